//
// Generated by NVIDIA NVVM Compiler
//
// Compiler Build ID: CL-36424714
// Cuda compilation tools, release 13.0, V13.0.88
// Based on NVVM 20.0.0
//

.version 9.0
.target sm_100
.address_size 64

	// .globl	_Z24eval_prefix_kernel_batchPKiPKfS2_iiiPf
.extern .shared .align 16 .b8 smem[];
.global .align 4 .b8 __cudart_i2opi_f[24] = {65, 144, 67, 60, 153, 149, 98, 219, 192, 221, 52, 245, 209, 87, 39, 252, 41, 21, 68, 78, 110, 131, 249, 162};

.visible .entry _Z24eval_prefix_kernel_batchPKiPKfS2_iiiPf(
	.param .u64 .ptr .align 1 _Z24eval_prefix_kernel_batchPKiPKfS2_iiiPf_param_0,
	.param .u64 .ptr .align 1 _Z24eval_prefix_kernel_batchPKiPKfS2_iiiPf_param_1,
	.param .u64 .ptr .align 1 _Z24eval_prefix_kernel_batchPKiPKfS2_iiiPf_param_2,
	.param .u32 _Z24eval_prefix_kernel_batchPKiPKfS2_iiiPf_param_3,
	.param .u32 _Z24eval_prefix_kernel_batchPKiPKfS2_iiiPf_param_4,
	.param .u32 _Z24eval_prefix_kernel_batchPKiPKfS2_iiiPf_param_5,
	.param .u64 .ptr .align 1 _Z24eval_prefix_kernel_batchPKiPKfS2_iiiPf_param_6
)
{
	.local .align 16 .b8 	__local_depot0[2080];
	.reg .b64 	%SP;
	.reg .b64 	%SPL;
	.reg .pred 	%p<244>;
	.reg .b32 	%r<381>;
	.reg .b32 	%f<673>;
	.reg .b64 	%rd<167>;
	.reg .b64 	%fd<13>;

	mov.u64 	%SPL, __local_depot0;
	ld.param.u64 	%rd43, [_Z24eval_prefix_kernel_batchPKiPKfS2_iiiPf_param_1];
	ld.param.u32 	%r351, [_Z24eval_prefix_kernel_batchPKiPKfS2_iiiPf_param_3];
	ld.param.u32 	%r100, [_Z24eval_prefix_kernel_batchPKiPKfS2_iiiPf_param_4];
	ld.param.u32 	%r101, [_Z24eval_prefix_kernel_batchPKiPKfS2_iiiPf_param_5];
	ld.param.u64 	%rd42, [_Z24eval_prefix_kernel_batchPKiPKfS2_iiiPf_param_6];
	cvta.to.global.u64 	%rd1, %rd43;
	cvta.to.global.u64 	%rd2, %rd42;
	add.u64 	%rd3, %SPL, 0;
	add.u64 	%rd4, %SPL, 0;
	add.u64 	%rd5, %SPL, 0;
	add.u64 	%rd6, %SPL, 0;
	add.u64 	%rd7, %SPL, 0;
	add.u64 	%rd8, %SPL, 0;
	add.u64 	%rd9, %SPL, 32;
	add.u64 	%rd10, %SPL, 544;
	add.u64 	%rd11, %SPL, 1056;
	add.u64 	%rd12, %SPL, 1568;
	mov.u32 	%r102, %ctaid.x;
	mov.u32 	%r103, %ntid.x;
	mov.u32 	%r104, %tid.x;
	mad.lo.s32 	%r1, %r102, %r103, %r104;
	setp.ge.s32 	%p2, %r1, %r101;
	@%p2 bra 	$L__BB0_232;
	setp.lt.s32 	%p3, %r351, 129;
	@%p3 bra 	$L__BB0_4;
	setp.ne.s32 	%p242, %r1, 0;
	@%p242 bra 	$L__BB0_232;
	mov.b32 	%r350, 2143289344;
	st.global.u32 	[%rd2], %r350;
	bra.uni 	$L__BB0_232;
$L__BB0_4:
	setp.lt.s32 	%p4, %r351, 1;
	mov.b32 	%r379, 0;
	@%p4 bra 	$L__BB0_229;
	mov.b32 	%r379, 0;
	mul.wide.s32 	%rd60, %r100, %r1;
$L__BB0_6:
	mov.u32 	%r2, %r351;
	ld.param.u64 	%rd156, [_Z24eval_prefix_kernel_batchPKiPKfS2_iiiPf_param_0];
	add.s32 	%r351, %r2, -1;
	cvta.to.global.u64 	%rd54, %rd156;
	mul.wide.u32 	%rd55, %r351, 4;
	add.s64 	%rd56, %rd54, %rd55;
	ld.global.nc.u32 	%r5, [%rd56];
	mov.pred 	%p243, -1;
	mov.b32 	%r353, 3;
	setp.gt.u32 	%p6, %r5, 29;
	@%p6 bra 	$L__BB0_7;
	bra.uni 	$L__BB0_10;
$L__BB0_7:
	setp.eq.s32 	%p10, %r5, -1;
	@%p10 bra 	$L__BB0_21;
	mov.pred 	%p243, 0;
$L__BB0_9:
	setp.eq.s32 	%p15, %r5, 28;
	selp.b32 	%r114, 1, 2, %p243;
	selp.b32 	%r353, 1, %r114, %p15;
	bra.uni 	$L__BB0_13;
$L__BB0_10:
	mov.b32 	%r109, 1;
	shl.b32 	%r110, %r109, %r5;
	and.b32  	%r111, %r110, 268173792;
	setp.ne.s32 	%p7, %r111, 0;
	@%p7 bra 	$L__BB0_9;
	setp.eq.s32 	%p8, %r5, 0;
	@%p8 bra 	$L__BB0_20;
	setp.eq.s32 	%p9, %r5, 29;
	@%p9 bra 	$L__BB0_13;
	bra.uni 	$L__BB0_7;
$L__BB0_13:
	setp.eq.s32 	%p16, %r353, 2;
	mov.f32 	%f670, 0f00000000;
	mov.f32 	%f671, 0f00000000;
	@%p16 bra 	$L__BB0_108;
	setp.ne.s32 	%p17, %r353, 1;
	@%p17 bra 	$L__BB0_227;
	mul.wide.s32 	%rd108, %r379, 4;
	add.s64 	%rd13, %rd9, %rd108;
	ld.local.f32 	%f3, [%rd13+-4];
	mov.f32 	%f479, 0f00000000;
	setp.gt.s32 	%p157, %r5, 14;
	@%p157 bra 	$L__BB0_44;
	setp.gt.s32 	%p177, %r5, 7;
	@%p177 bra 	$L__BB0_35;
	setp.gt.s32 	%p185, %r5, 3;
	@%p185 bra 	$L__BB0_26;
	setp.eq.s32 	%p191, %r5, 1;
	@%p191 bra 	$L__BB0_69;
	setp.eq.s32 	%p192, %r5, 2;
	mov.f32 	%f665, %f3;
	@%p192 bra 	$L__BB0_107;
	bra.uni 	$L__BB0_24;
$L__BB0_20:
	add.s64 	%rd71, %rd1, %rd55;
	ld.global.nc.f32 	%f125, [%rd71];
	mul.wide.s32 	%rd72, %r379, 4;
	add.s64 	%rd73, %rd9, %rd72;
	st.local.f32 	[%rd73], %f125;
	add.s64 	%rd74, %rd10, %rd72;
	mov.b32 	%r113, 0;
	st.local.u32 	[%rd74], %r113;
	add.s64 	%rd75, %rd11, %rd72;
	st.local.u32 	[%rd75], %r113;
	add.s64 	%rd76, %rd12, %rd72;
	st.local.u32 	[%rd76], %r113;
	add.s32 	%r379, %r379, 1;
	bra.uni 	$L__BB0_228;
$L__BB0_21:
	add.s64 	%rd58, %rd1, %rd55;
	ld.global.nc.f32 	%f124, [%rd58];
	cvt.rzi.s32.f32 	%r7, %f124;
	setp.lt.s32 	%p11, %r7, 0;
	setp.ge.s32 	%p12, %r7, %r100;
	mov.f32 	%f661, 0f00000000;
	or.pred  	%p13, %p11, %p12;
	@%p13 bra 	$L__BB0_23;
	ld.param.u64 	%rd157, [_Z24eval_prefix_kernel_batchPKiPKfS2_iiiPf_param_2];
	cvt.u64.u32 	%rd59, %r7;
	add.s64 	%rd61, %rd60, %rd59;
	cvta.to.global.u64 	%rd62, %rd157;
	shl.b64 	%rd63, %rd61, 2;
	add.s64 	%rd64, %rd62, %rd63;
	ld.global.nc.f32 	%f661, [%rd64];
$L__BB0_23:
	mul.wide.s32 	%rd65, %r379, 4;
	add.s64 	%rd66, %rd9, %rd65;
	st.local.f32 	[%rd66], %f661;
	add.s64 	%rd67, %rd10, %rd65;
	mov.b32 	%r112, 0;
	st.local.u32 	[%rd67], %r112;
	add.s64 	%rd68, %rd11, %rd65;
	st.local.u32 	[%rd68], %r112;
	add.s64 	%rd69, %rd12, %rd65;
	st.local.u32 	[%rd69], %r112;
	add.s32 	%r379, %r379, 1;
	bra.uni 	$L__BB0_228;
$L__BB0_24:
	setp.eq.s32 	%p193, %r5, 3;
	mov.f32 	%f665, %f479;
	@%p193 bra 	$L__BB0_25;
	bra.uni 	$L__BB0_107;
$L__BB0_25:
	mul.f32 	%f665, %f3, 0f00000000;
	bra.uni 	$L__BB0_107;
$L__BB0_26:
	setp.gt.s32 	%p186, %r5, 5;
	@%p186 bra 	$L__BB0_32;
	setp.eq.s32 	%p189, %r5, 4;
	@%p189 bra 	$L__BB0_70;
	setp.eq.s32 	%p190, %r5, 5;
	mov.f32 	%f665, %f479;
	@%p190 bra 	$L__BB0_29;
	bra.uni 	$L__BB0_107;
$L__BB0_29:
	mul.f32 	%f635, %f3, 0f3F22F983;
	cvt.rni.s32.f32 	%r357, %f635;
	cvt.rn.f32.s32 	%f636, %r357;
	fma.rn.f32 	%f637, %f636, 0fBFC90FDA, %f3;
	fma.rn.f32 	%f638, %f636, 0fB3A22168, %f637;
	fma.rn.f32 	%f662, %f636, 0fA7C234C5, %f638;
	abs.f32 	%f15, %f3;
	setp.ltu.f32 	%p231, %f15, 0f47CE4780;
	@%p231 bra 	$L__BB0_81;
	setp.neu.f32 	%p232, %f15, 0f7F800000;
	@%p232 bra 	$L__BB0_76;
	mov.f32 	%f641, 0f00000000;
	mul.rn.f32 	%f662, %f3, %f641;
	mov.b32 	%r357, 0;
	bra.uni 	$L__BB0_81;
$L__BB0_32:
	setp.eq.s32 	%p187, %r5, 6;
	@%p187 bra 	$L__BB0_82;
	setp.eq.s32 	%p188, %r5, 7;
	mov.f32 	%f665, %f479;
	@%p188 bra 	$L__BB0_34;
	bra.uni 	$L__BB0_107;
$L__BB0_34:
	fma.rn.f32 	%f605, %f3, 0f3BBB989D, 0f3F000000;
	cvt.sat.f32.f32 	%f606, %f605;
	mov.f32 	%f607, 0f4B400001;
	mov.f32 	%f608, 0f437C0000;
	fma.rm.f32 	%f609, %f606, %f608, %f607;
	add.f32 	%f610, %f609, 0fCB40007F;
	neg.f32 	%f611, %f610;
	fma.rn.f32 	%f612, %f3, 0f3FB8AA3B, %f611;
	fma.rn.f32 	%f613, %f3, 0f32A57060, %f612;
	mov.b32 	%r302, %f609;
	shl.b32 	%r303, %r302, 23;
	mov.b32 	%f614, %r303;
	ex2.approx.ftz.f32 	%f615, %f613;
	mul.f32 	%f665, %f615, %f614;
	bra.uni 	$L__BB0_107;
$L__BB0_35:
	setp.gt.s32 	%p178, %r5, 11;
	@%p178 bra 	$L__BB0_40;
	add.s32 	%r269, %r5, -10;
	setp.lt.u32 	%p182, %r269, 2;
	@%p182 bra 	$L__BB0_71;
	setp.eq.s32 	%p183, %r5, 8;
	@%p183 bra 	$L__BB0_101;
	setp.eq.s32 	%p184, %r5, 9;
	mov.f32 	%f665, %f479;
	@%p184 bra 	$L__BB0_39;
	bra.uni 	$L__BB0_107;
$L__BB0_39:
	div.rn.f32 	%f665, %f3, 0f3089705F;
	bra.uni 	$L__BB0_107;
$L__BB0_40:
	setp.eq.s32 	%p179, %r5, 12;
	@%p179 bra 	$L__BB0_72;
	setp.eq.s32 	%p180, %r5, 13;
	@%p180 bra 	$L__BB0_73;
	setp.eq.s32 	%p181, %r5, 14;
	mov.f32 	%f665, %f479;
	@%p181 bra 	$L__BB0_43;
	bra.uni 	$L__BB0_107;
$L__BB0_43:
	setp.lt.f32 	%p217, %f3, 0f00000000;
	selp.f32 	%f665, 0f3F800000, 0fBF800000, %p217;
	bra.uni 	$L__BB0_107;
$L__BB0_44:
	setp.gt.s32 	%p158, %r5, 21;
	@%p158 bra 	$L__BB0_57;
	setp.gt.s32 	%p168, %r5, 17;
	@%p168 bra 	$L__BB0_50;
	setp.eq.s32 	%p174, %r5, 15;
	@%p174 bra 	$L__BB0_74;
	setp.eq.s32 	%p175, %r5, 16;
	@%p175 bra 	$L__BB0_75;
	setp.eq.s32 	%p176, %r5, 17;
	mov.f32 	%f665, %f479;
	@%p176 bra 	$L__BB0_49;
	bra.uni 	$L__BB0_107;
$L__BB0_49:
	setp.ge.f32 	%p214, %f3, 0f00000000;
	selp.f32 	%f665, 0f3F800000, 0fBF800000, %p214;
	bra.uni 	$L__BB0_107;
$L__BB0_50:
	setp.gt.s32 	%p169, %r5, 19;
	@%p169 bra 	$L__BB0_54;
	setp.eq.s32 	%p172, %r5, 18;
	@%p172 bra 	$L__BB0_91;
	setp.eq.s32 	%p173, %r5, 19;
	mov.f32 	%f665, %f479;
	@%p173 bra 	$L__BB0_53;
	bra.uni 	$L__BB0_107;
$L__BB0_53:
	abs.f32 	%f538, %f3;
	mov.f32 	%f539, 0f3FB8AA3B;
	mul.rn.f32 	%f540, %f538, %f539;
	cvt.rzi.f32.f32 	%f541, %f540;
	abs.f32 	%f542, %f541;
	setp.gt.f32 	%p204, %f542, 0f42FC0000;
	mov.f32 	%f543, 0f42FC0000;
	copysign.f32 	%f544, %f541, %f543;
	selp.f32 	%f545, %f544, %f541, %p204;
	fma.rn.f32 	%f546, %f545, 0fBF317218, %f538;
	fma.rn.f32 	%f547, %f545, 0f3102E308, %f546;
	mul.f32 	%f548, %f547, 0f3FB8AA3B;
	add.f32 	%f549, %f545, 0f4B40007D;
	mov.b32 	%r276, %f549;
	shl.b32 	%r277, %r276, 23;
	mov.b32 	%f550, %r277;
	ex2.approx.ftz.f32 	%f551, %f548;
	mul.f32 	%f552, %f551, %f550;
	mov.f32 	%f553, 0fBE000000;
	div.approx.ftz.f32 	%f554, %f553, %f552;
	fma.rn.f32 	%f555, %f552, 0f40000000, %f554;
	mul.f32 	%f556, %f3, %f3;
	fma.rn.f32 	%f557, %f556, 0f363D0ADA, 0f394FFF49;
	fma.rn.f32 	%f558, %f557, %f556, 0f3C08889A;
	fma.rn.f32 	%f559, %f558, %f556, 0f3E2AAAAB;
	mul.f32 	%f560, %f556, %f559;
	fma.rn.f32 	%f561, %f560, %f3, %f3;
	setp.ge.f32 	%p205, %f538, 0f3F800000;
	copysign.f32 	%f562, %f3, %f555;
	selp.f32 	%f665, %f562, %f561, %p205;
	bra.uni 	$L__BB0_107;
$L__BB0_54:
	setp.eq.s32 	%p170, %r5, 20;
	@%p170 bra 	$L__BB0_100;
	setp.eq.s32 	%p171, %r5, 21;
	mov.f32 	%f665, %f479;
	@%p171 bra 	$L__BB0_56;
	bra.uni 	$L__BB0_107;
$L__BB0_56:
	abs.f32 	%f507, %f3;
	mul.f32 	%f508, %f507, 0f4038AA3B;
	ex2.approx.ftz.f32 	%f509, %f508;
	add.f32 	%f510, %f509, 0f3F800000;
	rcp.approx.ftz.f32 	%f511, %f510;
	fma.rn.f32 	%f512, %f511, 0fC0000000, 0f3F800000;
	setp.ge.f32 	%p201, %f507, 0f41102CB4;
	selp.f32 	%f513, 0f3F800000, %f512, %p201;
	copysign.f32 	%f514, %f3, %f513;
	mul.f32 	%f515, %f3, %f3;
	fma.rn.f32 	%f516, %f515, 0f3C80F082, 0fBD563CAE;
	fma.rn.f32 	%f517, %f516, %f515, 0f3E085941;
	fma.rn.f32 	%f518, %f517, %f515, 0fBEAAA9ED;
	fma.rn.f32 	%f519, %f518, %f515, 0f00000000;
	fma.rn.f32 	%f520, %f519, %f3, %f3;
	setp.ge.f32 	%p202, %f507, 0f3F19999A;
	selp.f32 	%f665, %f514, %f520, %p202;
	bra.uni 	$L__BB0_107;
$L__BB0_57:
	setp.gt.s32 	%p159, %r5, 24;
	@%p159 bra 	$L__BB0_62;
	setp.eq.s32 	%p165, %r5, 22;
	@%p165 bra 	$L__BB0_102;
	setp.eq.s32 	%p166, %r5, 23;
	@%p166 bra 	$L__BB0_104;
	setp.eq.s32 	%p167, %r5, 24;
	mov.f32 	%f665, %f479;
	@%p167 bra 	$L__BB0_61;
	bra.uni 	$L__BB0_107;
$L__BB0_61:
	abs.f32 	%f481, %f3;
	setp.le.f32 	%p194, %f481, 0f3089705F;
	setp.lt.f32 	%p195, %f3, 0f00000000;
	selp.f32 	%f482, 0fB089705F, 0f3089705F, %p195;
	selp.f32 	%f483, %f482, %f3, %p194;
	rcp.rn.f32 	%f665, %f483;
	bra.uni 	$L__BB0_107;
$L__BB0_62:
	setp.gt.s32 	%p160, %r5, 26;
	@%p160 bra 	$L__BB0_66;
	setp.eq.s32 	%p163, %r5, 25;
	@%p163 bra 	$L__BB0_105;
	setp.eq.s32 	%p164, %r5, 26;
	mov.f32 	%f665, %f479;
	@%p164 bra 	$L__BB0_65;
	bra.uni 	$L__BB0_107;
$L__BB0_65:
	abs.f32 	%f665, %f3;
	bra.uni 	$L__BB0_107;
$L__BB0_66:
	setp.eq.s32 	%p161, %r5, 27;
	@%p161 bra 	$L__BB0_106;
	setp.eq.s32 	%p162, %r5, 28;
	mov.f32 	%f665, %f479;
	@%p162 bra 	$L__BB0_68;
	bra.uni 	$L__BB0_107;
$L__BB0_68:
	abs.f32 	%f480, %f3;
	sqrt.rn.f32 	%f665, %f480;
	bra.uni 	$L__BB0_107;
$L__BB0_69:
	add.f32 	%f665, %f3, 0f00000000;
	bra.uni 	$L__BB0_107;
$L__BB0_70:
	div.rn.f32 	%f665, %f3, 0f2B8CBCCC;
	bra.uni 	$L__BB0_107;
$L__BB0_71:
	mov.f32 	%f665, 0f3F800000;
	bra.uni 	$L__BB0_107;
$L__BB0_72:
	setp.ge.f32 	%p219, %f3, 0f00000000;
	selp.f32 	%f665, %f3, 0f00000000, %p219;
	bra.uni 	$L__BB0_107;
$L__BB0_73:
	setp.le.f32 	%p218, %f3, 0f00000000;
	selp.f32 	%f665, %f3, 0f00000000, %p218;
	bra.uni 	$L__BB0_107;
$L__BB0_74:
	setp.gt.f32 	%p216, %f3, 0f00000000;
	selp.f32 	%f665, 0f3F800000, 0fBF800000, %p216;
	bra.uni 	$L__BB0_107;
$L__BB0_75:
	setp.le.f32 	%p215, %f3, 0f00000000;
	selp.f32 	%f665, 0f3F800000, 0fBF800000, %p215;
	bra.uni 	$L__BB0_107;
$L__BB0_76:
	mov.b32 	%r12, %f3;
	shl.b32 	%r327, %r12, 8;
	or.b32  	%r13, %r327, -2147483648;
	mov.b64 	%rd159, 0;
	mov.b32 	%r354, 0;
$L__BB0_77:
	.pragma "nounroll";
	mul.wide.u32 	%rd132, %r354, 4;
	mov.u64 	%rd133, __cudart_i2opi_f;
	add.s64 	%rd134, %rd133, %rd132;
	ld.global.nc.u32 	%r328, [%rd134];
	mad.wide.u32 	%rd135, %r328, %r13, %rd159;
	shr.u64 	%rd159, %rd135, 32;
	add.s64 	%rd136, %rd8, %rd132;
	st.local.u32 	[%rd136], %rd135;
	add.s32 	%r354, %r354, 1;
	setp.ne.s32 	%p233, %r354, 6;
	@%p233 bra 	$L__BB0_77;
	shr.u32 	%r329, %r12, 23;
	st.local.u32 	[%rd8+24], %rd159;
	and.b32  	%r16, %r329, 31;
	and.b32  	%r330, %r329, 224;
	add.s32 	%r331, %r330, -128;
	shr.u32 	%r332, %r331, 5;
	mul.wide.u32 	%rd137, %r332, 4;
	sub.s64 	%rd16, %rd8, %rd137;
	ld.local.u32 	%r355, [%rd16+24];
	ld.local.u32 	%r356, [%rd16+20];
	setp.eq.s32 	%p234, %r16, 0;
	@%p234 bra 	$L__BB0_80;
	shf.l.wrap.b32 	%r355, %r356, %r355, %r16;
	ld.local.u32 	%r333, [%rd16+16];
	shf.l.wrap.b32 	%r356, %r333, %r356, %r16;
$L__BB0_80:
	shr.u32 	%r334, %r355, 30;
	shf.l.wrap.b32 	%r335, %r356, %r355, 2;
	shl.b32 	%r336, %r356, 2;
	shr.u32 	%r337, %r335, 31;
	add.s32 	%r338, %r337, %r334;
	neg.s32 	%r339, %r338;
	setp.lt.s32 	%p235, %r12, 0;
	selp.b32 	%r357, %r339, %r338, %p235;
	xor.b32  	%r340, %r335, %r12;
	shr.s32 	%r341, %r335, 31;
	xor.b32  	%r342, %r341, %r335;
	xor.b32  	%r343, %r341, %r336;
	cvt.u64.u32 	%rd138, %r342;
	shl.b64 	%rd139, %rd138, 32;
	cvt.u64.u32 	%rd140, %r343;
	or.b64  	%rd141, %rd139, %rd140;
	cvt.rn.f64.s64 	%fd11, %rd141;
	mul.f64 	%fd12, %fd11, 0d3BF921FB54442D19;
	cvt.rn.f32.f64 	%f639, %fd12;
	neg.f32 	%f640, %f639;
	setp.lt.s32 	%p236, %r340, 0;
	selp.f32 	%f662, %f640, %f639, %p236;
$L__BB0_81:
	mul.rn.f32 	%f642, %f662, %f662;
	and.b32  	%r345, %r357, 1;
	setp.eq.b32 	%p237, %r345, 1;
	selp.f32 	%f643, 0f3F800000, %f662, %p237;
	fma.rn.f32 	%f644, %f642, %f643, 0f00000000;
	fma.rn.f32 	%f645, %f642, 0f37CBAC00, 0fBAB607ED;
	selp.f32 	%f646, %f645, 0fB94D4153, %p237;
	selp.f32 	%f647, 0f3D2AAABB, 0f3C0885E4, %p237;
	fma.rn.f32 	%f648, %f646, %f642, %f647;
	selp.f32 	%f649, 0fBEFFFFFF, 0fBE2AAAA8, %p237;
	fma.rn.f32 	%f650, %f648, %f642, %f649;
	fma.rn.f32 	%f651, %f650, %f644, %f643;
	and.b32  	%r346, %r357, 2;
	setp.eq.s32 	%p238, %r346, 0;
	mov.f32 	%f652, 0f00000000;
	sub.f32 	%f653, %f652, %f651;
	selp.f32 	%f665, %f651, %f653, %p238;
	bra.uni 	$L__BB0_107;
$L__BB0_82:
	mul.f32 	%f616, %f3, 0f3F22F983;
	cvt.rni.s32.f32 	%r361, %f616;
	cvt.rn.f32.s32 	%f617, %r361;
	fma.rn.f32 	%f618, %f617, 0fBFC90FDA, %f3;
	fma.rn.f32 	%f619, %f617, 0fB3A22168, %f618;
	fma.rn.f32 	%f663, %f617, 0fA7C234C5, %f619;
	abs.f32 	%f21, %f3;
	setp.ltu.f32 	%p223, %f21, 0f47CE4780;
	@%p223 bra 	$L__BB0_90;
	setp.neu.f32 	%p224, %f21, 0f7F800000;
	@%p224 bra 	$L__BB0_85;
	mov.f32 	%f622, 0f00000000;
	mul.rn.f32 	%f663, %f3, %f622;
	mov.b32 	%r361, 0;
	bra.uni 	$L__BB0_90;
$L__BB0_85:
	mov.b32 	%r26, %f3;
	shl.b32 	%r305, %r26, 8;
	or.b32  	%r27, %r305, -2147483648;
	mov.b64 	%rd160, 0;
	mov.b32 	%r358, 0;
$L__BB0_86:
	.pragma "nounroll";
	mul.wide.u32 	%rd121, %r358, 4;
	mov.u64 	%rd122, __cudart_i2opi_f;
	add.s64 	%rd123, %rd122, %rd121;
	ld.global.nc.u32 	%r306, [%rd123];
	mad.wide.u32 	%rd124, %r306, %r27, %rd160;
	shr.u64 	%rd160, %rd124, 32;
	add.s64 	%rd125, %rd7, %rd121;
	st.local.u32 	[%rd125], %rd124;
	add.s32 	%r358, %r358, 1;
	setp.ne.s32 	%p225, %r358, 6;
	@%p225 bra 	$L__BB0_86;
	shr.u32 	%r307, %r26, 23;
	st.local.u32 	[%rd7+24], %rd160;
	and.b32  	%r30, %r307, 31;
	and.b32  	%r308, %r307, 224;
	add.s32 	%r309, %r308, -128;
	shr.u32 	%r310, %r309, 5;
	mul.wide.u32 	%rd126, %r310, 4;
	sub.s64 	%rd19, %rd7, %rd126;
	ld.local.u32 	%r359, [%rd19+24];
	ld.local.u32 	%r360, [%rd19+20];
	setp.eq.s32 	%p226, %r30, 0;
	@%p226 bra 	$L__BB0_89;
	shf.l.wrap.b32 	%r359, %r360, %r359, %r30;
	ld.local.u32 	%r311, [%rd19+16];
	shf.l.wrap.b32 	%r360, %r311, %r360, %r30;
$L__BB0_89:
	shr.u32 	%r312, %r359, 30;
	shf.l.wrap.b32 	%r313, %r360, %r359, 2;
	shl.b32 	%r314, %r360, 2;
	shr.u32 	%r315, %r313, 31;
	add.s32 	%r316, %r315, %r312;
	neg.s32 	%r317, %r316;
	setp.lt.s32 	%p227, %r26, 0;
	selp.b32 	%r361, %r317, %r316, %p227;
	xor.b32  	%r318, %r313, %r26;
	shr.s32 	%r319, %r313, 31;
	xor.b32  	%r320, %r319, %r313;
	xor.b32  	%r321, %r319, %r314;
	cvt.u64.u32 	%rd127, %r320;
	shl.b64 	%rd128, %rd127, 32;
	cvt.u64.u32 	%rd129, %r321;
	or.b64  	%rd130, %rd128, %rd129;
	cvt.rn.f64.s64 	%fd9, %rd130;
	mul.f64 	%fd10, %fd9, 0d3BF921FB54442D19;
	cvt.rn.f32.f64 	%f620, %fd10;
	neg.f32 	%f621, %f620;
	setp.lt.s32 	%p228, %r318, 0;
	selp.f32 	%f663, %f621, %f620, %p228;
$L__BB0_90:
	add.s32 	%r323, %r361, 1;
	mul.rn.f32 	%f623, %f663, %f663;
	and.b32  	%r324, %r361, 1;
	setp.eq.b32 	%p229, %r324, 1;
	selp.f32 	%f624, %f663, 0f3F800000, %p229;
	fma.rn.f32 	%f625, %f623, %f624, 0f00000000;
	fma.rn.f32 	%f626, %f623, 0f37CBAC00, 0fBAB607ED;
	selp.f32 	%f627, 0fB94D4153, %f626, %p229;
	selp.f32 	%f628, 0f3C0885E4, 0f3D2AAABB, %p229;
	fma.rn.f32 	%f629, %f627, %f623, %f628;
	selp.f32 	%f630, 0fBE2AAAA8, 0fBEFFFFFF, %p229;
	fma.rn.f32 	%f631, %f629, %f623, %f630;
	fma.rn.f32 	%f632, %f631, %f625, %f624;
	and.b32  	%r325, %r323, 2;
	setp.eq.s32 	%p230, %r325, 0;
	mov.f32 	%f633, 0f00000000;
	sub.f32 	%f634, %f633, %f632;
	selp.f32 	%f665, %f632, %f634, %p230;
	bra.uni 	$L__BB0_107;
$L__BB0_91:
	mul.f32 	%f563, %f3, 0f3F22F983;
	cvt.rni.s32.f32 	%r365, %f563;
	cvt.rn.f32.s32 	%f564, %r365;
	fma.rn.f32 	%f565, %f564, 0fBFC90FDA, %f3;
	fma.rn.f32 	%f566, %f564, 0fB3A22168, %f565;
	fma.rn.f32 	%f664, %f564, 0fA7C234C5, %f566;
	abs.f32 	%f27, %f3;
	setp.ltu.f32 	%p206, %f27, 0f47CE4780;
	@%p206 bra 	$L__BB0_99;
	setp.neu.f32 	%p207, %f27, 0f7F800000;
	@%p207 bra 	$L__BB0_94;
	mov.f32 	%f569, 0f00000000;
	mul.rn.f32 	%f664, %f3, %f569;
	mov.b32 	%r365, 0;
	bra.uni 	$L__BB0_99;
$L__BB0_94:
	mov.b32 	%r40, %f3;
	shl.b32 	%r279, %r40, 8;
	or.b32  	%r41, %r279, -2147483648;
	mov.b64 	%rd161, 0;
	mov.b32 	%r362, 0;
$L__BB0_95:
	.pragma "nounroll";
	mul.wide.u32 	%rd110, %r362, 4;
	mov.u64 	%rd111, __cudart_i2opi_f;
	add.s64 	%rd112, %rd111, %rd110;
	ld.global.nc.u32 	%r280, [%rd112];
	mad.wide.u32 	%rd113, %r280, %r41, %rd161;
	shr.u64 	%rd161, %rd113, 32;
	add.s64 	%rd114, %rd6, %rd110;
	st.local.u32 	[%rd114], %rd113;
	add.s32 	%r362, %r362, 1;
	setp.ne.s32 	%p208, %r362, 6;
	@%p208 bra 	$L__BB0_95;
	shr.u32 	%r281, %r40, 23;
	st.local.u32 	[%rd6+24], %rd161;
	and.b32  	%r44, %r281, 31;
	and.b32  	%r282, %r281, 224;
	add.s32 	%r283, %r282, -128;
	shr.u32 	%r284, %r283, 5;
	mul.wide.u32 	%rd115, %r284, 4;
	sub.s64 	%rd22, %rd6, %rd115;
	ld.local.u32 	%r363, [%rd22+24];
	ld.local.u32 	%r364, [%rd22+20];
	setp.eq.s32 	%p209, %r44, 0;
	@%p209 bra 	$L__BB0_98;
	shf.l.wrap.b32 	%r363, %r364, %r363, %r44;
	ld.local.u32 	%r285, [%rd22+16];
	shf.l.wrap.b32 	%r364, %r285, %r364, %r44;
$L__BB0_98:
	shr.u32 	%r286, %r363, 30;
	shf.l.wrap.b32 	%r287, %r364, %r363, 2;
	shl.b32 	%r288, %r364, 2;
	shr.u32 	%r289, %r287, 31;
	add.s32 	%r290, %r289, %r286;
	neg.s32 	%r291, %r290;
	setp.lt.s32 	%p210, %r40, 0;
	selp.b32 	%r365, %r291, %r290, %p210;
	xor.b32  	%r292, %r287, %r40;
	shr.s32 	%r293, %r287, 31;
	xor.b32  	%r294, %r293, %r287;
	xor.b32  	%r295, %r293, %r288;
	cvt.u64.u32 	%rd116, %r294;
	shl.b64 	%rd117, %rd116, 32;
	cvt.u64.u32 	%rd118, %r295;
	or.b64  	%rd119, %rd117, %rd118;
	cvt.rn.f64.s64 	%fd7, %rd119;
	mul.f64 	%fd8, %fd7, 0d3BF921FB54442D19;
	cvt.rn.f32.f64 	%f567, %fd8;
	neg.f32 	%f568, %f567;
	setp.lt.s32 	%p211, %r292, 0;
	selp.f32 	%f664, %f568, %f567, %p211;
$L__BB0_99:
	mul.f32 	%f570, %f664, %f664;
	fma.rn.f32 	%f571, %f570, 0f3C190000, 0f3B560000;
	fma.rn.f32 	%f572, %f571, %f570, 0f3CC70000;
	fma.rn.f32 	%f573, %f572, %f570, 0f3D5B0000;
	fma.rn.f32 	%f574, %f573, %f570, 0f3E089438;
	fma.rn.f32 	%f575, %f574, %f570, 0f3EAAAA88;
	mul.rn.f32 	%f576, %f570, %f664;
	fma.rn.f32 	%f577, %f575, %f576, %f664;
	abs.f32 	%f578, %f664;
	setp.eq.f32 	%p212, %f578, 0f3A00B43C;
	selp.f32 	%f579, %f664, %f577, %p212;
	and.b32  	%r297, %r365, 1;
	setp.eq.b32 	%p213, %r297, 1;
	neg.f32 	%f580, %f579;
	rcp.approx.ftz.f32 	%f581, %f580;
	selp.f32 	%f665, %f581, %f579, %p213;
	bra.uni 	$L__BB0_107;
$L__BB0_100:
	abs.f32 	%f521, %f3;
	mov.f32 	%f522, 0f3FB8AA3B;
	mul.rn.f32 	%f523, %f521, %f522;
	cvt.rzi.f32.f32 	%f524, %f523;
	abs.f32 	%f525, %f524;
	setp.gt.f32 	%p203, %f525, 0f42FC0000;
	mov.f32 	%f526, 0f42FC0000;
	copysign.f32 	%f527, %f524, %f526;
	selp.f32 	%f528, %f527, %f524, %p203;
	fma.rn.f32 	%f529, %f528, 0fBF317218, %f521;
	fma.rn.f32 	%f530, %f528, 0f3102E308, %f529;
	mul.f32 	%f531, %f530, 0f3FB8AA3B;
	add.f32 	%f532, %f528, 0f4B40007D;
	mov.b32 	%r274, %f532;
	shl.b32 	%r275, %r274, 23;
	mov.b32 	%f533, %r275;
	ex2.approx.ftz.f32 	%f534, %f531;
	mul.f32 	%f535, %f534, %f533;
	mov.f32 	%f536, 0f3E000000;
	div.approx.ftz.f32 	%f537, %f536, %f535;
	fma.rn.f32 	%f665, %f535, 0f40000000, %f537;
	bra.uni 	$L__BB0_107;
$L__BB0_101:
	abs.f32 	%f583, %f3;
	add.f32 	%f584, %f583, 0f2B8CBCCC;
	setp.lt.f32 	%p220, %f584, 0f00800000;
	mul.f32 	%f585, %f584, 0f4B000000;
	selp.f32 	%f586, %f585, %f584, %p220;
	selp.f32 	%f587, 0fC1B80000, 0f00000000, %p220;
	mov.b32 	%r298, %f586;
	add.s32 	%r299, %r298, -1059760811;
	and.b32  	%r300, %r299, -8388608;
	sub.s32 	%r301, %r298, %r300;
	mov.b32 	%f588, %r301;
	cvt.rn.f32.s32 	%f589, %r300;
	fma.rn.f32 	%f590, %f589, 0f34000000, %f587;
	add.f32 	%f591, %f588, 0fBF800000;
	fma.rn.f32 	%f592, %f591, 0fBE055027, 0f3E1039F6;
	fma.rn.f32 	%f593, %f592, %f591, 0fBDF8CDCC;
	fma.rn.f32 	%f594, %f593, %f591, 0f3E0F2955;
	fma.rn.f32 	%f595, %f594, %f591, 0fBE2AD8B9;
	fma.rn.f32 	%f596, %f595, %f591, 0f3E4CED0B;
	fma.rn.f32 	%f597, %f596, %f591, 0fBE7FFF22;
	fma.rn.f32 	%f598, %f597, %f591, 0f3EAAAA78;
	fma.rn.f32 	%f599, %f598, %f591, 0fBF000000;
	mul.f32 	%f600, %f591, %f599;
	fma.rn.f32 	%f601, %f600, %f591, %f591;
	fma.rn.f32 	%f602, %f590, 0f3F317218, %f601;
	setp.gt.u32 	%p221, %r298, 2139095039;
	fma.rn.f32 	%f603, %f586, 0f7F800000, 0f7F800000;
	selp.f32 	%f604, %f603, %f602, %p221;
	setp.eq.f32 	%p222, %f586, 0f00000000;
	selp.f32 	%f665, 0fFF800000, %f604, %p222;
	bra.uni 	$L__BB0_107;
$L__BB0_102:
	setp.eq.f32 	%p197, %f3, 0f00000000;
	mov.f32 	%f665, 0fCE6E6B28;
	@%p197 bra 	$L__BB0_107;
	abs.f32 	%f486, %f3;
	setp.lt.f32 	%p198, %f486, 0f00800000;
	mul.f32 	%f487, %f486, 0f4B000000;
	selp.f32 	%f488, %f487, %f486, %p198;
	selp.f32 	%f489, 0fC1B80000, 0f00000000, %p198;
	mov.b32 	%r270, %f488;
	add.s32 	%r271, %r270, -1059760811;
	and.b32  	%r272, %r271, -8388608;
	sub.s32 	%r273, %r270, %r272;
	mov.b32 	%f490, %r273;
	cvt.rn.f32.s32 	%f491, %r272;
	fma.rn.f32 	%f492, %f491, 0f34000000, %f489;
	add.f32 	%f493, %f490, 0fBF800000;
	fma.rn.f32 	%f494, %f493, 0fBE055027, 0f3E1039F6;
	fma.rn.f32 	%f495, %f494, %f493, 0fBDF8CDCC;
	fma.rn.f32 	%f496, %f495, %f493, 0f3E0F2955;
	fma.rn.f32 	%f497, %f496, %f493, 0fBE2AD8B9;
	fma.rn.f32 	%f498, %f497, %f493, 0f3E4CED0B;
	fma.rn.f32 	%f499, %f498, %f493, 0fBE7FFF22;
	fma.rn.f32 	%f500, %f499, %f493, 0f3EAAAA78;
	fma.rn.f32 	%f501, %f500, %f493, 0fBF000000;
	mul.f32 	%f502, %f493, %f501;
	fma.rn.f32 	%f503, %f502, %f493, %f493;
	fma.rn.f32 	%f504, %f492, 0f3F317218, %f503;
	setp.gt.u32 	%p199, %r270, 2139095039;
	fma.rn.f32 	%f505, %f488, 0f7F800000, 0f7F800000;
	selp.f32 	%f506, %f505, %f504, %p199;
	setp.eq.f32 	%p200, %f488, 0f00000000;
	selp.f32 	%f665, 0fFF800000, %f506, %p200;
	bra.uni 	$L__BB0_107;
$L__BB0_104:
	setp.eq.f32 	%p196, %f3, 0f00000000;
	rcp.rn.f32 	%f484, %f3;
	selp.f32 	%f665, 0f7FC00000, %f484, %p196;
	bra.uni 	$L__BB0_107;
$L__BB0_105:
	neg.f32 	%f665, %f3;
	bra.uni 	$L__BB0_107;
$L__BB0_106:
	sqrt.rn.f32 	%f665, %f3;
$L__BB0_107:
	st.local.f32 	[%rd13+-4], %f665;
	add.s64 	%rd143, %rd10, %rd108;
	mov.b32 	%r347, 0;
	st.local.u32 	[%rd143+-4], %r347;
	add.s64 	%rd144, %rd11, %rd108;
	st.local.u32 	[%rd144+-4], %r347;
	add.s64 	%rd145, %rd12, %rd108;
	st.local.u32 	[%rd145+-4], %r347;
	bra.uni 	$L__BB0_228;
$L__BB0_108:
	mul.wide.s32 	%rd77, %r379, 4;
	add.s64 	%rd23, %rd9, %rd77;
	ld.local.f32 	%f45, [%rd23+-4];
	add.s64 	%rd24, %rd10, %rd77;
	ld.local.u32 	%r53, [%rd24+-4];
	add.s64 	%rd25, %rd11, %rd77;
	ld.local.f32 	%f46, [%rd25+-4];
	add.s64 	%rd26, %rd12, %rd77;
	ld.local.f32 	%f47, [%rd26+-4];
	ld.local.f32 	%f48, [%rd23+-8];
	ld.local.u32 	%r54, [%rd24+-8];
	ld.local.f32 	%f49, [%rd25+-8];
	ld.local.f32 	%f50, [%rd26+-8];
	mov.b32 	%r378, 0;
	mov.f32 	%f669, 0f00000000;
	setp.gt.s32 	%p18, %r5, 14;
	@%p18 bra 	$L__BB0_139;
	setp.gt.s32 	%p38, %r5, 7;
	@%p38 bra 	$L__BB0_125;
	setp.gt.s32 	%p48, %r5, 3;
	@%p48 bra 	$L__BB0_116;
	setp.eq.s32 	%p54, %r5, 1;
	@%p54 bra 	$L__BB0_164;
	setp.eq.s32 	%p55, %r5, 2;
	@%p55 bra 	$L__BB0_169;
	setp.eq.s32 	%p56, %r5, 3;
	@%p56 bra 	$L__BB0_114;
	bra.uni 	$L__BB0_226;
$L__BB0_114:
	setp.ne.s32 	%p148, %r53, 1;
	setp.ne.s32 	%p149, %r54, 1;
	or.pred  	%p150, %p148, %p149;
	@%p150 bra 	$L__BB0_174;
	mul.f32 	%f670, %f46, %f47;
	mul.f32 	%f671, %f49, %f50;
	mul.f32 	%f669, %f670, %f671;
	mov.b32 	%r378, 1;
	bra.uni 	$L__BB0_226;
$L__BB0_116:
	setp.gt.s32 	%p49, %r5, 5;
	@%p49 bra 	$L__BB0_122;
	setp.eq.s32 	%p52, %r5, 4;
	@%p52 bra 	$L__BB0_177;
	setp.eq.s32 	%p53, %r5, 5;
	@%p53 bra 	$L__BB0_119;
	bra.uni 	$L__BB0_226;
$L__BB0_119:
	mul.f32 	%f440, %f45, 0f3F22F983;
	cvt.rni.s32.f32 	%r369, %f440;
	cvt.rn.f32.s32 	%f441, %r369;
	fma.rn.f32 	%f442, %f441, 0fBFC90FDA, %f45;
	fma.rn.f32 	%f443, %f441, 0fB3A22168, %f442;
	fma.rn.f32 	%f666, %f441, 0fA7C234C5, %f443;
	abs.f32 	%f89, %f45;
	setp.ltu.f32 	%p138, %f89, 0f47CE4780;
	@%p138 bra 	$L__BB0_200;
	setp.neu.f32 	%p139, %f89, 0f7F800000;
	@%p139 bra 	$L__BB0_195;
	mov.f32 	%f446, 0f00000000;
	mul.rn.f32 	%f666, %f45, %f446;
	mov.b32 	%r369, 0;
	bra.uni 	$L__BB0_200;
$L__BB0_122:
	setp.eq.s32 	%p50, %r5, 6;
	@%p50 bra 	$L__BB0_201;
	setp.eq.s32 	%p51, %r5, 7;
	@%p51 bra 	$L__BB0_124;
	bra.uni 	$L__BB0_226;
$L__BB0_124:
	fma.rn.f32 	%f410, %f45, 0f3BBB989D, 0f3F000000;
	cvt.sat.f32.f32 	%f411, %f410;
	mov.f32 	%f412, 0f4B400001;
	mov.f32 	%f413, 0f437C0000;
	fma.rm.f32 	%f414, %f411, %f413, %f412;
	add.f32 	%f415, %f414, 0fCB40007F;
	neg.f32 	%f416, %f415;
	fma.rn.f32 	%f417, %f45, 0f3FB8AA3B, %f416;
	fma.rn.f32 	%f418, %f45, 0f32A57060, %f417;
	mov.b32 	%r206, %f414;
	shl.b32 	%r207, %r206, 23;
	mov.b32 	%f419, %r207;
	ex2.approx.ftz.f32 	%f420, %f418;
	mul.f32 	%f669, %f420, %f419;
	bra.uni 	$L__BB0_226;
$L__BB0_125:
	setp.gt.s32 	%p39, %r5, 10;
	@%p39 bra 	$L__BB0_132;
	setp.eq.s32 	%p45, %r5, 8;
	@%p45 bra 	$L__BB0_220;
	setp.eq.s32 	%p46, %r5, 9;
	@%p46 bra 	$L__BB0_178;
	setp.eq.s32 	%p47, %r5, 10;
	@%p47 bra 	$L__BB0_129;
	bra.uni 	$L__BB0_226;
$L__BB0_129:
	mul.f32 	%f314, %f48, 0f3F000000;
	cvt.rzi.f32.f32 	%f315, %f314;
	add.f32 	%f316, %f315, %f315;
	sub.f32 	%f317, %f48, %f316;
	abs.f32 	%f67, %f317;
	abs.f32 	%f68, %f45;
	setp.lt.f32 	%p104, %f68, 0f00800000;
	mul.f32 	%f318, %f68, 0f4B800000;
	selp.f32 	%f319, %f318, %f68, %p104;
	selp.f32 	%f320, 0fC1C00000, 0f00000000, %p104;
	mov.b32 	%r180, %f319;
	add.s32 	%r181, %r180, -1060439283;
	and.b32  	%r182, %r181, -8388608;
	sub.s32 	%r183, %r180, %r182;
	mov.b32 	%f321, %r183;
	cvt.rn.f32.s32 	%f322, %r182;
	fma.rn.f32 	%f323, %f322, 0f34000000, %f320;
	add.f32 	%f324, %f321, 0fBF800000;
	add.f32 	%f325, %f321, 0f3F800000;
	rcp.approx.ftz.f32 	%f326, %f325;
	add.f32 	%f327, %f324, %f324;
	mul.f32 	%f328, %f327, %f326;
	mul.f32 	%f329, %f328, %f328;
	sub.f32 	%f330, %f324, %f328;
	add.f32 	%f331, %f330, %f330;
	neg.f32 	%f332, %f328;
	fma.rn.f32 	%f333, %f332, %f324, %f331;
	mul.rn.f32 	%f334, %f326, %f333;
	fma.rn.f32 	%f335, %f329, 0f3A2C32E4, 0f3B52E7DB;
	fma.rn.f32 	%f336, %f335, %f329, 0f3C93BB73;
	fma.rn.f32 	%f337, %f336, %f329, 0f3DF6384F;
	mul.rn.f32 	%f338, %f337, %f329;
	fma.rn.f32 	%f339, %f328, 0f3FB8AA3B, %f323;
	sub.f32 	%f340, %f323, %f339;
	fma.rn.f32 	%f341, %f328, 0f3FB8AA3B, %f340;
	fma.rn.f32 	%f342, %f334, 0f3FB8AA3B, %f341;
	fma.rn.f32 	%f343, %f328, 0f32A55E34, %f342;
	mul.f32 	%f344, %f338, 0f40400000;
	fma.rn.f32 	%f345, %f344, %f334, %f343;
	fma.rn.f32 	%f346, %f338, %f328, %f345;
	add.rn.f32 	%f347, %f339, %f346;
	neg.f32 	%f348, %f339;
	add.rn.f32 	%f349, %f347, %f348;
	neg.f32 	%f350, %f349;
	add.rn.f32 	%f351, %f346, %f350;
	mul.rn.f32 	%f352, %f347, %f48;
	neg.f32 	%f353, %f352;
	fma.rn.f32 	%f354, %f347, %f48, %f353;
	fma.rn.f32 	%f355, %f351, %f48, %f354;
	cvt.rni.f32.f32 	%f356, %f352;
	sub.f32 	%f357, %f352, %f356;
	add.f32 	%f358, %f357, %f355;
	fma.rn.f32 	%f359, %f358, 0f391FCB8E, 0f3AAF85ED;
	fma.rn.f32 	%f360, %f359, %f358, 0f3C1D9856;
	fma.rn.f32 	%f361, %f360, %f358, 0f3D6357BB;
	fma.rn.f32 	%f362, %f361, %f358, 0f3E75FDEC;
	fma.rn.f32 	%f363, %f362, %f358, 0f3F317218;
	fma.rn.f32 	%f364, %f363, %f358, 0f3F800000;
	cvt.rzi.s32.f32 	%r184, %f356;
	setp.gt.f32 	%p105, %f356, 0f00000000;
	selp.b32 	%r185, 0, -2097152000, %p105;
	add.s32 	%r186, %r185, 2130706432;
	mov.b32 	%f365, %r186;
	mul.f32 	%f366, %f364, %f365;
	shl.b32 	%r187, %r184, 23;
	sub.s32 	%r188, %r187, %r185;
	mov.b32 	%f367, %r188;
	mul.f32 	%f368, %f366, %f367;
	abs.f32 	%f369, %f352;
	setp.gt.f32 	%p106, %f369, 0f43180000;
	setp.lt.f32 	%p107, %f352, 0f00000000;
	selp.f32 	%f370, 0f00000000, 0f7F800000, %p107;
	selp.f32 	%f69, %f370, %f368, %p106;
	setp.eq.f32 	%p108, %f45, 0f3F800000;
	setp.eq.f32 	%p109, %f48, 0f00000000;
	or.pred  	%p110, %p108, %p109;
	mov.f32 	%f669, 0f3F800000;
	@%p110 bra 	$L__BB0_226;
	setp.num.f32 	%p111, %f68, %f68;
	abs.f32 	%f371, %f48;
	setp.num.f32 	%p112, %f371, %f371;
	and.pred  	%p113, %p111, %p112;
	@%p113 bra 	$L__BB0_179;
	add.rn.f32 	%f669, %f45, %f48;
	bra.uni 	$L__BB0_226;
$L__BB0_132:
	setp.gt.s32 	%p40, %r5, 12;
	@%p40 bra 	$L__BB0_136;
	setp.eq.s32 	%p43, %r5, 11;
	@%p43 bra 	$L__BB0_184;
	setp.eq.s32 	%p44, %r5, 12;
	@%p44 bra 	$L__BB0_135;
	bra.uni 	$L__BB0_226;
$L__BB0_135:
	setp.ge.f32 	%p82, %f45, %f48;
	selp.f32 	%f669, %f45, %f48, %p82;
	bra.uni 	$L__BB0_226;
$L__BB0_136:
	setp.eq.s32 	%p41, %r5, 13;
	@%p41 bra 	$L__BB0_192;
	setp.eq.s32 	%p42, %r5, 14;
	@%p42 bra 	$L__BB0_138;
	bra.uni 	$L__BB0_226;
$L__BB0_138:
	setp.lt.f32 	%p80, %f45, %f48;
	selp.f32 	%f669, 0f3F800000, 0fBF800000, %p80;
	bra.uni 	$L__BB0_226;
$L__BB0_139:
	setp.gt.s32 	%p19, %r5, 21;
	@%p19 bra 	$L__BB0_152;
	setp.gt.s32 	%p29, %r5, 17;
	@%p29 bra 	$L__BB0_145;
	setp.eq.s32 	%p35, %r5, 15;
	@%p35 bra 	$L__BB0_193;
	setp.eq.s32 	%p36, %r5, 16;
	@%p36 bra 	$L__BB0_194;
	setp.eq.s32 	%p37, %r5, 17;
	@%p37 bra 	$L__BB0_144;
	bra.uni 	$L__BB0_226;
$L__BB0_144:
	setp.ge.f32 	%p77, %f45, %f48;
	selp.f32 	%f669, 0f3F800000, 0fBF800000, %p77;
	bra.uni 	$L__BB0_226;
$L__BB0_145:
	setp.gt.s32 	%p30, %r5, 19;
	@%p30 bra 	$L__BB0_149;
	setp.eq.s32 	%p33, %r5, 18;
	@%p33 bra 	$L__BB0_210;
	setp.eq.s32 	%p34, %r5, 19;
	@%p34 bra 	$L__BB0_148;
	bra.uni 	$L__BB0_226;
$L__BB0_148:
	abs.f32 	%f191, %f45;
	mov.f32 	%f192, 0f3FB8AA3B;
	mul.rn.f32 	%f193, %f191, %f192;
	cvt.rzi.f32.f32 	%f194, %f193;
	abs.f32 	%f195, %f194;
	setp.gt.f32 	%p67, %f195, 0f42FC0000;
	mov.f32 	%f196, 0f42FC0000;
	copysign.f32 	%f197, %f194, %f196;
	selp.f32 	%f198, %f197, %f194, %p67;
	fma.rn.f32 	%f199, %f198, 0fBF317218, %f191;
	fma.rn.f32 	%f200, %f198, 0f3102E308, %f199;
	mul.f32 	%f201, %f200, 0f3FB8AA3B;
	add.f32 	%f202, %f198, 0f4B40007D;
	mov.b32 	%r129, %f202;
	shl.b32 	%r130, %r129, 23;
	mov.b32 	%f203, %r130;
	ex2.approx.ftz.f32 	%f204, %f201;
	mul.f32 	%f205, %f204, %f203;
	mov.f32 	%f206, 0fBE000000;
	div.approx.ftz.f32 	%f207, %f206, %f205;
	fma.rn.f32 	%f208, %f205, 0f40000000, %f207;
	mul.f32 	%f209, %f45, %f45;
	fma.rn.f32 	%f210, %f209, 0f363D0ADA, 0f394FFF49;
	fma.rn.f32 	%f211, %f210, %f209, 0f3C08889A;
	fma.rn.f32 	%f212, %f211, %f209, 0f3E2AAAAB;
	mul.f32 	%f213, %f209, %f212;
	fma.rn.f32 	%f214, %f213, %f45, %f45;
	setp.ge.f32 	%p68, %f191, 0f3F800000;
	copysign.f32 	%f215, %f45, %f208;
	selp.f32 	%f669, %f215, %f214, %p68;
	bra.uni 	$L__BB0_226;
$L__BB0_149:
	setp.eq.s32 	%p31, %r5, 20;
	@%p31 bra 	$L__BB0_219;
	setp.eq.s32 	%p32, %r5, 21;
	@%p32 bra 	$L__BB0_151;
	bra.uni 	$L__BB0_226;
$L__BB0_151:
	abs.f32 	%f158, %f45;
	mul.f32 	%f159, %f158, 0f4038AA3B;
	ex2.approx.ftz.f32 	%f160, %f159;
	add.f32 	%f161, %f160, 0f3F800000;
	rcp.approx.ftz.f32 	%f162, %f161;
	fma.rn.f32 	%f163, %f162, 0fC0000000, 0f3F800000;
	setp.ge.f32 	%p64, %f158, 0f41102CB4;
	selp.f32 	%f164, 0f3F800000, %f163, %p64;
	copysign.f32 	%f165, %f45, %f164;
	mul.f32 	%f166, %f45, %f45;
	fma.rn.f32 	%f167, %f166, 0f3C80F082, 0fBD563CAE;
	fma.rn.f32 	%f168, %f167, %f166, 0f3E085941;
	fma.rn.f32 	%f169, %f168, %f166, 0fBEAAA9ED;
	fma.rn.f32 	%f170, %f169, %f166, 0f00000000;
	fma.rn.f32 	%f171, %f170, %f45, %f45;
	setp.ge.f32 	%p65, %f158, 0f3F19999A;
	selp.f32 	%f669, %f165, %f171, %p65;
	bra.uni 	$L__BB0_226;
$L__BB0_152:
	setp.gt.s32 	%p20, %r5, 24;
	@%p20 bra 	$L__BB0_157;
	setp.eq.s32 	%p26, %r5, 22;
	@%p26 bra 	$L__BB0_221;
	setp.eq.s32 	%p27, %r5, 23;
	@%p27 bra 	$L__BB0_223;
	setp.eq.s32 	%p28, %r5, 24;
	@%p28 bra 	$L__BB0_156;
	bra.uni 	$L__BB0_226;
$L__BB0_156:
	abs.f32 	%f128, %f45;
	setp.le.f32 	%p57, %f128, 0f3089705F;
	setp.lt.f32 	%p58, %f45, 0f00000000;
	selp.f32 	%f129, 0fB089705F, 0f3089705F, %p58;
	selp.f32 	%f130, %f129, %f45, %p57;
	rcp.rn.f32 	%f669, %f130;
	bra.uni 	$L__BB0_226;
$L__BB0_157:
	setp.gt.s32 	%p21, %r5, 26;
	@%p21 bra 	$L__BB0_161;
	setp.eq.s32 	%p24, %r5, 25;
	@%p24 bra 	$L__BB0_224;
	setp.eq.s32 	%p25, %r5, 26;
	@%p25 bra 	$L__BB0_160;
	bra.uni 	$L__BB0_226;
$L__BB0_160:
	abs.f32 	%f669, %f45;
	bra.uni 	$L__BB0_226;
$L__BB0_161:
	setp.eq.s32 	%p22, %r5, 27;
	@%p22 bra 	$L__BB0_225;
	setp.eq.s32 	%p23, %r5, 28;
	@%p23 bra 	$L__BB0_163;
	bra.uni 	$L__BB0_226;
$L__BB0_163:
	abs.f32 	%f460, %f45;
	sqrt.rn.f32 	%f669, %f460;
	bra.uni 	$L__BB0_226;
$L__BB0_164:
	setp.ne.s32 	%p155, %r53, 1;
	@%p155 bra 	$L__BB0_166;
	fma.rn.f32 	%f669, %f46, %f47, %f48;
	bra.uni 	$L__BB0_226;
$L__BB0_166:
	setp.ne.s32 	%p156, %r54, 1;
	@%p156 bra 	$L__BB0_168;
	fma.rn.f32 	%f669, %f49, %f50, %f45;
	bra.uni 	$L__BB0_226;
$L__BB0_168:
	add.f32 	%f669, %f45, %f48;
	bra.uni 	$L__BB0_226;
$L__BB0_169:
	setp.ne.s32 	%p153, %r53, 1;
	@%p153 bra 	$L__BB0_171;
	neg.f32 	%f475, %f48;
	fma.rn.f32 	%f669, %f46, %f47, %f475;
	bra.uni 	$L__BB0_226;
$L__BB0_171:
	setp.ne.s32 	%p154, %r54, 1;
	@%p154 bra 	$L__BB0_173;
	neg.f32 	%f473, %f49;
	fma.rn.f32 	%f669, %f473, %f50, %f45;
	bra.uni 	$L__BB0_226;
$L__BB0_173:
	sub.f32 	%f669, %f45, %f48;
	bra.uni 	$L__BB0_226;
$L__BB0_174:
	@%p148 bra 	$L__BB0_176;
	mul.f32 	%f671, %f47, %f48;
	mul.f32 	%f669, %f46, %f671;
	mov.b32 	%r378, 1;
	mov.f32 	%f670, %f46;
	bra.uni 	$L__BB0_226;
$L__BB0_176:
	setp.eq.s32 	%p152, %r54, 1;
	mul.f32 	%f468, %f45, %f49;
	mul.f32 	%f469, %f468, %f50;
	mul.f32 	%f470, %f45, %f48;
	selp.f32 	%f669, %f469, %f470, %p152;
	selp.f32 	%f670, %f468, %f45, %p152;
	selp.f32 	%f671, %f50, %f48, %p152;
	mov.b32 	%r378, 1;
	bra.uni 	$L__BB0_226;
$L__BB0_177:
	abs.f32 	%f465, %f48;
	setp.lt.f32 	%p146, %f465, 0f2B8CBCCC;
	setp.lt.f32 	%p147, %f48, 0f00000000;
	selp.f32 	%f466, 0fAB8CBCCC, 0f2B8CBCCC, %p147;
	selp.f32 	%f467, %f466, %f48, %p146;
	div.rn.f32 	%f669, %f45, %f467;
	bra.uni 	$L__BB0_226;
$L__BB0_178:
	abs.f32 	%f383, %f48;
	setp.le.f32 	%p125, %f383, 0f3089705F;
	setp.lt.f32 	%p126, %f48, 0f00000000;
	selp.f32 	%f384, 0fB089705F, 0f3089705F, %p126;
	selp.f32 	%f385, %f384, %f48, %p125;
	div.rn.f32 	%f669, %f45, %f385;
	bra.uni 	$L__BB0_226;
$L__BB0_179:
	setp.neu.f32 	%p114, %f45, 0f00000000;
	setp.neu.f32 	%p115, %f68, 0f7F800000;
	and.pred  	%p116, %p114, %p115;
	@%p116 bra 	$L__BB0_181;
	setp.neu.f32 	%p123, %f67, 0f3F800000;
	add.f32 	%f380, %f45, %f45;
	mov.b32 	%r193, %f380;
	setp.lt.f32 	%p124, %f48, 0f00000000;
	xor.b32  	%r194, %r193, 2139095040;
	selp.b32 	%r195, %r194, %r193, %p124;
	and.b32  	%r196, %r195, 2147483647;
	selp.b32 	%r197, %r196, %r195, %p123;
	mov.b32 	%f669, %r197;
	bra.uni 	$L__BB0_226;
$L__BB0_181:
	setp.eq.f32 	%p117, %f45, 0fBF800000;
	setp.eq.f32 	%p118, %f371, 0f7F800000;
	and.pred  	%p119, %p117, %p118;
	@%p119 bra 	$L__BB0_226;
	setp.geu.f32 	%p120, %f45, 0f00000000;
	mov.f32 	%f669, %f69;
	@%p120 bra 	$L__BB0_226;
	setp.neu.f32 	%p121, %f67, 0f3F800000;
	neg.f32 	%f376, %f69;
	selp.f32 	%f377, %f69, %f376, %p121;
	cvt.rmi.f32.f32 	%f378, %f48;
	setp.neu.f32 	%p122, %f48, %f378;
	selp.f32 	%f669, 0f7FFFFFFF, %f377, %p122;
	bra.uni 	$L__BB0_226;
$L__BB0_184:
	abs.f32 	%f74, %f45;
	mul.f32 	%f244, %f48, 0f3F000000;
	cvt.rzi.f32.f32 	%f245, %f244;
	add.f32 	%f246, %f245, %f245;
	sub.f32 	%f247, %f48, %f246;
	abs.f32 	%f75, %f247;
	abs.f32 	%f76, %f74;
	setp.lt.f32 	%p83, %f76, 0f00800000;
	mul.f32 	%f248, %f76, 0f4B800000;
	selp.f32 	%f249, %f248, %f76, %p83;
	selp.f32 	%f250, 0fC1C00000, 0f00000000, %p83;
	mov.b32 	%r160, %f249;
	add.s32 	%r161, %r160, -1060439283;
	and.b32  	%r162, %r161, -8388608;
	sub.s32 	%r163, %r160, %r162;
	mov.b32 	%f251, %r163;
	cvt.rn.f32.s32 	%f252, %r162;
	fma.rn.f32 	%f253, %f252, 0f34000000, %f250;
	add.f32 	%f254, %f251, 0fBF800000;
	add.f32 	%f255, %f251, 0f3F800000;
	rcp.approx.ftz.f32 	%f256, %f255;
	add.f32 	%f257, %f254, %f254;
	mul.f32 	%f258, %f257, %f256;
	mul.f32 	%f259, %f258, %f258;
	sub.f32 	%f260, %f254, %f258;
	add.f32 	%f261, %f260, %f260;
	neg.f32 	%f262, %f258;
	fma.rn.f32 	%f263, %f262, %f254, %f261;
	mul.rn.f32 	%f264, %f256, %f263;
	fma.rn.f32 	%f265, %f259, 0f3A2C32E4, 0f3B52E7DB;
	fma.rn.f32 	%f266, %f265, %f259, 0f3C93BB73;
	fma.rn.f32 	%f267, %f266, %f259, 0f3DF6384F;
	mul.rn.f32 	%f268, %f267, %f259;
	fma.rn.f32 	%f269, %f258, 0f3FB8AA3B, %f253;
	sub.f32 	%f270, %f253, %f269;
	fma.rn.f32 	%f271, %f258, 0f3FB8AA3B, %f270;
	fma.rn.f32 	%f272, %f264, 0f3FB8AA3B, %f271;
	fma.rn.f32 	%f273, %f258, 0f32A55E34, %f272;
	mul.f32 	%f274, %f268, 0f40400000;
	fma.rn.f32 	%f275, %f274, %f264, %f273;
	fma.rn.f32 	%f276, %f268, %f258, %f275;
	add.rn.f32 	%f277, %f269, %f276;
	neg.f32 	%f278, %f269;
	add.rn.f32 	%f279, %f277, %f278;
	neg.f32 	%f280, %f279;
	add.rn.f32 	%f281, %f276, %f280;
	mul.rn.f32 	%f282, %f277, %f48;
	neg.f32 	%f283, %f282;
	fma.rn.f32 	%f284, %f277, %f48, %f283;
	fma.rn.f32 	%f285, %f281, %f48, %f284;
	cvt.rni.f32.f32 	%f286, %f282;
	sub.f32 	%f287, %f282, %f286;
	add.f32 	%f288, %f287, %f285;
	fma.rn.f32 	%f289, %f288, 0f391FCB8E, 0f3AAF85ED;
	fma.rn.f32 	%f290, %f289, %f288, 0f3C1D9856;
	fma.rn.f32 	%f291, %f290, %f288, 0f3D6357BB;
	fma.rn.f32 	%f292, %f291, %f288, 0f3E75FDEC;
	fma.rn.f32 	%f293, %f292, %f288, 0f3F317218;
	fma.rn.f32 	%f294, %f293, %f288, 0f3F800000;
	cvt.rzi.s32.f32 	%r164, %f286;
	setp.gt.f32 	%p84, %f286, 0f00000000;
	selp.b32 	%r165, 0, -2097152000, %p84;
	add.s32 	%r166, %r165, 2130706432;
	mov.b32 	%f295, %r166;
	mul.f32 	%f296, %f294, %f295;
	shl.b32 	%r167, %r164, 23;
	sub.s32 	%r168, %r167, %r165;
	mov.b32 	%f297, %r168;
	mul.f32 	%f298, %f296, %f297;
	abs.f32 	%f299, %f282;
	setp.gt.f32 	%p85, %f299, 0f43180000;
	setp.lt.f32 	%p86, %f282, 0f00000000;
	selp.f32 	%f300, 0f00000000, 0f7F800000, %p86;
	selp.f32 	%f77, %f300, %f298, %p85;
	setp.eq.f32 	%p87, %f74, 0f3F800000;
	setp.eq.f32 	%p88, %f48, 0f00000000;
	or.pred  	%p89, %p87, %p88;
	mov.f32 	%f669, 0f3F800000;
	@%p89 bra 	$L__BB0_226;
	setp.num.f32 	%p90, %f76, %f76;
	abs.f32 	%f301, %f48;
	setp.num.f32 	%p91, %f301, %f301;
	and.pred  	%p92, %p90, %p91;
	@%p92 bra 	$L__BB0_187;
	add.rn.f32 	%f669, %f74, %f48;
	bra.uni 	$L__BB0_226;
$L__BB0_187:
	setp.neu.f32 	%p93, %f74, 0f00000000;
	setp.neu.f32 	%p94, %f76, 0f7F800000;
	and.pred  	%p95, %p93, %p94;
	@%p95 bra 	$L__BB0_189;
	setp.neu.f32 	%p102, %f75, 0f3F800000;
	add.f32 	%f310, %f74, %f74;
	mov.b32 	%r173, %f310;
	setp.lt.f32 	%p103, %f48, 0f00000000;
	xor.b32  	%r174, %r173, 2139095040;
	selp.b32 	%r175, %r174, %r173, %p103;
	and.b32  	%r176, %r175, 2147483647;
	selp.b32 	%r177, %r176, %r175, %p102;
	mov.b32 	%f669, %r177;
	bra.uni 	$L__BB0_226;
$L__BB0_189:
	setp.eq.f32 	%p96, %f74, 0fBF800000;
	setp.eq.f32 	%p97, %f301, 0f7F800000;
	and.pred  	%p98, %p96, %p97;
	@%p98 bra 	$L__BB0_226;
	setp.geu.f32 	%p99, %f74, 0f00000000;
	mov.f32 	%f669, %f77;
	@%p99 bra 	$L__BB0_226;
	setp.neu.f32 	%p100, %f75, 0f3F800000;
	neg.f32 	%f306, %f77;
	selp.f32 	%f307, %f77, %f306, %p100;
	cvt.rmi.f32.f32 	%f308, %f48;
	setp.neu.f32 	%p101, %f48, %f308;
	selp.f32 	%f669, 0f7FFFFFFF, %f307, %p101;
	bra.uni 	$L__BB0_226;
$L__BB0_192:
	setp.le.f32 	%p81, %f45, %f48;
	selp.f32 	%f669, %f45, %f48, %p81;
	bra.uni 	$L__BB0_226;
$L__BB0_193:
	setp.gt.f32 	%p79, %f45, %f48;
	selp.f32 	%f669, 0f3F800000, 0fBF800000, %p79;
	bra.uni 	$L__BB0_226;
$L__BB0_194:
	setp.le.f32 	%p78, %f45, %f48;
	selp.f32 	%f669, 0f3F800000, 0fBF800000, %p78;
	bra.uni 	$L__BB0_226;
$L__BB0_195:
	mov.b32 	%r56, %f45;
	mov.b64 	%rd162, 0;
	mov.b32 	%r366, 0;
$L__BB0_196:
	.pragma "nounroll";
	mul.wide.u32 	%rd98, %r366, 4;
	mov.u64 	%rd99, __cudart_i2opi_f;
	add.s64 	%rd100, %rd99, %rd98;
	ld.global.nc.u32 	%r233, [%rd100];
	shl.b32 	%r234, %r56, 8;
	or.b32  	%r235, %r234, -2147483648;
	mad.wide.u32 	%rd101, %r233, %r235, %rd162;
	shr.u64 	%rd162, %rd101, 32;
	add.s64 	%rd102, %rd5, %rd98;
	st.local.u32 	[%rd102], %rd101;
	add.s32 	%r366, %r366, 1;
	setp.ne.s32 	%p140, %r366, 6;
	@%p140 bra 	$L__BB0_196;
	shr.u32 	%r236, %r56, 23;
	st.local.u32 	[%rd5+24], %rd162;
	and.b32  	%r59, %r236, 31;
	and.b32  	%r237, %r236, 224;
	add.s32 	%r238, %r237, -128;
	shr.u32 	%r239, %r238, 5;
	mul.wide.u32 	%rd103, %r239, 4;
	sub.s64 	%rd29, %rd5, %rd103;
	ld.local.u32 	%r367, [%rd29+24];
	ld.local.u32 	%r368, [%rd29+20];
	setp.eq.s32 	%p141, %r59, 0;
	@%p141 bra 	$L__BB0_199;
	shf.l.wrap.b32 	%r367, %r368, %r367, %r59;
	ld.local.u32 	%r240, [%rd29+16];
	shf.l.wrap.b32 	%r368, %r240, %r368, %r59;
$L__BB0_199:
	shr.u32 	%r241, %r367, 30;
	shf.l.wrap.b32 	%r242, %r368, %r367, 2;
	shl.b32 	%r243, %r368, 2;
	shr.u32 	%r244, %r242, 31;
	add.s32 	%r245, %r244, %r241;
	neg.s32 	%r246, %r245;
	setp.lt.s32 	%p142, %r56, 0;
	selp.b32 	%r369, %r246, %r245, %p142;
	xor.b32  	%r247, %r242, %r56;
	shr.s32 	%r248, %r242, 31;
	xor.b32  	%r249, %r248, %r242;
	xor.b32  	%r250, %r248, %r243;
	cvt.u64.u32 	%rd104, %r249;
	shl.b64 	%rd105, %rd104, 32;
	cvt.u64.u32 	%rd106, %r250;
	or.b64  	%rd107, %rd105, %rd106;
	cvt.rn.f64.s64 	%fd5, %rd107;
	mul.f64 	%fd6, %fd5, 0d3BF921FB54442D19;
	cvt.rn.f32.f64 	%f444, %fd6;
	neg.f32 	%f445, %f444;
	setp.lt.s32 	%p143, %r247, 0;
	selp.f32 	%f666, %f445, %f444, %p143;
$L__BB0_200:
	mul.rn.f32 	%f448, %f666, %f666;
	and.b32  	%r253, %r369, 1;
	setp.eq.b32 	%p144, %r253, 1;
	selp.f32 	%f449, 0f3F800000, %f666, %p144;
	fma.rn.f32 	%f450, %f448, %f449, 0f00000000;
	fma.rn.f32 	%f451, %f448, 0f37CBAC00, 0fBAB607ED;
	selp.f32 	%f452, %f451, 0fB94D4153, %p144;
	selp.f32 	%f453, 0f3D2AAABB, 0f3C0885E4, %p144;
	fma.rn.f32 	%f454, %f452, %f448, %f453;
	selp.f32 	%f455, 0fBEFFFFFF, 0fBE2AAAA8, %p144;
	fma.rn.f32 	%f456, %f454, %f448, %f455;
	fma.rn.f32 	%f457, %f456, %f450, %f449;
	and.b32  	%r254, %r369, 2;
	setp.eq.s32 	%p145, %r254, 0;
	mov.f32 	%f447, 0f00000000;
	sub.f32 	%f458, %f447, %f457;
	selp.f32 	%f669, %f457, %f458, %p145;
	bra.uni 	$L__BB0_226;
$L__BB0_201:
	mul.f32 	%f421, %f45, 0f3F22F983;
	cvt.rni.s32.f32 	%r373, %f421;
	cvt.rn.f32.s32 	%f422, %r373;
	fma.rn.f32 	%f423, %f422, 0fBFC90FDA, %f45;
	fma.rn.f32 	%f424, %f422, 0fB3A22168, %f423;
	fma.rn.f32 	%f667, %f422, 0fA7C234C5, %f424;
	abs.f32 	%f95, %f45;
	setp.ltu.f32 	%p130, %f95, 0f47CE4780;
	@%p130 bra 	$L__BB0_209;
	setp.neu.f32 	%p131, %f95, 0f7F800000;
	@%p131 bra 	$L__BB0_204;
	mov.f32 	%f427, 0f00000000;
	mul.rn.f32 	%f667, %f45, %f427;
	mov.b32 	%r373, 0;
	bra.uni 	$L__BB0_209;
$L__BB0_204:
	mov.b32 	%r69, %f45;
	mov.b64 	%rd163, 0;
	mov.b32 	%r370, 0;
$L__BB0_205:
	.pragma "nounroll";
	mul.wide.u32 	%rd87, %r370, 4;
	mov.u64 	%rd88, __cudart_i2opi_f;
	add.s64 	%rd89, %rd88, %rd87;
	ld.global.nc.u32 	%r209, [%rd89];
	shl.b32 	%r210, %r69, 8;
	or.b32  	%r211, %r210, -2147483648;
	mad.wide.u32 	%rd90, %r209, %r211, %rd163;
	shr.u64 	%rd163, %rd90, 32;
	add.s64 	%rd91, %rd4, %rd87;
	st.local.u32 	[%rd91], %rd90;
	add.s32 	%r370, %r370, 1;
	setp.ne.s32 	%p132, %r370, 6;
	@%p132 bra 	$L__BB0_205;
	shr.u32 	%r212, %r69, 23;
	st.local.u32 	[%rd4+24], %rd163;
	and.b32  	%r72, %r212, 31;
	and.b32  	%r213, %r212, 224;
	add.s32 	%r214, %r213, -128;
	shr.u32 	%r215, %r214, 5;
	mul.wide.u32 	%rd92, %r215, 4;
	sub.s64 	%rd32, %rd4, %rd92;
	ld.local.u32 	%r371, [%rd32+24];
	ld.local.u32 	%r372, [%rd32+20];
	setp.eq.s32 	%p133, %r72, 0;
	@%p133 bra 	$L__BB0_208;
	shf.l.wrap.b32 	%r371, %r372, %r371, %r72;
	ld.local.u32 	%r216, [%rd32+16];
	shf.l.wrap.b32 	%r372, %r216, %r372, %r72;
$L__BB0_208:
	shr.u32 	%r217, %r371, 30;
	shf.l.wrap.b32 	%r218, %r372, %r371, 2;
	shl.b32 	%r219, %r372, 2;
	shr.u32 	%r220, %r218, 31;
	add.s32 	%r221, %r220, %r217;
	neg.s32 	%r222, %r221;
	setp.lt.s32 	%p134, %r69, 0;
	selp.b32 	%r373, %r222, %r221, %p134;
	xor.b32  	%r223, %r218, %r69;
	shr.s32 	%r224, %r218, 31;
	xor.b32  	%r225, %r224, %r218;
	xor.b32  	%r226, %r224, %r219;
	cvt.u64.u32 	%rd93, %r225;
	shl.b64 	%rd94, %rd93, 32;
	cvt.u64.u32 	%rd95, %r226;
	or.b64  	%rd96, %rd94, %rd95;
	cvt.rn.f64.s64 	%fd3, %rd96;
	mul.f64 	%fd4, %fd3, 0d3BF921FB54442D19;
	cvt.rn.f32.f64 	%f425, %fd4;
	neg.f32 	%f426, %f425;
	setp.lt.s32 	%p135, %r223, 0;
	selp.f32 	%f667, %f426, %f425, %p135;
$L__BB0_209:
	add.s32 	%r229, %r373, 1;
	mul.rn.f32 	%f429, %f667, %f667;
	and.b32  	%r230, %r373, 1;
	setp.eq.b32 	%p136, %r230, 1;
	selp.f32 	%f430, %f667, 0f3F800000, %p136;
	fma.rn.f32 	%f431, %f429, %f430, 0f00000000;
	fma.rn.f32 	%f432, %f429, 0f37CBAC00, 0fBAB607ED;
	selp.f32 	%f433, 0fB94D4153, %f432, %p136;
	selp.f32 	%f434, 0f3C0885E4, 0f3D2AAABB, %p136;
	fma.rn.f32 	%f435, %f433, %f429, %f434;
	selp.f32 	%f436, 0fBE2AAAA8, 0fBEFFFFFF, %p136;
	fma.rn.f32 	%f437, %f435, %f429, %f436;
	fma.rn.f32 	%f438, %f437, %f431, %f430;
	and.b32  	%r231, %r229, 2;
	setp.eq.s32 	%p137, %r231, 0;
	mov.f32 	%f428, 0f00000000;
	sub.f32 	%f439, %f428, %f438;
	selp.f32 	%f669, %f438, %f439, %p137;
	bra.uni 	$L__BB0_226;
$L__BB0_210:
	mul.f32 	%f216, %f45, 0f3F22F983;
	cvt.rni.s32.f32 	%r377, %f216;
	cvt.rn.f32.s32 	%f217, %r377;
	fma.rn.f32 	%f218, %f217, 0fBFC90FDA, %f45;
	fma.rn.f32 	%f219, %f217, 0fB3A22168, %f218;
	fma.rn.f32 	%f668, %f217, 0fA7C234C5, %f219;
	abs.f32 	%f101, %f45;
	setp.ltu.f32 	%p69, %f101, 0f47CE4780;
	@%p69 bra 	$L__BB0_218;
	setp.neu.f32 	%p70, %f101, 0f7F800000;
	@%p70 bra 	$L__BB0_213;
	mov.f32 	%f222, 0f00000000;
	mul.rn.f32 	%f668, %f45, %f222;
	mov.b32 	%r377, 0;
	bra.uni 	$L__BB0_218;
$L__BB0_213:
	mov.b32 	%r82, %f45;
	mov.b64 	%rd166, 0;
	mov.b32 	%r374, 0;
	mov.u64 	%rd164, __cudart_i2opi_f;
	mov.u64 	%rd165, %rd3;
$L__BB0_214:
	.pragma "nounroll";
	ld.global.nc.u32 	%r132, [%rd164];
	shl.b32 	%r133, %r82, 8;
	or.b32  	%r134, %r133, -2147483648;
	mad.wide.u32 	%rd80, %r132, %r134, %rd166;
	shr.u64 	%rd166, %rd80, 32;
	st.local.u32 	[%rd165], %rd80;
	add.s32 	%r374, %r374, 1;
	add.s64 	%rd165, %rd165, 4;
	add.s64 	%rd164, %rd164, 4;
	setp.ne.s32 	%p71, %r374, 6;
	@%p71 bra 	$L__BB0_214;
	shr.u32 	%r135, %r82, 23;
	st.local.u32 	[%rd3+24], %rd166;
	and.b32  	%r85, %r135, 31;
	and.b32  	%r136, %r135, 224;
	add.s32 	%r137, %r136, -128;
	shr.u32 	%r138, %r137, 5;
	mul.wide.u32 	%rd81, %r138, 4;
	sub.s64 	%rd39, %rd3, %rd81;
	ld.local.u32 	%r375, [%rd39+24];
	ld.local.u32 	%r376, [%rd39+20];
	setp.eq.s32 	%p72, %r85, 0;
	@%p72 bra 	$L__BB0_217;
	shf.l.wrap.b32 	%r375, %r376, %r375, %r85;
	ld.local.u32 	%r139, [%rd39+16];
	shf.l.wrap.b32 	%r376, %r139, %r376, %r85;
$L__BB0_217:
	shr.u32 	%r140, %r375, 30;
	shf.l.wrap.b32 	%r141, %r376, %r375, 2;
	shl.b32 	%r142, %r376, 2;
	shr.u32 	%r143, %r141, 31;
	add.s32 	%r144, %r143, %r140;
	neg.s32 	%r145, %r144;
	setp.lt.s32 	%p73, %r82, 0;
	selp.b32 	%r377, %r145, %r144, %p73;
	xor.b32  	%r146, %r141, %r82;
	shr.s32 	%r147, %r141, 31;
	xor.b32  	%r148, %r147, %r141;
	xor.b32  	%r149, %r147, %r142;
	cvt.u64.u32 	%rd82, %r148;
	shl.b64 	%rd83, %rd82, 32;
	cvt.u64.u32 	%rd84, %r149;
	or.b64  	%rd85, %rd83, %rd84;
	cvt.rn.f64.s64 	%fd1, %rd85;
	mul.f64 	%fd2, %fd1, 0d3BF921FB54442D19;
	cvt.rn.f32.f64 	%f220, %fd2;
	neg.f32 	%f221, %f220;
	setp.lt.s32 	%p74, %r146, 0;
	selp.f32 	%f668, %f221, %f220, %p74;
$L__BB0_218:
	mul.f32 	%f224, %f668, %f668;
	fma.rn.f32 	%f225, %f224, 0f3C190000, 0f3B560000;
	fma.rn.f32 	%f226, %f225, %f224, 0f3CC70000;
	fma.rn.f32 	%f227, %f226, %f224, 0f3D5B0000;
	fma.rn.f32 	%f228, %f227, %f224, 0f3E089438;
	fma.rn.f32 	%f229, %f228, %f224, 0f3EAAAA88;
	mul.rn.f32 	%f230, %f224, %f668;
	fma.rn.f32 	%f231, %f229, %f230, %f668;
	abs.f32 	%f232, %f668;
	setp.eq.f32 	%p75, %f232, 0f3A00B43C;
	selp.f32 	%f233, %f668, %f231, %p75;
	and.b32  	%r152, %r377, 1;
	setp.eq.b32 	%p76, %r152, 1;
	neg.f32 	%f234, %f233;
	rcp.approx.ftz.f32 	%f235, %f234;
	selp.f32 	%f669, %f235, %f233, %p76;
	bra.uni 	$L__BB0_226;
$L__BB0_219:
	abs.f32 	%f173, %f45;
	mov.f32 	%f174, 0f3FB8AA3B;
	mul.rn.f32 	%f175, %f173, %f174;
	cvt.rzi.f32.f32 	%f176, %f175;
	abs.f32 	%f177, %f176;
	setp.gt.f32 	%p66, %f177, 0f42FC0000;
	mov.f32 	%f178, 0f42FC0000;
	copysign.f32 	%f179, %f176, %f178;
	selp.f32 	%f180, %f179, %f176, %p66;
	fma.rn.f32 	%f181, %f180, 0fBF317218, %f173;
	fma.rn.f32 	%f182, %f180, 0f3102E308, %f181;
	mul.f32 	%f183, %f182, 0f3FB8AA3B;
	add.f32 	%f184, %f180, 0f4B40007D;
	mov.b32 	%r126, %f184;
	shl.b32 	%r127, %r126, 23;
	mov.b32 	%f185, %r127;
	ex2.approx.ftz.f32 	%f186, %f183;
	mul.f32 	%f187, %f186, %f185;
	mov.f32 	%f188, 0f3E000000;
	div.approx.ftz.f32 	%f189, %f188, %f187;
	fma.rn.f32 	%f669, %f187, 0f40000000, %f189;
	bra.uni 	$L__BB0_226;
$L__BB0_220:
	abs.f32 	%f387, %f45;
	add.f32 	%f388, %f387, 0f2B8CBCCC;
	setp.lt.f32 	%p127, %f388, 0f00800000;
	mul.f32 	%f389, %f388, 0f4B000000;
	selp.f32 	%f390, %f389, %f388, %p127;
	selp.f32 	%f391, 0fC1B80000, 0f00000000, %p127;
	mov.b32 	%r201, %f390;
	add.s32 	%r202, %r201, -1059760811;
	and.b32  	%r203, %r202, -8388608;
	sub.s32 	%r204, %r201, %r203;
	mov.b32 	%f392, %r204;
	cvt.rn.f32.s32 	%f393, %r203;
	fma.rn.f32 	%f394, %f393, 0f34000000, %f391;
	add.f32 	%f395, %f392, 0fBF800000;
	fma.rn.f32 	%f396, %f395, 0fBE055027, 0f3E1039F6;
	fma.rn.f32 	%f397, %f396, %f395, 0fBDF8CDCC;
	fma.rn.f32 	%f398, %f397, %f395, 0f3E0F2955;
	fma.rn.f32 	%f399, %f398, %f395, 0fBE2AD8B9;
	fma.rn.f32 	%f400, %f399, %f395, 0f3E4CED0B;
	fma.rn.f32 	%f401, %f400, %f395, 0fBE7FFF22;
	fma.rn.f32 	%f402, %f401, %f395, 0f3EAAAA78;
	fma.rn.f32 	%f403, %f402, %f395, 0fBF000000;
	mul.f32 	%f404, %f395, %f403;
	fma.rn.f32 	%f405, %f404, %f395, %f395;
	fma.rn.f32 	%f406, %f394, 0f3F317218, %f405;
	setp.gt.u32 	%p128, %r201, 2139095039;
	fma.rn.f32 	%f407, %f390, 0f7F800000, 0f7F800000;
	selp.f32 	%f408, %f407, %f406, %p128;
	setp.eq.f32 	%p129, %f390, 0f00000000;
	selp.f32 	%f669, 0fFF800000, %f408, %p129;
	bra.uni 	$L__BB0_226;
$L__BB0_221:
	setp.eq.f32 	%p60, %f45, 0f00000000;
	mov.f32 	%f669, 0fCE6E6B28;
	@%p60 bra 	$L__BB0_226;
	abs.f32 	%f136, %f45;
	setp.lt.f32 	%p61, %f136, 0f00800000;
	mul.f32 	%f137, %f136, 0f4B000000;
	selp.f32 	%f138, %f137, %f136, %p61;
	selp.f32 	%f139, 0fC1B80000, 0f00000000, %p61;
	mov.b32 	%r120, %f138;
	add.s32 	%r121, %r120, -1059760811;
	and.b32  	%r122, %r121, -8388608;
	sub.s32 	%r123, %r120, %r122;
	mov.b32 	%f140, %r123;
	cvt.rn.f32.s32 	%f141, %r122;
	fma.rn.f32 	%f142, %f141, 0f34000000, %f139;
	add.f32 	%f143, %f140, 0fBF800000;
	fma.rn.f32 	%f144, %f143, 0fBE055027, 0f3E1039F6;
	fma.rn.f32 	%f145, %f144, %f143, 0fBDF8CDCC;
	fma.rn.f32 	%f146, %f145, %f143, 0f3E0F2955;
	fma.rn.f32 	%f147, %f146, %f143, 0fBE2AD8B9;
	fma.rn.f32 	%f148, %f147, %f143, 0f3E4CED0B;
	fma.rn.f32 	%f149, %f148, %f143, 0fBE7FFF22;
	fma.rn.f32 	%f150, %f149, %f143, 0f3EAAAA78;
	fma.rn.f32 	%f151, %f150, %f143, 0fBF000000;
	mul.f32 	%f152, %f143, %f151;
	fma.rn.f32 	%f153, %f152, %f143, %f143;
	fma.rn.f32 	%f154, %f142, 0f3F317218, %f153;
	setp.gt.u32 	%p62, %r120, 2139095039;
	fma.rn.f32 	%f155, %f138, 0f7F800000, 0f7F800000;
	selp.f32 	%f156, %f155, %f154, %p62;
	setp.eq.f32 	%p63, %f138, 0f00000000;
	selp.f32 	%f669, 0fFF800000, %f156, %p63;
	bra.uni 	$L__BB0_226;
$L__BB0_223:
	setp.eq.f32 	%p59, %f45, 0f00000000;
	rcp.rn.f32 	%f132, %f45;
	selp.f32 	%f669, 0f7FC00000, %f132, %p59;
	bra.uni 	$L__BB0_226;
$L__BB0_224:
	neg.f32 	%f669, %f45;
	bra.uni 	$L__BB0_226;
$L__BB0_225:
	sqrt.rn.f32 	%f669, %f45;
$L__BB0_226:
	st.local.f32 	[%rd23+-8], %f669;
	st.local.u32 	[%rd24+-8], %r378;
	st.local.f32 	[%rd25+-8], %f670;
	st.local.f32 	[%rd26+-8], %f671;
	add.s32 	%r379, %r379, -1;
	bra.uni 	$L__BB0_228;
$L__BB0_227:
	mul.wide.s32 	%rd146, %r379, 4;
	add.s64 	%rd147, %rd9, %rd146;
	ld.local.f32 	%f654, [%rd147+-4];
	add.s32 	%r379, %r379, -2;
	ld.local.f32 	%f655, [%rd147+-8];
	ld.local.f32 	%f656, [%rd147+-12];
	setp.gt.f32 	%p239, %f656, 0f00000000;
	selp.f32 	%f657, %f655, %f654, %p239;
	st.local.f32 	[%rd147+-12], %f657;
	add.s64 	%rd148, %rd10, %rd146;
	mov.b32 	%r348, 0;
	st.local.u32 	[%rd148+-12], %r348;
	add.s64 	%rd149, %rd11, %rd146;
	st.local.u32 	[%rd149+-12], %r348;
	add.s64 	%rd150, %rd12, %rd146;
	st.local.u32 	[%rd150+-12], %r348;
$L__BB0_228:
	setp.gt.u32 	%p240, %r2, 1;
	@%p240 bra 	$L__BB0_6;
$L__BB0_229:
	setp.lt.s32 	%p241, %r379, 1;
	mov.f32 	%f672, 0f00000000;
	@%p241 bra 	$L__BB0_231;
	add.s32 	%r349, %r379, -1;
	mul.wide.u32 	%rd151, %r349, 4;
	add.s64 	%rd152, %rd9, %rd151;
	ld.local.f32 	%f672, [%rd152];
$L__BB0_231:
	ld.param.u64 	%rd158, [_Z24eval_prefix_kernel_batchPKiPKfS2_iiiPf_param_6];
	cvta.to.global.u64 	%rd153, %rd158;
	mul.wide.s32 	%rd154, %r1, 4;
	add.s64 	%rd155, %rd153, %rd154;
	st.global.f32 	[%rd155], %f672;
$L__BB0_232:
	ret;

}
	// .globl	_Z18eval_prefix_kernelPKiPKfS2_iiPf
.visible .entry _Z18eval_prefix_kernelPKiPKfS2_iiPf(
	.param .u64 .ptr .align 1 _Z18eval_prefix_kernelPKiPKfS2_iiPf_param_0,
	.param .u64 .ptr .align 1 _Z18eval_prefix_kernelPKiPKfS2_iiPf_param_1,
	.param .u64 .ptr .align 1 _Z18eval_prefix_kernelPKiPKfS2_iiPf_param_2,
	.param .u32 _Z18eval_prefix_kernelPKiPKfS2_iiPf_param_3,
	.param .u32 _Z18eval_prefix_kernelPKiPKfS2_iiPf_param_4,
	.param .u64 .ptr .align 1 _Z18eval_prefix_kernelPKiPKfS2_iiPf_param_5
)
{
	.local .align 4 .b8 	__local_depot1[28];
	.reg .b64 	%SP;
	.reg .b64 	%SPL;
	.reg .pred 	%p<242>;
	.reg .b32 	%r<417>;
	.reg .b32 	%f<673>;
	.reg .b64 	%rd<123>;
	.reg .b64 	%fd<13>;

	mov.u64 	%SPL, __local_depot1;
	ld.param.u64 	%rd32, [_Z18eval_prefix_kernelPKiPKfS2_iiPf_param_0];
	ld.param.u64 	%rd35, [_Z18eval_prefix_kernelPKiPKfS2_iiPf_param_1];
	ld.param.u64 	%rd33, [_Z18eval_prefix_kernelPKiPKfS2_iiPf_param_2];
	ld.param.u32 	%r387, [_Z18eval_prefix_kernelPKiPKfS2_iiPf_param_3];
	cvta.to.global.u64 	%rd1, %rd35;
	add.u64 	%rd2, %SPL, 0;
	add.u64 	%rd3, %SPL, 0;
	add.u64 	%rd4, %SPL, 0;
	add.u64 	%rd5, %SPL, 0;
	add.u64 	%rd6, %SPL, 0;
	add.u64 	%rd7, %SPL, 0;
	mov.u32 	%r108, %ctaid.x;
	mov.u32 	%r109, %tid.x;
	or.b32  	%r110, %r108, %r109;
	setp.ne.s32 	%p2, %r110, 0;
	@%p2 bra 	$L__BB1_229;
	setp.lt.s32 	%p3, %r387, 1;
	mov.b32 	%r415, 0;
	@%p3 bra 	$L__BB1_226;
	shl.b32 	%r113, %r387, 2;
	mov.u32 	%r114, smem;
	add.s32 	%r1, %r114, %r113;
	add.s32 	%r2, %r1, %r113;
	add.s32 	%r3, %r2, %r113;
	cvta.to.global.u64 	%rd8, %rd32;
	cvta.to.global.u64 	%rd9, %rd33;
	mov.b32 	%r415, 0;
	mov.u64 	%rd71, __cudart_i2opi_f;
$L__BB1_3:
	mov.u32 	%r4, %r387;
	add.s32 	%r387, %r4, -1;
	mul.wide.u32 	%rd42, %r387, 4;
	add.s64 	%rd43, %rd8, %rd42;
	ld.global.nc.u32 	%r7, [%rd43];
	mov.pred 	%p241, -1;
	mov.b32 	%r389, 3;
	setp.gt.u32 	%p5, %r7, 29;
	@%p5 bra 	$L__BB1_4;
	bra.uni 	$L__BB1_7;
$L__BB1_4:
	setp.eq.s32 	%p9, %r7, -1;
	@%p9 bra 	$L__BB1_18;
	mov.pred 	%p241, 0;
$L__BB1_6:
	setp.eq.s32 	%p14, %r7, 28;
	selp.b32 	%r134, 1, 2, %p241;
	selp.b32 	%r389, 1, %r134, %p14;
	bra.uni 	$L__BB1_10;
$L__BB1_7:
	mov.b32 	%r117, 1;
	shl.b32 	%r118, %r117, %r7;
	and.b32  	%r119, %r118, 268173792;
	setp.ne.s32 	%p6, %r119, 0;
	@%p6 bra 	$L__BB1_6;
	setp.eq.s32 	%p7, %r7, 0;
	@%p7 bra 	$L__BB1_17;
	setp.eq.s32 	%p8, %r7, 29;
	@%p8 bra 	$L__BB1_10;
	bra.uni 	$L__BB1_4;
$L__BB1_10:
	setp.eq.s32 	%p15, %r389, 2;
	mov.f32 	%f670, 0f00000000;
	mov.f32 	%f671, 0f00000000;
	@%p15 bra 	$L__BB1_105;
	setp.ne.s32 	%p16, %r389, 1;
	@%p16 bra 	$L__BB1_224;
	shl.b32 	%r291, %r415, 2;
	mov.u32 	%r292, smem;
	add.s32 	%r13, %r292, %r291;
	ld.shared.f32 	%f3, [%r13+-4];
	mov.f32 	%f479, 0f00000000;
	setp.gt.s32 	%p156, %r7, 14;
	@%p156 bra 	$L__BB1_41;
	setp.gt.s32 	%p176, %r7, 7;
	@%p176 bra 	$L__BB1_32;
	setp.gt.s32 	%p184, %r7, 3;
	@%p184 bra 	$L__BB1_23;
	setp.eq.s32 	%p190, %r7, 1;
	@%p190 bra 	$L__BB1_66;
	setp.eq.s32 	%p191, %r7, 2;
	mov.f32 	%f665, %f3;
	@%p191 bra 	$L__BB1_104;
	bra.uni 	$L__BB1_21;
$L__BB1_17:
	add.s64 	%rd49, %rd1, %rd42;
	ld.global.nc.f32 	%f125, [%rd49];
	shl.b32 	%r127, %r415, 2;
	mov.u32 	%r128, smem;
	add.s32 	%r129, %r128, %r127;
	st.shared.f32 	[%r129], %f125;
	add.s32 	%r130, %r1, %r127;
	mov.b32 	%r131, 0;
	st.shared.u32 	[%r130], %r131;
	add.s32 	%r132, %r2, %r127;
	st.shared.u32 	[%r132], %r131;
	add.s32 	%r133, %r3, %r127;
	st.shared.u32 	[%r133], %r131;
	add.s32 	%r415, %r415, 1;
	bra.uni 	$L__BB1_225;
$L__BB1_18:
	ld.param.u32 	%r386, [_Z18eval_prefix_kernelPKiPKfS2_iiPf_param_4];
	add.s64 	%rd45, %rd1, %rd42;
	ld.global.nc.f32 	%f124, [%rd45];
	cvt.rzi.s32.f32 	%r9, %f124;
	setp.lt.s32 	%p10, %r9, 0;
	setp.ge.s32 	%p11, %r9, %r386;
	mov.f32 	%f661, 0f00000000;
	or.pred  	%p12, %p10, %p11;
	@%p12 bra 	$L__BB1_20;
	mul.wide.u32 	%rd46, %r9, 4;
	add.s64 	%rd47, %rd9, %rd46;
	ld.global.nc.f32 	%f661, [%rd47];
$L__BB1_20:
	shl.b32 	%r120, %r415, 2;
	mov.u32 	%r121, smem;
	add.s32 	%r122, %r121, %r120;
	st.shared.f32 	[%r122], %f661;
	add.s32 	%r123, %r1, %r120;
	mov.b32 	%r124, 0;
	st.shared.u32 	[%r123], %r124;
	add.s32 	%r125, %r2, %r120;
	st.shared.u32 	[%r125], %r124;
	add.s32 	%r126, %r3, %r120;
	st.shared.u32 	[%r126], %r124;
	add.s32 	%r415, %r415, 1;
	bra.uni 	$L__BB1_225;
$L__BB1_21:
	setp.eq.s32 	%p192, %r7, 3;
	mov.f32 	%f665, %f479;
	@%p192 bra 	$L__BB1_22;
	bra.uni 	$L__BB1_104;
$L__BB1_22:
	mul.f32 	%f665, %f3, 0f00000000;
	bra.uni 	$L__BB1_104;
$L__BB1_23:
	setp.gt.s32 	%p185, %r7, 5;
	@%p185 bra 	$L__BB1_29;
	setp.eq.s32 	%p188, %r7, 4;
	@%p188 bra 	$L__BB1_67;
	setp.eq.s32 	%p189, %r7, 5;
	mov.f32 	%f665, %f479;
	@%p189 bra 	$L__BB1_26;
	bra.uni 	$L__BB1_104;
$L__BB1_26:
	mul.f32 	%f635, %f3, 0f3F22F983;
	cvt.rni.s32.f32 	%r393, %f635;
	cvt.rn.f32.s32 	%f636, %r393;
	fma.rn.f32 	%f637, %f636, 0fBFC90FDA, %f3;
	fma.rn.f32 	%f638, %f636, 0fB3A22168, %f637;
	fma.rn.f32 	%f662, %f636, 0fA7C234C5, %f638;
	abs.f32 	%f15, %f3;
	setp.ltu.f32 	%p230, %f15, 0f47CE4780;
	@%p230 bra 	$L__BB1_78;
	setp.neu.f32 	%p231, %f15, 0f7F800000;
	@%p231 bra 	$L__BB1_73;
	mov.f32 	%f641, 0f00000000;
	mul.rn.f32 	%f662, %f3, %f641;
	mov.b32 	%r393, 0;
	bra.uni 	$L__BB1_78;
$L__BB1_29:
	setp.eq.s32 	%p186, %r7, 6;
	@%p186 bra 	$L__BB1_79;
	setp.eq.s32 	%p187, %r7, 7;
	mov.f32 	%f665, %f479;
	@%p187 bra 	$L__BB1_31;
	bra.uni 	$L__BB1_104;
$L__BB1_31:
	fma.rn.f32 	%f605, %f3, 0f3BBB989D, 0f3F000000;
	cvt.sat.f32.f32 	%f606, %f605;
	mov.f32 	%f607, 0f4B400001;
	mov.f32 	%f608, 0f437C0000;
	fma.rm.f32 	%f609, %f606, %f608, %f607;
	add.f32 	%f610, %f609, 0fCB40007F;
	neg.f32 	%f611, %f610;
	fma.rn.f32 	%f612, %f3, 0f3FB8AA3B, %f611;
	fma.rn.f32 	%f613, %f3, 0f32A57060, %f612;
	mov.b32 	%r326, %f609;
	shl.b32 	%r327, %r326, 23;
	mov.b32 	%f614, %r327;
	ex2.approx.ftz.f32 	%f615, %f613;
	mul.f32 	%f665, %f615, %f614;
	bra.uni 	$L__BB1_104;
$L__BB1_32:
	setp.gt.s32 	%p177, %r7, 11;
	@%p177 bra 	$L__BB1_37;
	add.s32 	%r293, %r7, -10;
	setp.lt.u32 	%p181, %r293, 2;
	@%p181 bra 	$L__BB1_68;
	setp.eq.s32 	%p182, %r7, 8;
	@%p182 bra 	$L__BB1_98;
	setp.eq.s32 	%p183, %r7, 9;
	mov.f32 	%f665, %f479;
	@%p183 bra 	$L__BB1_36;
	bra.uni 	$L__BB1_104;
$L__BB1_36:
	div.rn.f32 	%f665, %f3, 0f3089705F;
	bra.uni 	$L__BB1_104;
$L__BB1_37:
	setp.eq.s32 	%p178, %r7, 12;
	@%p178 bra 	$L__BB1_69;
	setp.eq.s32 	%p179, %r7, 13;
	@%p179 bra 	$L__BB1_70;
	setp.eq.s32 	%p180, %r7, 14;
	mov.f32 	%f665, %f479;
	@%p180 bra 	$L__BB1_40;
	bra.uni 	$L__BB1_104;
$L__BB1_40:
	setp.lt.f32 	%p216, %f3, 0f00000000;
	selp.f32 	%f665, 0f3F800000, 0fBF800000, %p216;
	bra.uni 	$L__BB1_104;
$L__BB1_41:
	setp.gt.s32 	%p157, %r7, 21;
	@%p157 bra 	$L__BB1_54;
	setp.gt.s32 	%p167, %r7, 17;
	@%p167 bra 	$L__BB1_47;
	setp.eq.s32 	%p173, %r7, 15;
	@%p173 bra 	$L__BB1_71;
	setp.eq.s32 	%p174, %r7, 16;
	@%p174 bra 	$L__BB1_72;
	setp.eq.s32 	%p175, %r7, 17;
	mov.f32 	%f665, %f479;
	@%p175 bra 	$L__BB1_46;
	bra.uni 	$L__BB1_104;
$L__BB1_46:
	setp.ge.f32 	%p213, %f3, 0f00000000;
	selp.f32 	%f665, 0f3F800000, 0fBF800000, %p213;
	bra.uni 	$L__BB1_104;
$L__BB1_47:
	setp.gt.s32 	%p168, %r7, 19;
	@%p168 bra 	$L__BB1_51;
	setp.eq.s32 	%p171, %r7, 18;
	@%p171 bra 	$L__BB1_88;
	setp.eq.s32 	%p172, %r7, 19;
	mov.f32 	%f665, %f479;
	@%p172 bra 	$L__BB1_50;
	bra.uni 	$L__BB1_104;
$L__BB1_50:
	abs.f32 	%f538, %f3;
	mov.f32 	%f539, 0f3FB8AA3B;
	mul.rn.f32 	%f540, %f538, %f539;
	cvt.rzi.f32.f32 	%f541, %f540;
	abs.f32 	%f542, %f541;
	setp.gt.f32 	%p203, %f542, 0f42FC0000;
	mov.f32 	%f543, 0f42FC0000;
	copysign.f32 	%f544, %f541, %f543;
	selp.f32 	%f545, %f544, %f541, %p203;
	fma.rn.f32 	%f546, %f545, 0fBF317218, %f538;
	fma.rn.f32 	%f547, %f545, 0f3102E308, %f546;
	mul.f32 	%f548, %f547, 0f3FB8AA3B;
	add.f32 	%f549, %f545, 0f4B40007D;
	mov.b32 	%r300, %f549;
	shl.b32 	%r301, %r300, 23;
	mov.b32 	%f550, %r301;
	ex2.approx.ftz.f32 	%f551, %f548;
	mul.f32 	%f552, %f551, %f550;
	mov.f32 	%f553, 0fBE000000;
	div.approx.ftz.f32 	%f554, %f553, %f552;
	fma.rn.f32 	%f555, %f552, 0f40000000, %f554;
	mul.f32 	%f556, %f3, %f3;
	fma.rn.f32 	%f557, %f556, 0f363D0ADA, 0f394FFF49;
	fma.rn.f32 	%f558, %f557, %f556, 0f3C08889A;
	fma.rn.f32 	%f559, %f558, %f556, 0f3E2AAAAB;
	mul.f32 	%f560, %f556, %f559;
	fma.rn.f32 	%f561, %f560, %f3, %f3;
	setp.ge.f32 	%p204, %f538, 0f3F800000;
	copysign.f32 	%f562, %f3, %f555;
	selp.f32 	%f665, %f562, %f561, %p204;
	bra.uni 	$L__BB1_104;
$L__BB1_51:
	setp.eq.s32 	%p169, %r7, 20;
	@%p169 bra 	$L__BB1_97;
	setp.eq.s32 	%p170, %r7, 21;
	mov.f32 	%f665, %f479;
	@%p170 bra 	$L__BB1_53;
	bra.uni 	$L__BB1_104;
$L__BB1_53:
	abs.f32 	%f507, %f3;
	mul.f32 	%f508, %f507, 0f4038AA3B;
	ex2.approx.ftz.f32 	%f509, %f508;
	add.f32 	%f510, %f509, 0f3F800000;
	rcp.approx.ftz.f32 	%f511, %f510;
	fma.rn.f32 	%f512, %f511, 0fC0000000, 0f3F800000;
	setp.ge.f32 	%p200, %f507, 0f41102CB4;
	selp.f32 	%f513, 0f3F800000, %f512, %p200;
	copysign.f32 	%f514, %f3, %f513;
	mul.f32 	%f515, %f3, %f3;
	fma.rn.f32 	%f516, %f515, 0f3C80F082, 0fBD563CAE;
	fma.rn.f32 	%f517, %f516, %f515, 0f3E085941;
	fma.rn.f32 	%f518, %f517, %f515, 0fBEAAA9ED;
	fma.rn.f32 	%f519, %f518, %f515, 0f00000000;
	fma.rn.f32 	%f520, %f519, %f3, %f3;
	setp.ge.f32 	%p201, %f507, 0f3F19999A;
	selp.f32 	%f665, %f514, %f520, %p201;
	bra.uni 	$L__BB1_104;
$L__BB1_54:
	setp.gt.s32 	%p158, %r7, 24;
	@%p158 bra 	$L__BB1_59;
	setp.eq.s32 	%p164, %r7, 22;
	@%p164 bra 	$L__BB1_99;
	setp.eq.s32 	%p165, %r7, 23;
	@%p165 bra 	$L__BB1_101;
	setp.eq.s32 	%p166, %r7, 24;
	mov.f32 	%f665, %f479;
	@%p166 bra 	$L__BB1_58;
	bra.uni 	$L__BB1_104;
$L__BB1_58:
	abs.f32 	%f481, %f3;
	setp.le.f32 	%p193, %f481, 0f3089705F;
	setp.lt.f32 	%p194, %f3, 0f00000000;
	selp.f32 	%f482, 0fB089705F, 0f3089705F, %p194;
	selp.f32 	%f483, %f482, %f3, %p193;
	rcp.rn.f32 	%f665, %f483;
	bra.uni 	$L__BB1_104;
$L__BB1_59:
	setp.gt.s32 	%p159, %r7, 26;
	@%p159 bra 	$L__BB1_63;
	setp.eq.s32 	%p162, %r7, 25;
	@%p162 bra 	$L__BB1_102;
	setp.eq.s32 	%p163, %r7, 26;
	mov.f32 	%f665, %f479;
	@%p163 bra 	$L__BB1_62;
	bra.uni 	$L__BB1_104;
$L__BB1_62:
	abs.f32 	%f665, %f3;
	bra.uni 	$L__BB1_104;
$L__BB1_63:
	setp.eq.s32 	%p160, %r7, 27;
	@%p160 bra 	$L__BB1_103;
	setp.eq.s32 	%p161, %r7, 28;
	mov.f32 	%f665, %f479;
	@%p161 bra 	$L__BB1_65;
	bra.uni 	$L__BB1_104;
$L__BB1_65:
	abs.f32 	%f480, %f3;
	sqrt.rn.f32 	%f665, %f480;
	bra.uni 	$L__BB1_104;
$L__BB1_66:
	add.f32 	%f665, %f3, 0f00000000;
	bra.uni 	$L__BB1_104;
$L__BB1_67:
	div.rn.f32 	%f665, %f3, 0f2B8CBCCC;
	bra.uni 	$L__BB1_104;
$L__BB1_68:
	mov.f32 	%f665, 0f3F800000;
	bra.uni 	$L__BB1_104;
$L__BB1_69:
	setp.ge.f32 	%p218, %f3, 0f00000000;
	selp.f32 	%f665, %f3, 0f00000000, %p218;
	bra.uni 	$L__BB1_104;
$L__BB1_70:
	setp.le.f32 	%p217, %f3, 0f00000000;
	selp.f32 	%f665, %f3, 0f00000000, %p217;
	bra.uni 	$L__BB1_104;
$L__BB1_71:
	setp.gt.f32 	%p215, %f3, 0f00000000;
	selp.f32 	%f665, 0f3F800000, 0fBF800000, %p215;
	bra.uni 	$L__BB1_104;
$L__BB1_72:
	setp.le.f32 	%p214, %f3, 0f00000000;
	selp.f32 	%f665, 0f3F800000, 0fBF800000, %p214;
	bra.uni 	$L__BB1_104;
$L__BB1_73:
	mov.b32 	%r15, %f3;
	shl.b32 	%r351, %r15, 8;
	or.b32  	%r16, %r351, -2147483648;
	mov.b64 	%rd115, 0;
	mov.b32 	%r390, 0;
$L__BB1_74:
	.pragma "nounroll";
	mul.wide.u32 	%rd103, %r390, 4;
	mov.u64 	%rd104, __cudart_i2opi_f;
	add.s64 	%rd105, %rd104, %rd103;
	ld.global.nc.u32 	%r352, [%rd105];
	mad.wide.u32 	%rd106, %r352, %r16, %rd115;
	shr.u64 	%rd115, %rd106, 32;
	add.s64 	%rd107, %rd7, %rd103;
	st.local.u32 	[%rd107], %rd106;
	add.s32 	%r390, %r390, 1;
	setp.ne.s32 	%p232, %r390, 6;
	@%p232 bra 	$L__BB1_74;
	shr.u32 	%r353, %r15, 23;
	st.local.u32 	[%rd7+24], %rd115;
	and.b32  	%r19, %r353, 31;
	and.b32  	%r354, %r353, 224;
	add.s32 	%r355, %r354, -128;
	shr.u32 	%r356, %r355, 5;
	mul.wide.u32 	%rd108, %r356, 4;
	sub.s64 	%rd12, %rd7, %rd108;
	ld.local.u32 	%r391, [%rd12+24];
	ld.local.u32 	%r392, [%rd12+20];
	setp.eq.s32 	%p233, %r19, 0;
	@%p233 bra 	$L__BB1_77;
	shf.l.wrap.b32 	%r391, %r392, %r391, %r19;
	ld.local.u32 	%r357, [%rd12+16];
	shf.l.wrap.b32 	%r392, %r357, %r392, %r19;
$L__BB1_77:
	shr.u32 	%r358, %r391, 30;
	shf.l.wrap.b32 	%r359, %r392, %r391, 2;
	shl.b32 	%r360, %r392, 2;
	shr.u32 	%r361, %r359, 31;
	add.s32 	%r362, %r361, %r358;
	neg.s32 	%r363, %r362;
	setp.lt.s32 	%p234, %r15, 0;
	selp.b32 	%r393, %r363, %r362, %p234;
	xor.b32  	%r364, %r359, %r15;
	shr.s32 	%r365, %r359, 31;
	xor.b32  	%r366, %r365, %r359;
	xor.b32  	%r367, %r365, %r360;
	cvt.u64.u32 	%rd109, %r366;
	shl.b64 	%rd110, %rd109, 32;
	cvt.u64.u32 	%rd111, %r367;
	or.b64  	%rd112, %rd110, %rd111;
	cvt.rn.f64.s64 	%fd11, %rd112;
	mul.f64 	%fd12, %fd11, 0d3BF921FB54442D19;
	cvt.rn.f32.f64 	%f639, %fd12;
	neg.f32 	%f640, %f639;
	setp.lt.s32 	%p235, %r364, 0;
	selp.f32 	%f662, %f640, %f639, %p235;
$L__BB1_78:
	mul.rn.f32 	%f642, %f662, %f662;
	and.b32  	%r369, %r393, 1;
	setp.eq.b32 	%p236, %r369, 1;
	selp.f32 	%f643, 0f3F800000, %f662, %p236;
	fma.rn.f32 	%f644, %f642, %f643, 0f00000000;
	fma.rn.f32 	%f645, %f642, 0f37CBAC00, 0fBAB607ED;
	selp.f32 	%f646, %f645, 0fB94D4153, %p236;
	selp.f32 	%f647, 0f3D2AAABB, 0f3C0885E4, %p236;
	fma.rn.f32 	%f648, %f646, %f642, %f647;
	selp.f32 	%f649, 0fBEFFFFFF, 0fBE2AAAA8, %p236;
	fma.rn.f32 	%f650, %f648, %f642, %f649;
	fma.rn.f32 	%f651, %f650, %f644, %f643;
	and.b32  	%r370, %r393, 2;
	setp.eq.s32 	%p237, %r370, 0;
	mov.f32 	%f652, 0f00000000;
	sub.f32 	%f653, %f652, %f651;
	selp.f32 	%f665, %f651, %f653, %p237;
	bra.uni 	$L__BB1_104;
$L__BB1_79:
	mul.f32 	%f616, %f3, 0f3F22F983;
	cvt.rni.s32.f32 	%r397, %f616;
	cvt.rn.f32.s32 	%f617, %r397;
	fma.rn.f32 	%f618, %f617, 0fBFC90FDA, %f3;
	fma.rn.f32 	%f619, %f617, 0fB3A22168, %f618;
	fma.rn.f32 	%f663, %f617, 0fA7C234C5, %f619;
	abs.f32 	%f21, %f3;
	setp.ltu.f32 	%p222, %f21, 0f47CE4780;
	@%p222 bra 	$L__BB1_87;
	setp.neu.f32 	%p223, %f21, 0f7F800000;
	@%p223 bra 	$L__BB1_82;
	mov.f32 	%f622, 0f00000000;
	mul.rn.f32 	%f663, %f3, %f622;
	mov.b32 	%r397, 0;
	bra.uni 	$L__BB1_87;
$L__BB1_82:
	mov.b32 	%r29, %f3;
	shl.b32 	%r329, %r29, 8;
	or.b32  	%r30, %r329, -2147483648;
	mov.b64 	%rd116, 0;
	mov.b32 	%r394, 0;
$L__BB1_83:
	.pragma "nounroll";
	mul.wide.u32 	%rd92, %r394, 4;
	mov.u64 	%rd93, __cudart_i2opi_f;
	add.s64 	%rd94, %rd93, %rd92;
	ld.global.nc.u32 	%r330, [%rd94];
	mad.wide.u32 	%rd95, %r330, %r30, %rd116;
	shr.u64 	%rd116, %rd95, 32;
	add.s64 	%rd96, %rd6, %rd92;
	st.local.u32 	[%rd96], %rd95;
	add.s32 	%r394, %r394, 1;
	setp.ne.s32 	%p224, %r394, 6;
	@%p224 bra 	$L__BB1_83;
	shr.u32 	%r331, %r29, 23;
	st.local.u32 	[%rd6+24], %rd116;
	and.b32  	%r33, %r331, 31;
	and.b32  	%r332, %r331, 224;
	add.s32 	%r333, %r332, -128;
	shr.u32 	%r334, %r333, 5;
	mul.wide.u32 	%rd97, %r334, 4;
	sub.s64 	%rd15, %rd6, %rd97;
	ld.local.u32 	%r395, [%rd15+24];
	ld.local.u32 	%r396, [%rd15+20];
	setp.eq.s32 	%p225, %r33, 0;
	@%p225 bra 	$L__BB1_86;
	shf.l.wrap.b32 	%r395, %r396, %r395, %r33;
	ld.local.u32 	%r335, [%rd15+16];
	shf.l.wrap.b32 	%r396, %r335, %r396, %r33;
$L__BB1_86:
	shr.u32 	%r336, %r395, 30;
	shf.l.wrap.b32 	%r337, %r396, %r395, 2;
	shl.b32 	%r338, %r396, 2;
	shr.u32 	%r339, %r337, 31;
	add.s32 	%r340, %r339, %r336;
	neg.s32 	%r341, %r340;
	setp.lt.s32 	%p226, %r29, 0;
	selp.b32 	%r397, %r341, %r340, %p226;
	xor.b32  	%r342, %r337, %r29;
	shr.s32 	%r343, %r337, 31;
	xor.b32  	%r344, %r343, %r337;
	xor.b32  	%r345, %r343, %r338;
	cvt.u64.u32 	%rd98, %r344;
	shl.b64 	%rd99, %rd98, 32;
	cvt.u64.u32 	%rd100, %r345;
	or.b64  	%rd101, %rd99, %rd100;
	cvt.rn.f64.s64 	%fd9, %rd101;
	mul.f64 	%fd10, %fd9, 0d3BF921FB54442D19;
	cvt.rn.f32.f64 	%f620, %fd10;
	neg.f32 	%f621, %f620;
	setp.lt.s32 	%p227, %r342, 0;
	selp.f32 	%f663, %f621, %f620, %p227;
$L__BB1_87:
	add.s32 	%r347, %r397, 1;
	mul.rn.f32 	%f623, %f663, %f663;
	and.b32  	%r348, %r397, 1;
	setp.eq.b32 	%p228, %r348, 1;
	selp.f32 	%f624, %f663, 0f3F800000, %p228;
	fma.rn.f32 	%f625, %f623, %f624, 0f00000000;
	fma.rn.f32 	%f626, %f623, 0f37CBAC00, 0fBAB607ED;
	selp.f32 	%f627, 0fB94D4153, %f626, %p228;
	selp.f32 	%f628, 0f3C0885E4, 0f3D2AAABB, %p228;
	fma.rn.f32 	%f629, %f627, %f623, %f628;
	selp.f32 	%f630, 0fBE2AAAA8, 0fBEFFFFFF, %p228;
	fma.rn.f32 	%f631, %f629, %f623, %f630;
	fma.rn.f32 	%f632, %f631, %f625, %f624;
	and.b32  	%r349, %r347, 2;
	setp.eq.s32 	%p229, %r349, 0;
	mov.f32 	%f633, 0f00000000;
	sub.f32 	%f634, %f633, %f632;
	selp.f32 	%f665, %f632, %f634, %p229;
	bra.uni 	$L__BB1_104;
$L__BB1_88:
	mul.f32 	%f563, %f3, 0f3F22F983;
	cvt.rni.s32.f32 	%r401, %f563;
	cvt.rn.f32.s32 	%f564, %r401;
	fma.rn.f32 	%f565, %f564, 0fBFC90FDA, %f3;
	fma.rn.f32 	%f566, %f564, 0fB3A22168, %f565;
	fma.rn.f32 	%f664, %f564, 0fA7C234C5, %f566;
	abs.f32 	%f27, %f3;
	setp.ltu.f32 	%p205, %f27, 0f47CE4780;
	@%p205 bra 	$L__BB1_96;
	setp.neu.f32 	%p206, %f27, 0f7F800000;
	@%p206 bra 	$L__BB1_91;
	mov.f32 	%f569, 0f00000000;
	mul.rn.f32 	%f664, %f3, %f569;
	mov.b32 	%r401, 0;
	bra.uni 	$L__BB1_96;
$L__BB1_91:
	mov.b32 	%r43, %f3;
	shl.b32 	%r303, %r43, 8;
	or.b32  	%r44, %r303, -2147483648;
	mov.b64 	%rd117, 0;
	mov.b32 	%r398, 0;
$L__BB1_92:
	.pragma "nounroll";
	mul.wide.u32 	%rd81, %r398, 4;
	mov.u64 	%rd82, __cudart_i2opi_f;
	add.s64 	%rd83, %rd82, %rd81;
	ld.global.nc.u32 	%r304, [%rd83];
	mad.wide.u32 	%rd84, %r304, %r44, %rd117;
	shr.u64 	%rd117, %rd84, 32;
	add.s64 	%rd85, %rd5, %rd81;
	st.local.u32 	[%rd85], %rd84;
	add.s32 	%r398, %r398, 1;
	setp.ne.s32 	%p207, %r398, 6;
	@%p207 bra 	$L__BB1_92;
	shr.u32 	%r305, %r43, 23;
	st.local.u32 	[%rd5+24], %rd117;
	and.b32  	%r47, %r305, 31;
	and.b32  	%r306, %r305, 224;
	add.s32 	%r307, %r306, -128;
	shr.u32 	%r308, %r307, 5;
	mul.wide.u32 	%rd86, %r308, 4;
	sub.s64 	%rd18, %rd5, %rd86;
	ld.local.u32 	%r399, [%rd18+24];
	ld.local.u32 	%r400, [%rd18+20];
	setp.eq.s32 	%p208, %r47, 0;
	@%p208 bra 	$L__BB1_95;
	shf.l.wrap.b32 	%r399, %r400, %r399, %r47;
	ld.local.u32 	%r309, [%rd18+16];
	shf.l.wrap.b32 	%r400, %r309, %r400, %r47;
$L__BB1_95:
	shr.u32 	%r310, %r399, 30;
	shf.l.wrap.b32 	%r311, %r400, %r399, 2;
	shl.b32 	%r312, %r400, 2;
	shr.u32 	%r313, %r311, 31;
	add.s32 	%r314, %r313, %r310;
	neg.s32 	%r315, %r314;
	setp.lt.s32 	%p209, %r43, 0;
	selp.b32 	%r401, %r315, %r314, %p209;
	xor.b32  	%r316, %r311, %r43;
	shr.s32 	%r317, %r311, 31;
	xor.b32  	%r318, %r317, %r311;
	xor.b32  	%r319, %r317, %r312;
	cvt.u64.u32 	%rd87, %r318;
	shl.b64 	%rd88, %rd87, 32;
	cvt.u64.u32 	%rd89, %r319;
	or.b64  	%rd90, %rd88, %rd89;
	cvt.rn.f64.s64 	%fd7, %rd90;
	mul.f64 	%fd8, %fd7, 0d3BF921FB54442D19;
	cvt.rn.f32.f64 	%f567, %fd8;
	neg.f32 	%f568, %f567;
	setp.lt.s32 	%p210, %r316, 0;
	selp.f32 	%f664, %f568, %f567, %p210;
$L__BB1_96:
	mul.f32 	%f570, %f664, %f664;
	fma.rn.f32 	%f571, %f570, 0f3C190000, 0f3B560000;
	fma.rn.f32 	%f572, %f571, %f570, 0f3CC70000;
	fma.rn.f32 	%f573, %f572, %f570, 0f3D5B0000;
	fma.rn.f32 	%f574, %f573, %f570, 0f3E089438;
	fma.rn.f32 	%f575, %f574, %f570, 0f3EAAAA88;
	mul.rn.f32 	%f576, %f570, %f664;
	fma.rn.f32 	%f577, %f575, %f576, %f664;
	abs.f32 	%f578, %f664;
	setp.eq.f32 	%p211, %f578, 0f3A00B43C;
	selp.f32 	%f579, %f664, %f577, %p211;
	and.b32  	%r321, %r401, 1;
	setp.eq.b32 	%p212, %r321, 1;
	neg.f32 	%f580, %f579;
	rcp.approx.ftz.f32 	%f581, %f580;
	selp.f32 	%f665, %f581, %f579, %p212;
	bra.uni 	$L__BB1_104;
$L__BB1_97:
	abs.f32 	%f521, %f3;
	mov.f32 	%f522, 0f3FB8AA3B;
	mul.rn.f32 	%f523, %f521, %f522;
	cvt.rzi.f32.f32 	%f524, %f523;
	abs.f32 	%f525, %f524;
	setp.gt.f32 	%p202, %f525, 0f42FC0000;
	mov.f32 	%f526, 0f42FC0000;
	copysign.f32 	%f527, %f524, %f526;
	selp.f32 	%f528, %f527, %f524, %p202;
	fma.rn.f32 	%f529, %f528, 0fBF317218, %f521;
	fma.rn.f32 	%f530, %f528, 0f3102E308, %f529;
	mul.f32 	%f531, %f530, 0f3FB8AA3B;
	add.f32 	%f532, %f528, 0f4B40007D;
	mov.b32 	%r298, %f532;
	shl.b32 	%r299, %r298, 23;
	mov.b32 	%f533, %r299;
	ex2.approx.ftz.f32 	%f534, %f531;
	mul.f32 	%f535, %f534, %f533;
	mov.f32 	%f536, 0f3E000000;
	div.approx.ftz.f32 	%f537, %f536, %f535;
	fma.rn.f32 	%f665, %f535, 0f40000000, %f537;
	bra.uni 	$L__BB1_104;
$L__BB1_98:
	abs.f32 	%f583, %f3;
	add.f32 	%f584, %f583, 0f2B8CBCCC;
	setp.lt.f32 	%p219, %f584, 0f00800000;
	mul.f32 	%f585, %f584, 0f4B000000;
	selp.f32 	%f586, %f585, %f584, %p219;
	selp.f32 	%f587, 0fC1B80000, 0f00000000, %p219;
	mov.b32 	%r322, %f586;
	add.s32 	%r323, %r322, -1059760811;
	and.b32  	%r324, %r323, -8388608;
	sub.s32 	%r325, %r322, %r324;
	mov.b32 	%f588, %r325;
	cvt.rn.f32.s32 	%f589, %r324;
	fma.rn.f32 	%f590, %f589, 0f34000000, %f587;
	add.f32 	%f591, %f588, 0fBF800000;
	fma.rn.f32 	%f592, %f591, 0fBE055027, 0f3E1039F6;
	fma.rn.f32 	%f593, %f592, %f591, 0fBDF8CDCC;
	fma.rn.f32 	%f594, %f593, %f591, 0f3E0F2955;
	fma.rn.f32 	%f595, %f594, %f591, 0fBE2AD8B9;
	fma.rn.f32 	%f596, %f595, %f591, 0f3E4CED0B;
	fma.rn.f32 	%f597, %f596, %f591, 0fBE7FFF22;
	fma.rn.f32 	%f598, %f597, %f591, 0f3EAAAA78;
	fma.rn.f32 	%f599, %f598, %f591, 0fBF000000;
	mul.f32 	%f600, %f591, %f599;
	fma.rn.f32 	%f601, %f600, %f591, %f591;
	fma.rn.f32 	%f602, %f590, 0f3F317218, %f601;
	setp.gt.u32 	%p220, %r322, 2139095039;
	fma.rn.f32 	%f603, %f586, 0f7F800000, 0f7F800000;
	selp.f32 	%f604, %f603, %f602, %p220;
	setp.eq.f32 	%p221, %f586, 0f00000000;
	selp.f32 	%f665, 0fFF800000, %f604, %p221;
	bra.uni 	$L__BB1_104;
$L__BB1_99:
	setp.eq.f32 	%p196, %f3, 0f00000000;
	mov.f32 	%f665, 0fCE6E6B28;
	@%p196 bra 	$L__BB1_104;
	abs.f32 	%f486, %f3;
	setp.lt.f32 	%p197, %f486, 0f00800000;
	mul.f32 	%f487, %f486, 0f4B000000;
	selp.f32 	%f488, %f487, %f486, %p197;
	selp.f32 	%f489, 0fC1B80000, 0f00000000, %p197;
	mov.b32 	%r294, %f488;
	add.s32 	%r295, %r294, -1059760811;
	and.b32  	%r296, %r295, -8388608;
	sub.s32 	%r297, %r294, %r296;
	mov.b32 	%f490, %r297;
	cvt.rn.f32.s32 	%f491, %r296;
	fma.rn.f32 	%f492, %f491, 0f34000000, %f489;
	add.f32 	%f493, %f490, 0fBF800000;
	fma.rn.f32 	%f494, %f493, 0fBE055027, 0f3E1039F6;
	fma.rn.f32 	%f495, %f494, %f493, 0fBDF8CDCC;
	fma.rn.f32 	%f496, %f495, %f493, 0f3E0F2955;
	fma.rn.f32 	%f497, %f496, %f493, 0fBE2AD8B9;
	fma.rn.f32 	%f498, %f497, %f493, 0f3E4CED0B;
	fma.rn.f32 	%f499, %f498, %f493, 0fBE7FFF22;
	fma.rn.f32 	%f500, %f499, %f493, 0f3EAAAA78;
	fma.rn.f32 	%f501, %f500, %f493, 0fBF000000;
	mul.f32 	%f502, %f493, %f501;
	fma.rn.f32 	%f503, %f502, %f493, %f493;
	fma.rn.f32 	%f504, %f492, 0f3F317218, %f503;
	setp.gt.u32 	%p198, %r294, 2139095039;
	fma.rn.f32 	%f505, %f488, 0f7F800000, 0f7F800000;
	selp.f32 	%f506, %f505, %f504, %p198;
	setp.eq.f32 	%p199, %f488, 0f00000000;
	selp.f32 	%f665, 0fFF800000, %f506, %p199;
	bra.uni 	$L__BB1_104;
$L__BB1_101:
	setp.eq.f32 	%p195, %f3, 0f00000000;
	rcp.rn.f32 	%f484, %f3;
	selp.f32 	%f665, 0f7FC00000, %f484, %p195;
	bra.uni 	$L__BB1_104;
$L__BB1_102:
	neg.f32 	%f665, %f3;
	bra.uni 	$L__BB1_104;
$L__BB1_103:
	sqrt.rn.f32 	%f665, %f3;
$L__BB1_104:
	st.shared.f32 	[%r13+-4], %f665;
	add.s32 	%r372, %r1, %r291;
	mov.b32 	%r373, 0;
	st.shared.u32 	[%r372+-4], %r373;
	add.s32 	%r374, %r2, %r291;
	st.shared.u32 	[%r374+-4], %r373;
	add.s32 	%r375, %r3, %r291;
	st.shared.u32 	[%r375+-4], %r373;
	bra.uni 	$L__BB1_225;
$L__BB1_105:
	shl.b32 	%r136, %r415, 2;
	mov.u32 	%r137, smem;
	add.s32 	%r56, %r137, %r136;
	ld.shared.f32 	%f45, [%r56+-4];
	add.s32 	%r57, %r1, %r136;
	ld.shared.u32 	%r58, [%r57+-4];
	add.s32 	%r59, %r2, %r136;
	ld.shared.f32 	%f46, [%r59+-4];
	add.s32 	%r60, %r3, %r136;
	ld.shared.f32 	%f47, [%r60+-4];
	ld.shared.f32 	%f48, [%r56+-8];
	ld.shared.u32 	%r61, [%r57+-8];
	ld.shared.f32 	%f49, [%r59+-8];
	ld.shared.f32 	%f50, [%r60+-8];
	mov.b32 	%r414, 0;
	mov.f32 	%f669, 0f00000000;
	setp.gt.s32 	%p17, %r7, 14;
	@%p17 bra 	$L__BB1_136;
	setp.gt.s32 	%p37, %r7, 7;
	@%p37 bra 	$L__BB1_122;
	setp.gt.s32 	%p47, %r7, 3;
	@%p47 bra 	$L__BB1_113;
	setp.eq.s32 	%p53, %r7, 1;
	@%p53 bra 	$L__BB1_161;
	setp.eq.s32 	%p54, %r7, 2;
	@%p54 bra 	$L__BB1_166;
	setp.eq.s32 	%p55, %r7, 3;
	@%p55 bra 	$L__BB1_111;
	bra.uni 	$L__BB1_223;
$L__BB1_111:
	setp.ne.s32 	%p147, %r58, 1;
	setp.ne.s32 	%p148, %r61, 1;
	or.pred  	%p149, %p147, %p148;
	@%p149 bra 	$L__BB1_171;
	mul.f32 	%f670, %f46, %f47;
	mul.f32 	%f671, %f49, %f50;
	mul.f32 	%f669, %f670, %f671;
	mov.b32 	%r414, 1;
	bra.uni 	$L__BB1_223;
$L__BB1_113:
	setp.gt.s32 	%p48, %r7, 5;
	@%p48 bra 	$L__BB1_119;
	setp.eq.s32 	%p51, %r7, 4;
	@%p51 bra 	$L__BB1_174;
	setp.eq.s32 	%p52, %r7, 5;
	@%p52 bra 	$L__BB1_116;
	bra.uni 	$L__BB1_223;
$L__BB1_116:
	mul.f32 	%f440, %f45, 0f3F22F983;
	cvt.rni.s32.f32 	%r405, %f440;
	cvt.rn.f32.s32 	%f441, %r405;
	fma.rn.f32 	%f442, %f441, 0fBFC90FDA, %f45;
	fma.rn.f32 	%f443, %f441, 0fB3A22168, %f442;
	fma.rn.f32 	%f666, %f441, 0fA7C234C5, %f443;
	abs.f32 	%f89, %f45;
	setp.ltu.f32 	%p137, %f89, 0f47CE4780;
	@%p137 bra 	$L__BB1_197;
	setp.neu.f32 	%p138, %f89, 0f7F800000;
	@%p138 bra 	$L__BB1_192;
	mov.f32 	%f446, 0f00000000;
	mul.rn.f32 	%f666, %f45, %f446;
	mov.b32 	%r405, 0;
	bra.uni 	$L__BB1_197;
$L__BB1_119:
	setp.eq.s32 	%p49, %r7, 6;
	@%p49 bra 	$L__BB1_198;
	setp.eq.s32 	%p50, %r7, 7;
	@%p50 bra 	$L__BB1_121;
	bra.uni 	$L__BB1_223;
$L__BB1_121:
	fma.rn.f32 	%f410, %f45, 0f3BBB989D, 0f3F000000;
	cvt.sat.f32.f32 	%f411, %f410;
	mov.f32 	%f412, 0f4B400001;
	mov.f32 	%f413, 0f437C0000;
	fma.rm.f32 	%f414, %f411, %f413, %f412;
	add.f32 	%f415, %f414, 0fCB40007F;
	neg.f32 	%f416, %f415;
	fma.rn.f32 	%f417, %f45, 0f3FB8AA3B, %f416;
	fma.rn.f32 	%f418, %f45, 0f32A57060, %f417;
	mov.b32 	%r228, %f414;
	shl.b32 	%r229, %r228, 23;
	mov.b32 	%f419, %r229;
	ex2.approx.ftz.f32 	%f420, %f418;
	mul.f32 	%f669, %f420, %f419;
	bra.uni 	$L__BB1_223;
$L__BB1_122:
	setp.gt.s32 	%p38, %r7, 10;
	@%p38 bra 	$L__BB1_129;
	setp.eq.s32 	%p44, %r7, 8;
	@%p44 bra 	$L__BB1_217;
	setp.eq.s32 	%p45, %r7, 9;
	@%p45 bra 	$L__BB1_175;
	setp.eq.s32 	%p46, %r7, 10;
	@%p46 bra 	$L__BB1_126;
	bra.uni 	$L__BB1_223;
$L__BB1_126:
	mul.f32 	%f314, %f48, 0f3F000000;
	cvt.rzi.f32.f32 	%f315, %f314;
	add.f32 	%f316, %f315, %f315;
	sub.f32 	%f317, %f48, %f316;
	abs.f32 	%f67, %f317;
	abs.f32 	%f68, %f45;
	setp.lt.f32 	%p103, %f68, 0f00800000;
	mul.f32 	%f318, %f68, 0f4B800000;
	selp.f32 	%f319, %f318, %f68, %p103;
	selp.f32 	%f320, 0fC1C00000, 0f00000000, %p103;
	mov.b32 	%r202, %f319;
	add.s32 	%r203, %r202, -1060439283;
	and.b32  	%r204, %r203, -8388608;
	sub.s32 	%r205, %r202, %r204;
	mov.b32 	%f321, %r205;
	cvt.rn.f32.s32 	%f322, %r204;
	fma.rn.f32 	%f323, %f322, 0f34000000, %f320;
	add.f32 	%f324, %f321, 0fBF800000;
	add.f32 	%f325, %f321, 0f3F800000;
	rcp.approx.ftz.f32 	%f326, %f325;
	add.f32 	%f327, %f324, %f324;
	mul.f32 	%f328, %f327, %f326;
	mul.f32 	%f329, %f328, %f328;
	sub.f32 	%f330, %f324, %f328;
	add.f32 	%f331, %f330, %f330;
	neg.f32 	%f332, %f328;
	fma.rn.f32 	%f333, %f332, %f324, %f331;
	mul.rn.f32 	%f334, %f326, %f333;
	fma.rn.f32 	%f335, %f329, 0f3A2C32E4, 0f3B52E7DB;
	fma.rn.f32 	%f336, %f335, %f329, 0f3C93BB73;
	fma.rn.f32 	%f337, %f336, %f329, 0f3DF6384F;
	mul.rn.f32 	%f338, %f337, %f329;
	fma.rn.f32 	%f339, %f328, 0f3FB8AA3B, %f323;
	sub.f32 	%f340, %f323, %f339;
	fma.rn.f32 	%f341, %f328, 0f3FB8AA3B, %f340;
	fma.rn.f32 	%f342, %f334, 0f3FB8AA3B, %f341;
	fma.rn.f32 	%f343, %f328, 0f32A55E34, %f342;
	mul.f32 	%f344, %f338, 0f40400000;
	fma.rn.f32 	%f345, %f344, %f334, %f343;
	fma.rn.f32 	%f346, %f338, %f328, %f345;
	add.rn.f32 	%f347, %f339, %f346;
	neg.f32 	%f348, %f339;
	add.rn.f32 	%f349, %f347, %f348;
	neg.f32 	%f350, %f349;
	add.rn.f32 	%f351, %f346, %f350;
	mul.rn.f32 	%f352, %f347, %f48;
	neg.f32 	%f353, %f352;
	fma.rn.f32 	%f354, %f347, %f48, %f353;
	fma.rn.f32 	%f355, %f351, %f48, %f354;
	cvt.rni.f32.f32 	%f356, %f352;
	sub.f32 	%f357, %f352, %f356;
	add.f32 	%f358, %f357, %f355;
	fma.rn.f32 	%f359, %f358, 0f391FCB8E, 0f3AAF85ED;
	fma.rn.f32 	%f360, %f359, %f358, 0f3C1D9856;
	fma.rn.f32 	%f361, %f360, %f358, 0f3D6357BB;
	fma.rn.f32 	%f362, %f361, %f358, 0f3E75FDEC;
	fma.rn.f32 	%f363, %f362, %f358, 0f3F317218;
	fma.rn.f32 	%f364, %f363, %f358, 0f3F800000;
	cvt.rzi.s32.f32 	%r206, %f356;
	setp.gt.f32 	%p104, %f356, 0f00000000;
	selp.b32 	%r207, 0, -2097152000, %p104;
	add.s32 	%r208, %r207, 2130706432;
	mov.b32 	%f365, %r208;
	mul.f32 	%f366, %f364, %f365;
	shl.b32 	%r209, %r206, 23;
	sub.s32 	%r210, %r209, %r207;
	mov.b32 	%f367, %r210;
	mul.f32 	%f368, %f366, %f367;
	abs.f32 	%f369, %f352;
	setp.gt.f32 	%p105, %f369, 0f43180000;
	setp.lt.f32 	%p106, %f352, 0f00000000;
	selp.f32 	%f370, 0f00000000, 0f7F800000, %p106;
	selp.f32 	%f69, %f370, %f368, %p105;
	setp.eq.f32 	%p107, %f45, 0f3F800000;
	setp.eq.f32 	%p108, %f48, 0f00000000;
	or.pred  	%p109, %p107, %p108;
	mov.f32 	%f669, 0f3F800000;
	@%p109 bra 	$L__BB1_223;
	setp.num.f32 	%p110, %f68, %f68;
	abs.f32 	%f371, %f48;
	setp.num.f32 	%p111, %f371, %f371;
	and.pred  	%p112, %p110, %p111;
	@%p112 bra 	$L__BB1_176;
	add.rn.f32 	%f669, %f45, %f48;
	bra.uni 	$L__BB1_223;
$L__BB1_129:
	setp.gt.s32 	%p39, %r7, 12;
	@%p39 bra 	$L__BB1_133;
	setp.eq.s32 	%p42, %r7, 11;
	@%p42 bra 	$L__BB1_181;
	setp.eq.s32 	%p43, %r7, 12;
	@%p43 bra 	$L__BB1_132;
	bra.uni 	$L__BB1_223;
$L__BB1_132:
	setp.ge.f32 	%p81, %f45, %f48;
	selp.f32 	%f669, %f45, %f48, %p81;
	bra.uni 	$L__BB1_223;
$L__BB1_133:
	setp.eq.s32 	%p40, %r7, 13;
	@%p40 bra 	$L__BB1_189;
	setp.eq.s32 	%p41, %r7, 14;
	@%p41 bra 	$L__BB1_135;
	bra.uni 	$L__BB1_223;
$L__BB1_135:
	setp.lt.f32 	%p79, %f45, %f48;
	selp.f32 	%f669, 0f3F800000, 0fBF800000, %p79;
	bra.uni 	$L__BB1_223;
$L__BB1_136:
	setp.gt.s32 	%p18, %r7, 21;
	@%p18 bra 	$L__BB1_149;
	setp.gt.s32 	%p28, %r7, 17;
	@%p28 bra 	$L__BB1_142;
	setp.eq.s32 	%p34, %r7, 15;
	@%p34 bra 	$L__BB1_190;
	setp.eq.s32 	%p35, %r7, 16;
	@%p35 bra 	$L__BB1_191;
	setp.eq.s32 	%p36, %r7, 17;
	@%p36 bra 	$L__BB1_141;
	bra.uni 	$L__BB1_223;
$L__BB1_141:
	setp.ge.f32 	%p76, %f45, %f48;
	selp.f32 	%f669, 0f3F800000, 0fBF800000, %p76;
	bra.uni 	$L__BB1_223;
$L__BB1_142:
	setp.gt.s32 	%p29, %r7, 19;
	@%p29 bra 	$L__BB1_146;
	setp.eq.s32 	%p32, %r7, 18;
	@%p32 bra 	$L__BB1_207;
	setp.eq.s32 	%p33, %r7, 19;
	@%p33 bra 	$L__BB1_145;
	bra.uni 	$L__BB1_223;
$L__BB1_145:
	abs.f32 	%f191, %f45;
	mov.f32 	%f192, 0f3FB8AA3B;
	mul.rn.f32 	%f193, %f191, %f192;
	cvt.rzi.f32.f32 	%f194, %f193;
	abs.f32 	%f195, %f194;
	setp.gt.f32 	%p66, %f195, 0f42FC0000;
	mov.f32 	%f196, 0f42FC0000;
	copysign.f32 	%f197, %f194, %f196;
	selp.f32 	%f198, %f197, %f194, %p66;
	fma.rn.f32 	%f199, %f198, 0fBF317218, %f191;
	fma.rn.f32 	%f200, %f198, 0f3102E308, %f199;
	mul.f32 	%f201, %f200, 0f3FB8AA3B;
	add.f32 	%f202, %f198, 0f4B40007D;
	mov.b32 	%r151, %f202;
	shl.b32 	%r152, %r151, 23;
	mov.b32 	%f203, %r152;
	ex2.approx.ftz.f32 	%f204, %f201;
	mul.f32 	%f205, %f204, %f203;
	mov.f32 	%f206, 0fBE000000;
	div.approx.ftz.f32 	%f207, %f206, %f205;
	fma.rn.f32 	%f208, %f205, 0f40000000, %f207;
	mul.f32 	%f209, %f45, %f45;
	fma.rn.f32 	%f210, %f209, 0f363D0ADA, 0f394FFF49;
	fma.rn.f32 	%f211, %f210, %f209, 0f3C08889A;
	fma.rn.f32 	%f212, %f211, %f209, 0f3E2AAAAB;
	mul.f32 	%f213, %f209, %f212;
	fma.rn.f32 	%f214, %f213, %f45, %f45;
	setp.ge.f32 	%p67, %f191, 0f3F800000;
	copysign.f32 	%f215, %f45, %f208;
	selp.f32 	%f669, %f215, %f214, %p67;
	bra.uni 	$L__BB1_223;
$L__BB1_146:
	setp.eq.s32 	%p30, %r7, 20;
	@%p30 bra 	$L__BB1_216;
	setp.eq.s32 	%p31, %r7, 21;
	@%p31 bra 	$L__BB1_148;
	bra.uni 	$L__BB1_223;
$L__BB1_148:
	abs.f32 	%f158, %f45;
	mul.f32 	%f159, %f158, 0f4038AA3B;
	ex2.approx.ftz.f32 	%f160, %f159;
	add.f32 	%f161, %f160, 0f3F800000;
	rcp.approx.ftz.f32 	%f162, %f161;
	fma.rn.f32 	%f163, %f162, 0fC0000000, 0f3F800000;
	setp.ge.f32 	%p63, %f158, 0f41102CB4;
	selp.f32 	%f164, 0f3F800000, %f163, %p63;
	copysign.f32 	%f165, %f45, %f164;
	mul.f32 	%f166, %f45, %f45;
	fma.rn.f32 	%f167, %f166, 0f3C80F082, 0fBD563CAE;
	fma.rn.f32 	%f168, %f167, %f166, 0f3E085941;
	fma.rn.f32 	%f169, %f168, %f166, 0fBEAAA9ED;
	fma.rn.f32 	%f170, %f169, %f166, 0f00000000;
	fma.rn.f32 	%f171, %f170, %f45, %f45;
	setp.ge.f32 	%p64, %f158, 0f3F19999A;
	selp.f32 	%f669, %f165, %f171, %p64;
	bra.uni 	$L__BB1_223;
$L__BB1_149:
	setp.gt.s32 	%p19, %r7, 24;
	@%p19 bra 	$L__BB1_154;
	setp.eq.s32 	%p25, %r7, 22;
	@%p25 bra 	$L__BB1_218;
	setp.eq.s32 	%p26, %r7, 23;
	@%p26 bra 	$L__BB1_220;
	setp.eq.s32 	%p27, %r7, 24;
	@%p27 bra 	$L__BB1_153;
	bra.uni 	$L__BB1_223;
$L__BB1_153:
	abs.f32 	%f128, %f45;
	setp.le.f32 	%p56, %f128, 0f3089705F;
	setp.lt.f32 	%p57, %f45, 0f00000000;
	selp.f32 	%f129, 0fB089705F, 0f3089705F, %p57;
	selp.f32 	%f130, %f129, %f45, %p56;
	rcp.rn.f32 	%f669, %f130;
	bra.uni 	$L__BB1_223;
$L__BB1_154:
	setp.gt.s32 	%p20, %r7, 26;
	@%p20 bra 	$L__BB1_158;
	setp.eq.s32 	%p23, %r7, 25;
	@%p23 bra 	$L__BB1_221;
	setp.eq.s32 	%p24, %r7, 26;
	@%p24 bra 	$L__BB1_157;
	bra.uni 	$L__BB1_223;
$L__BB1_157:
	abs.f32 	%f669, %f45;
	bra.uni 	$L__BB1_223;
$L__BB1_158:
	setp.eq.s32 	%p21, %r7, 27;
	@%p21 bra 	$L__BB1_222;
	setp.eq.s32 	%p22, %r7, 28;
	@%p22 bra 	$L__BB1_160;
	bra.uni 	$L__BB1_223;
$L__BB1_160:
	abs.f32 	%f460, %f45;
	sqrt.rn.f32 	%f669, %f460;
	bra.uni 	$L__BB1_223;
$L__BB1_161:
	setp.ne.s32 	%p154, %r58, 1;
	@%p154 bra 	$L__BB1_163;
	fma.rn.f32 	%f669, %f46, %f47, %f48;
	bra.uni 	$L__BB1_223;
$L__BB1_163:
	setp.ne.s32 	%p155, %r61, 1;
	@%p155 bra 	$L__BB1_165;
	fma.rn.f32 	%f669, %f49, %f50, %f45;
	bra.uni 	$L__BB1_223;
$L__BB1_165:
	add.f32 	%f669, %f45, %f48;
	bra.uni 	$L__BB1_223;
$L__BB1_166:
	setp.ne.s32 	%p152, %r58, 1;
	@%p152 bra 	$L__BB1_168;
	neg.f32 	%f475, %f48;
	fma.rn.f32 	%f669, %f46, %f47, %f475;
	bra.uni 	$L__BB1_223;
$L__BB1_168:
	setp.ne.s32 	%p153, %r61, 1;
	@%p153 bra 	$L__BB1_170;
	neg.f32 	%f473, %f49;
	fma.rn.f32 	%f669, %f473, %f50, %f45;
	bra.uni 	$L__BB1_223;
$L__BB1_170:
	sub.f32 	%f669, %f45, %f48;
	bra.uni 	$L__BB1_223;
$L__BB1_171:
	@%p147 bra 	$L__BB1_173;
	mul.f32 	%f671, %f47, %f48;
	mul.f32 	%f669, %f46, %f671;
	mov.b32 	%r414, 1;
	mov.f32 	%f670, %f46;
	bra.uni 	$L__BB1_223;
$L__BB1_173:
	setp.eq.s32 	%p151, %r61, 1;
	mul.f32 	%f468, %f45, %f49;
	mul.f32 	%f469, %f468, %f50;
	mul.f32 	%f470, %f45, %f48;
	selp.f32 	%f669, %f469, %f470, %p151;
	selp.f32 	%f670, %f468, %f45, %p151;
	selp.f32 	%f671, %f50, %f48, %p151;
	mov.b32 	%r414, 1;
	bra.uni 	$L__BB1_223;
$L__BB1_174:
	abs.f32 	%f465, %f48;
	setp.lt.f32 	%p145, %f465, 0f2B8CBCCC;
	setp.lt.f32 	%p146, %f48, 0f00000000;
	selp.f32 	%f466, 0fAB8CBCCC, 0f2B8CBCCC, %p146;
	selp.f32 	%f467, %f466, %f48, %p145;
	div.rn.f32 	%f669, %f45, %f467;
	bra.uni 	$L__BB1_223;
$L__BB1_175:
	abs.f32 	%f383, %f48;
	setp.le.f32 	%p124, %f383, 0f3089705F;
	setp.lt.f32 	%p125, %f48, 0f00000000;
	selp.f32 	%f384, 0fB089705F, 0f3089705F, %p125;
	selp.f32 	%f385, %f384, %f48, %p124;
	div.rn.f32 	%f669, %f45, %f385;
	bra.uni 	$L__BB1_223;
$L__BB1_176:
	setp.neu.f32 	%p113, %f45, 0f00000000;
	setp.neu.f32 	%p114, %f68, 0f7F800000;
	and.pred  	%p115, %p113, %p114;
	@%p115 bra 	$L__BB1_178;
	setp.neu.f32 	%p122, %f67, 0f3F800000;
	add.f32 	%f380, %f45, %f45;
	mov.b32 	%r215, %f380;
	setp.lt.f32 	%p123, %f48, 0f00000000;
	xor.b32  	%r216, %r215, 2139095040;
	selp.b32 	%r217, %r216, %r215, %p123;
	and.b32  	%r218, %r217, 2147483647;
	selp.b32 	%r219, %r218, %r217, %p122;
	mov.b32 	%f669, %r219;
	bra.uni 	$L__BB1_223;
$L__BB1_178:
	setp.eq.f32 	%p116, %f45, 0fBF800000;
	setp.eq.f32 	%p117, %f371, 0f7F800000;
	and.pred  	%p118, %p116, %p117;
	@%p118 bra 	$L__BB1_223;
	setp.geu.f32 	%p119, %f45, 0f00000000;
	mov.f32 	%f669, %f69;
	@%p119 bra 	$L__BB1_223;
	setp.neu.f32 	%p120, %f67, 0f3F800000;
	neg.f32 	%f376, %f69;
	selp.f32 	%f377, %f69, %f376, %p120;
	cvt.rmi.f32.f32 	%f378, %f48;
	setp.neu.f32 	%p121, %f48, %f378;
	selp.f32 	%f669, 0f7FFFFFFF, %f377, %p121;
	bra.uni 	$L__BB1_223;
$L__BB1_181:
	abs.f32 	%f74, %f45;
	mul.f32 	%f244, %f48, 0f3F000000;
	cvt.rzi.f32.f32 	%f245, %f244;
	add.f32 	%f246, %f245, %f245;
	sub.f32 	%f247, %f48, %f246;
	abs.f32 	%f75, %f247;
	abs.f32 	%f76, %f74;
	setp.lt.f32 	%p82, %f76, 0f00800000;
	mul.f32 	%f248, %f76, 0f4B800000;
	selp.f32 	%f249, %f248, %f76, %p82;
	selp.f32 	%f250, 0fC1C00000, 0f00000000, %p82;
	mov.b32 	%r182, %f249;
	add.s32 	%r183, %r182, -1060439283;
	and.b32  	%r184, %r183, -8388608;
	sub.s32 	%r185, %r182, %r184;
	mov.b32 	%f251, %r185;
	cvt.rn.f32.s32 	%f252, %r184;
	fma.rn.f32 	%f253, %f252, 0f34000000, %f250;
	add.f32 	%f254, %f251, 0fBF800000;
	add.f32 	%f255, %f251, 0f3F800000;
	rcp.approx.ftz.f32 	%f256, %f255;
	add.f32 	%f257, %f254, %f254;
	mul.f32 	%f258, %f257, %f256;
	mul.f32 	%f259, %f258, %f258;
	sub.f32 	%f260, %f254, %f258;
	add.f32 	%f261, %f260, %f260;
	neg.f32 	%f262, %f258;
	fma.rn.f32 	%f263, %f262, %f254, %f261;
	mul.rn.f32 	%f264, %f256, %f263;
	fma.rn.f32 	%f265, %f259, 0f3A2C32E4, 0f3B52E7DB;
	fma.rn.f32 	%f266, %f265, %f259, 0f3C93BB73;
	fma.rn.f32 	%f267, %f266, %f259, 0f3DF6384F;
	mul.rn.f32 	%f268, %f267, %f259;
	fma.rn.f32 	%f269, %f258, 0f3FB8AA3B, %f253;
	sub.f32 	%f270, %f253, %f269;
	fma.rn.f32 	%f271, %f258, 0f3FB8AA3B, %f270;
	fma.rn.f32 	%f272, %f264, 0f3FB8AA3B, %f271;
	fma.rn.f32 	%f273, %f258, 0f32A55E34, %f272;
	mul.f32 	%f274, %f268, 0f40400000;
	fma.rn.f32 	%f275, %f274, %f264, %f273;
	fma.rn.f32 	%f276, %f268, %f258, %f275;
	add.rn.f32 	%f277, %f269, %f276;
	neg.f32 	%f278, %f269;
	add.rn.f32 	%f279, %f277, %f278;
	neg.f32 	%f280, %f279;
	add.rn.f32 	%f281, %f276, %f280;
	mul.rn.f32 	%f282, %f277, %f48;
	neg.f32 	%f283, %f282;
	fma.rn.f32 	%f284, %f277, %f48, %f283;
	fma.rn.f32 	%f285, %f281, %f48, %f284;
	cvt.rni.f32.f32 	%f286, %f282;
	sub.f32 	%f287, %f282, %f286;
	add.f32 	%f288, %f287, %f285;
	fma.rn.f32 	%f289, %f288, 0f391FCB8E, 0f3AAF85ED;
	fma.rn.f32 	%f290, %f289, %f288, 0f3C1D9856;
	fma.rn.f32 	%f291, %f290, %f288, 0f3D6357BB;
	fma.rn.f32 	%f292, %f291, %f288, 0f3E75FDEC;
	fma.rn.f32 	%f293, %f292, %f288, 0f3F317218;
	fma.rn.f32 	%f294, %f293, %f288, 0f3F800000;
	cvt.rzi.s32.f32 	%r186, %f286;
	setp.gt.f32 	%p83, %f286, 0f00000000;
	selp.b32 	%r187, 0, -2097152000, %p83;
	add.s32 	%r188, %r187, 2130706432;
	mov.b32 	%f295, %r188;
	mul.f32 	%f296, %f294, %f295;
	shl.b32 	%r189, %r186, 23;
	sub.s32 	%r190, %r189, %r187;
	mov.b32 	%f297, %r190;
	mul.f32 	%f298, %f296, %f297;
	abs.f32 	%f299, %f282;
	setp.gt.f32 	%p84, %f299, 0f43180000;
	setp.lt.f32 	%p85, %f282, 0f00000000;
	selp.f32 	%f300, 0f00000000, 0f7F800000, %p85;
	selp.f32 	%f77, %f300, %f298, %p84;
	setp.eq.f32 	%p86, %f74, 0f3F800000;
	setp.eq.f32 	%p87, %f48, 0f00000000;
	or.pred  	%p88, %p86, %p87;
	mov.f32 	%f669, 0f3F800000;
	@%p88 bra 	$L__BB1_223;
	setp.num.f32 	%p89, %f76, %f76;
	abs.f32 	%f301, %f48;
	setp.num.f32 	%p90, %f301, %f301;
	and.pred  	%p91, %p89, %p90;
	@%p91 bra 	$L__BB1_184;
	add.rn.f32 	%f669, %f74, %f48;
	bra.uni 	$L__BB1_223;
$L__BB1_184:
	setp.neu.f32 	%p92, %f74, 0f00000000;
	setp.neu.f32 	%p93, %f76, 0f7F800000;
	and.pred  	%p94, %p92, %p93;
	@%p94 bra 	$L__BB1_186;
	setp.neu.f32 	%p101, %f75, 0f3F800000;
	add.f32 	%f310, %f74, %f74;
	mov.b32 	%r195, %f310;
	setp.lt.f32 	%p102, %f48, 0f00000000;
	xor.b32  	%r196, %r195, 2139095040;
	selp.b32 	%r197, %r196, %r195, %p102;
	and.b32  	%r198, %r197, 2147483647;
	selp.b32 	%r199, %r198, %r197, %p101;
	mov.b32 	%f669, %r199;
	bra.uni 	$L__BB1_223;
$L__BB1_186:
	setp.eq.f32 	%p95, %f74, 0fBF800000;
	setp.eq.f32 	%p96, %f301, 0f7F800000;
	and.pred  	%p97, %p95, %p96;
	@%p97 bra 	$L__BB1_223;
	setp.geu.f32 	%p98, %f74, 0f00000000;
	mov.f32 	%f669, %f77;
	@%p98 bra 	$L__BB1_223;
	setp.neu.f32 	%p99, %f75, 0f3F800000;
	neg.f32 	%f306, %f77;
	selp.f32 	%f307, %f77, %f306, %p99;
	cvt.rmi.f32.f32 	%f308, %f48;
	setp.neu.f32 	%p100, %f48, %f308;
	selp.f32 	%f669, 0f7FFFFFFF, %f307, %p100;
	bra.uni 	$L__BB1_223;
$L__BB1_189:
	setp.le.f32 	%p80, %f45, %f48;
	selp.f32 	%f669, %f45, %f48, %p80;
	bra.uni 	$L__BB1_223;
$L__BB1_190:
	setp.gt.f32 	%p78, %f45, %f48;
	selp.f32 	%f669, 0f3F800000, 0fBF800000, %p78;
	bra.uni 	$L__BB1_223;
$L__BB1_191:
	setp.le.f32 	%p77, %f45, %f48;
	selp.f32 	%f669, 0f3F800000, 0fBF800000, %p77;
	bra.uni 	$L__BB1_223;
$L__BB1_192:
	mov.b32 	%r63, %f45;
	mov.b64 	%rd118, 0;
	mov.b32 	%r402, 0;
$L__BB1_193:
	.pragma "nounroll";
	mul.wide.u32 	%rd70, %r402, 4;
	add.s64 	%rd72, %rd71, %rd70;
	ld.global.nc.u32 	%r255, [%rd72];
	shl.b32 	%r256, %r63, 8;
	or.b32  	%r257, %r256, -2147483648;
	mad.wide.u32 	%rd73, %r255, %r257, %rd118;
	shr.u64 	%rd118, %rd73, 32;
	add.s64 	%rd74, %rd4, %rd70;
	st.local.u32 	[%rd74], %rd73;
	add.s32 	%r402, %r402, 1;
	setp.ne.s32 	%p139, %r402, 6;
	@%p139 bra 	$L__BB1_193;
	shr.u32 	%r258, %r63, 23;
	st.local.u32 	[%rd4+24], %rd118;
	and.b32  	%r66, %r258, 31;
	and.b32  	%r259, %r258, 224;
	add.s32 	%r260, %r259, -128;
	shr.u32 	%r261, %r260, 5;
	mul.wide.u32 	%rd75, %r261, 4;
	sub.s64 	%rd21, %rd4, %rd75;
	ld.local.u32 	%r403, [%rd21+24];
	ld.local.u32 	%r404, [%rd21+20];
	setp.eq.s32 	%p140, %r66, 0;
	@%p140 bra 	$L__BB1_196;
	shf.l.wrap.b32 	%r403, %r404, %r403, %r66;
	ld.local.u32 	%r262, [%rd21+16];
	shf.l.wrap.b32 	%r404, %r262, %r404, %r66;
$L__BB1_196:
	shr.u32 	%r263, %r403, 30;
	shf.l.wrap.b32 	%r264, %r404, %r403, 2;
	shl.b32 	%r265, %r404, 2;
	shr.u32 	%r266, %r264, 31;
	add.s32 	%r267, %r266, %r263;
	neg.s32 	%r268, %r267;
	setp.lt.s32 	%p141, %r63, 0;
	selp.b32 	%r405, %r268, %r267, %p141;
	xor.b32  	%r269, %r264, %r63;
	shr.s32 	%r270, %r264, 31;
	xor.b32  	%r271, %r270, %r264;
	xor.b32  	%r272, %r270, %r265;
	cvt.u64.u32 	%rd76, %r271;
	shl.b64 	%rd77, %rd76, 32;
	cvt.u64.u32 	%rd78, %r272;
	or.b64  	%rd79, %rd77, %rd78;
	cvt.rn.f64.s64 	%fd5, %rd79;
	mul.f64 	%fd6, %fd5, 0d3BF921FB54442D19;
	cvt.rn.f32.f64 	%f444, %fd6;
	neg.f32 	%f445, %f444;
	setp.lt.s32 	%p142, %r269, 0;
	selp.f32 	%f666, %f445, %f444, %p142;
$L__BB1_197:
	mul.rn.f32 	%f448, %f666, %f666;
	and.b32  	%r275, %r405, 1;
	setp.eq.b32 	%p143, %r275, 1;
	selp.f32 	%f449, 0f3F800000, %f666, %p143;
	fma.rn.f32 	%f450, %f448, %f449, 0f00000000;
	fma.rn.f32 	%f451, %f448, 0f37CBAC00, 0fBAB607ED;
	selp.f32 	%f452, %f451, 0fB94D4153, %p143;
	selp.f32 	%f453, 0f3D2AAABB, 0f3C0885E4, %p143;
	fma.rn.f32 	%f454, %f452, %f448, %f453;
	selp.f32 	%f455, 0fBEFFFFFF, 0fBE2AAAA8, %p143;
	fma.rn.f32 	%f456, %f454, %f448, %f455;
	fma.rn.f32 	%f457, %f456, %f450, %f449;
	and.b32  	%r276, %r405, 2;
	setp.eq.s32 	%p144, %r276, 0;
	mov.f32 	%f447, 0f00000000;
	sub.f32 	%f458, %f447, %f457;
	selp.f32 	%f669, %f457, %f458, %p144;
	bra.uni 	$L__BB1_223;
$L__BB1_198:
	mul.f32 	%f421, %f45, 0f3F22F983;
	cvt.rni.s32.f32 	%r409, %f421;
	cvt.rn.f32.s32 	%f422, %r409;
	fma.rn.f32 	%f423, %f422, 0fBFC90FDA, %f45;
	fma.rn.f32 	%f424, %f422, 0fB3A22168, %f423;
	fma.rn.f32 	%f667, %f422, 0fA7C234C5, %f424;
	abs.f32 	%f95, %f45;
	setp.ltu.f32 	%p129, %f95, 0f47CE4780;
	@%p129 bra 	$L__BB1_206;
	setp.neu.f32 	%p130, %f95, 0f7F800000;
	@%p130 bra 	$L__BB1_201;
	mov.f32 	%f427, 0f00000000;
	mul.rn.f32 	%f667, %f45, %f427;
	mov.b32 	%r409, 0;
	bra.uni 	$L__BB1_206;
$L__BB1_201:
	mov.b32 	%r76, %f45;
	mov.b64 	%rd119, 0;
	mov.b32 	%r406, 0;
$L__BB1_202:
	.pragma "nounroll";
	mul.wide.u32 	%rd59, %r406, 4;
	mov.u64 	%rd60, __cudart_i2opi_f;
	add.s64 	%rd61, %rd60, %rd59;
	ld.global.nc.u32 	%r231, [%rd61];
	shl.b32 	%r232, %r76, 8;
	or.b32  	%r233, %r232, -2147483648;
	mad.wide.u32 	%rd62, %r231, %r233, %rd119;
	shr.u64 	%rd119, %rd62, 32;
	add.s64 	%rd63, %rd3, %rd59;
	st.local.u32 	[%rd63], %rd62;
	add.s32 	%r406, %r406, 1;
	setp.ne.s32 	%p131, %r406, 6;
	@%p131 bra 	$L__BB1_202;
	shr.u32 	%r234, %r76, 23;
	st.local.u32 	[%rd3+24], %rd119;
	and.b32  	%r79, %r234, 31;
	and.b32  	%r235, %r234, 224;
	add.s32 	%r236, %r235, -128;
	shr.u32 	%r237, %r236, 5;
	mul.wide.u32 	%rd64, %r237, 4;
	sub.s64 	%rd24, %rd3, %rd64;
	ld.local.u32 	%r407, [%rd24+24];
	ld.local.u32 	%r408, [%rd24+20];
	setp.eq.s32 	%p132, %r79, 0;
	@%p132 bra 	$L__BB1_205;
	shf.l.wrap.b32 	%r407, %r408, %r407, %r79;
	ld.local.u32 	%r238, [%rd24+16];
	shf.l.wrap.b32 	%r408, %r238, %r408, %r79;
$L__BB1_205:
	shr.u32 	%r239, %r407, 30;
	shf.l.wrap.b32 	%r240, %r408, %r407, 2;
	shl.b32 	%r241, %r408, 2;
	shr.u32 	%r242, %r240, 31;
	add.s32 	%r243, %r242, %r239;
	neg.s32 	%r244, %r243;
	setp.lt.s32 	%p133, %r76, 0;
	selp.b32 	%r409, %r244, %r243, %p133;
	xor.b32  	%r245, %r240, %r76;
	shr.s32 	%r246, %r240, 31;
	xor.b32  	%r247, %r246, %r240;
	xor.b32  	%r248, %r246, %r241;
	cvt.u64.u32 	%rd65, %r247;
	shl.b64 	%rd66, %rd65, 32;
	cvt.u64.u32 	%rd67, %r248;
	or.b64  	%rd68, %rd66, %rd67;
	cvt.rn.f64.s64 	%fd3, %rd68;
	mul.f64 	%fd4, %fd3, 0d3BF921FB54442D19;
	cvt.rn.f32.f64 	%f425, %fd4;
	neg.f32 	%f426, %f425;
	setp.lt.s32 	%p134, %r245, 0;
	selp.f32 	%f667, %f426, %f425, %p134;
$L__BB1_206:
	add.s32 	%r251, %r409, 1;
	mul.rn.f32 	%f429, %f667, %f667;
	and.b32  	%r252, %r409, 1;
	setp.eq.b32 	%p135, %r252, 1;
	selp.f32 	%f430, %f667, 0f3F800000, %p135;
	fma.rn.f32 	%f431, %f429, %f430, 0f00000000;
	fma.rn.f32 	%f432, %f429, 0f37CBAC00, 0fBAB607ED;
	selp.f32 	%f433, 0fB94D4153, %f432, %p135;
	selp.f32 	%f434, 0f3C0885E4, 0f3D2AAABB, %p135;
	fma.rn.f32 	%f435, %f433, %f429, %f434;
	selp.f32 	%f436, 0fBE2AAAA8, 0fBEFFFFFF, %p135;
	fma.rn.f32 	%f437, %f435, %f429, %f436;
	fma.rn.f32 	%f438, %f437, %f431, %f430;
	and.b32  	%r253, %r251, 2;
	setp.eq.s32 	%p136, %r253, 0;
	mov.f32 	%f428, 0f00000000;
	sub.f32 	%f439, %f428, %f438;
	selp.f32 	%f669, %f438, %f439, %p136;
	bra.uni 	$L__BB1_223;
$L__BB1_207:
	mul.f32 	%f216, %f45, 0f3F22F983;
	cvt.rni.s32.f32 	%r413, %f216;
	cvt.rn.f32.s32 	%f217, %r413;
	fma.rn.f32 	%f218, %f217, 0fBFC90FDA, %f45;
	fma.rn.f32 	%f219, %f217, 0fB3A22168, %f218;
	fma.rn.f32 	%f668, %f217, 0fA7C234C5, %f219;
	abs.f32 	%f101, %f45;
	setp.ltu.f32 	%p68, %f101, 0f47CE4780;
	@%p68 bra 	$L__BB1_215;
	setp.neu.f32 	%p69, %f101, 0f7F800000;
	@%p69 bra 	$L__BB1_210;
	mov.f32 	%f222, 0f00000000;
	mul.rn.f32 	%f668, %f45, %f222;
	mov.b32 	%r413, 0;
	bra.uni 	$L__BB1_215;
$L__BB1_210:
	mov.b32 	%r89, %f45;
	mov.b64 	%rd122, 0;
	mov.b32 	%r410, 0;
	mov.u64 	%rd120, __cudart_i2opi_f;
	mov.u64 	%rd121, %rd2;
$L__BB1_211:
	.pragma "nounroll";
	ld.global.nc.u32 	%r154, [%rd120];
	shl.b32 	%r155, %r89, 8;
	or.b32  	%r156, %r155, -2147483648;
	mad.wide.u32 	%rd52, %r154, %r156, %rd122;
	shr.u64 	%rd122, %rd52, 32;
	st.local.u32 	[%rd121], %rd52;
	add.s32 	%r410, %r410, 1;
	add.s64 	%rd121, %rd121, 4;
	add.s64 	%rd120, %rd120, 4;
	setp.ne.s32 	%p70, %r410, 6;
	@%p70 bra 	$L__BB1_211;
	shr.u32 	%r157, %r89, 23;
	st.local.u32 	[%rd2+24], %rd122;
	and.b32  	%r92, %r157, 31;
	and.b32  	%r158, %r157, 224;
	add.s32 	%r159, %r158, -128;
	shr.u32 	%r160, %r159, 5;
	mul.wide.u32 	%rd53, %r160, 4;
	sub.s64 	%rd31, %rd2, %rd53;
	ld.local.u32 	%r411, [%rd31+24];
	ld.local.u32 	%r412, [%rd31+20];
	setp.eq.s32 	%p71, %r92, 0;
	@%p71 bra 	$L__BB1_214;
	shf.l.wrap.b32 	%r411, %r412, %r411, %r92;
	ld.local.u32 	%r161, [%rd31+16];
	shf.l.wrap.b32 	%r412, %r161, %r412, %r92;
$L__BB1_214:
	shr.u32 	%r162, %r411, 30;
	shf.l.wrap.b32 	%r163, %r412, %r411, 2;
	shl.b32 	%r164, %r412, 2;
	shr.u32 	%r165, %r163, 31;
	add.s32 	%r166, %r165, %r162;
	neg.s32 	%r167, %r166;
	setp.lt.s32 	%p72, %r89, 0;
	selp.b32 	%r413, %r167, %r166, %p72;
	xor.b32  	%r168, %r163, %r89;
	shr.s32 	%r169, %r163, 31;
	xor.b32  	%r170, %r169, %r163;
	xor.b32  	%r171, %r169, %r164;
	cvt.u64.u32 	%rd54, %r170;
	shl.b64 	%rd55, %rd54, 32;
	cvt.u64.u32 	%rd56, %r171;
	or.b64  	%rd57, %rd55, %rd56;
	cvt.rn.f64.s64 	%fd1, %rd57;
	mul.f64 	%fd2, %fd1, 0d3BF921FB54442D19;
	cvt.rn.f32.f64 	%f220, %fd2;
	neg.f32 	%f221, %f220;
	setp.lt.s32 	%p73, %r168, 0;
	selp.f32 	%f668, %f221, %f220, %p73;
$L__BB1_215:
	mul.f32 	%f224, %f668, %f668;
	fma.rn.f32 	%f225, %f224, 0f3C190000, 0f3B560000;
	fma.rn.f32 	%f226, %f225, %f224, 0f3CC70000;
	fma.rn.f32 	%f227, %f226, %f224, 0f3D5B0000;
	fma.rn.f32 	%f228, %f227, %f224, 0f3E089438;
	fma.rn.f32 	%f229, %f228, %f224, 0f3EAAAA88;
	mul.rn.f32 	%f230, %f224, %f668;
	fma.rn.f32 	%f231, %f229, %f230, %f668;
	abs.f32 	%f232, %f668;
	setp.eq.f32 	%p74, %f232, 0f3A00B43C;
	selp.f32 	%f233, %f668, %f231, %p74;
	and.b32  	%r174, %r413, 1;
	setp.eq.b32 	%p75, %r174, 1;
	neg.f32 	%f234, %f233;
	rcp.approx.ftz.f32 	%f235, %f234;
	selp.f32 	%f669, %f235, %f233, %p75;
	bra.uni 	$L__BB1_223;
$L__BB1_216:
	abs.f32 	%f173, %f45;
	mov.f32 	%f174, 0f3FB8AA3B;
	mul.rn.f32 	%f175, %f173, %f174;
	cvt.rzi.f32.f32 	%f176, %f175;
	abs.f32 	%f177, %f176;
	setp.gt.f32 	%p65, %f177, 0f42FC0000;
	mov.f32 	%f178, 0f42FC0000;
	copysign.f32 	%f179, %f176, %f178;
	selp.f32 	%f180, %f179, %f176, %p65;
	fma.rn.f32 	%f181, %f180, 0fBF317218, %f173;
	fma.rn.f32 	%f182, %f180, 0f3102E308, %f181;
	mul.f32 	%f183, %f182, 0f3FB8AA3B;
	add.f32 	%f184, %f180, 0f4B40007D;
	mov.b32 	%r148, %f184;
	shl.b32 	%r149, %r148, 23;
	mov.b32 	%f185, %r149;
	ex2.approx.ftz.f32 	%f186, %f183;
	mul.f32 	%f187, %f186, %f185;
	mov.f32 	%f188, 0f3E000000;
	div.approx.ftz.f32 	%f189, %f188, %f187;
	fma.rn.f32 	%f669, %f187, 0f40000000, %f189;
	bra.uni 	$L__BB1_223;
$L__BB1_217:
	abs.f32 	%f387, %f45;
	add.f32 	%f388, %f387, 0f2B8CBCCC;
	setp.lt.f32 	%p126, %f388, 0f00800000;
	mul.f32 	%f389, %f388, 0f4B000000;
	selp.f32 	%f390, %f389, %f388, %p126;
	selp.f32 	%f391, 0fC1B80000, 0f00000000, %p126;
	mov.b32 	%r223, %f390;
	add.s32 	%r224, %r223, -1059760811;
	and.b32  	%r225, %r224, -8388608;
	sub.s32 	%r226, %r223, %r225;
	mov.b32 	%f392, %r226;
	cvt.rn.f32.s32 	%f393, %r225;
	fma.rn.f32 	%f394, %f393, 0f34000000, %f391;
	add.f32 	%f395, %f392, 0fBF800000;
	fma.rn.f32 	%f396, %f395, 0fBE055027, 0f3E1039F6;
	fma.rn.f32 	%f397, %f396, %f395, 0fBDF8CDCC;
	fma.rn.f32 	%f398, %f397, %f395, 0f3E0F2955;
	fma.rn.f32 	%f399, %f398, %f395, 0fBE2AD8B9;
	fma.rn.f32 	%f400, %f399, %f395, 0f3E4CED0B;
	fma.rn.f32 	%f401, %f400, %f395, 0fBE7FFF22;
	fma.rn.f32 	%f402, %f401, %f395, 0f3EAAAA78;
	fma.rn.f32 	%f403, %f402, %f395, 0fBF000000;
	mul.f32 	%f404, %f395, %f403;
	fma.rn.f32 	%f405, %f404, %f395, %f395;
	fma.rn.f32 	%f406, %f394, 0f3F317218, %f405;
	setp.gt.u32 	%p127, %r223, 2139095039;
	fma.rn.f32 	%f407, %f390, 0f7F800000, 0f7F800000;
	selp.f32 	%f408, %f407, %f406, %p127;
	setp.eq.f32 	%p128, %f390, 0f00000000;
	selp.f32 	%f669, 0fFF800000, %f408, %p128;
	bra.uni 	$L__BB1_223;
$L__BB1_218:
	setp.eq.f32 	%p59, %f45, 0f00000000;
	mov.f32 	%f669, 0fCE6E6B28;
	@%p59 bra 	$L__BB1_223;
	abs.f32 	%f136, %f45;
	setp.lt.f32 	%p60, %f136, 0f00800000;
	mul.f32 	%f137, %f136, 0f4B000000;
	selp.f32 	%f138, %f137, %f136, %p60;
	selp.f32 	%f139, 0fC1B80000, 0f00000000, %p60;
	mov.b32 	%r142, %f138;
	add.s32 	%r143, %r142, -1059760811;
	and.b32  	%r144, %r143, -8388608;
	sub.s32 	%r145, %r142, %r144;
	mov.b32 	%f140, %r145;
	cvt.rn.f32.s32 	%f141, %r144;
	fma.rn.f32 	%f142, %f141, 0f34000000, %f139;
	add.f32 	%f143, %f140, 0fBF800000;
	fma.rn.f32 	%f144, %f143, 0fBE055027, 0f3E1039F6;
	fma.rn.f32 	%f145, %f144, %f143, 0fBDF8CDCC;
	fma.rn.f32 	%f146, %f145, %f143, 0f3E0F2955;
	fma.rn.f32 	%f147, %f146, %f143, 0fBE2AD8B9;
	fma.rn.f32 	%f148, %f147, %f143, 0f3E4CED0B;
	fma.rn.f32 	%f149, %f148, %f143, 0fBE7FFF22;
	fma.rn.f32 	%f150, %f149, %f143, 0f3EAAAA78;
	fma.rn.f32 	%f151, %f150, %f143, 0fBF000000;
	mul.f32 	%f152, %f143, %f151;
	fma.rn.f32 	%f153, %f152, %f143, %f143;
	fma.rn.f32 	%f154, %f142, 0f3F317218, %f153;
	setp.gt.u32 	%p61, %r142, 2139095039;
	fma.rn.f32 	%f155, %f138, 0f7F800000, 0f7F800000;
	selp.f32 	%f156, %f155, %f154, %p61;
	setp.eq.f32 	%p62, %f138, 0f00000000;
	selp.f32 	%f669, 0fFF800000, %f156, %p62;
	bra.uni 	$L__BB1_223;
$L__BB1_220:
	setp.eq.f32 	%p58, %f45, 0f00000000;
	rcp.rn.f32 	%f132, %f45;
	selp.f32 	%f669, 0f7FC00000, %f132, %p58;
	bra.uni 	$L__BB1_223;
$L__BB1_221:
	neg.f32 	%f669, %f45;
	bra.uni 	$L__BB1_223;
$L__BB1_222:
	sqrt.rn.f32 	%f669, %f45;
$L__BB1_223:
	st.shared.f32 	[%r56+-8], %f669;
	st.shared.u32 	[%r57+-8], %r414;
	st.shared.f32 	[%r59+-8], %f670;
	st.shared.f32 	[%r60+-8], %f671;
	add.s32 	%r415, %r415, -1;
	bra.uni 	$L__BB1_225;
$L__BB1_224:
	shl.b32 	%r376, %r415, 2;
	mov.u32 	%r377, smem;
	add.s32 	%r378, %r377, %r376;
	ld.shared.f32 	%f654, [%r378+-4];
	add.s32 	%r415, %r415, -2;
	ld.shared.f32 	%f655, [%r378+-8];
	ld.shared.f32 	%f656, [%r378+-12];
	setp.gt.f32 	%p238, %f654, 0f00000000;
	selp.f32 	%f657, %f655, %f656, %p238;
	st.shared.f32 	[%r378+-12], %f657;
	add.s32 	%r379, %r1, %r376;
	mov.b32 	%r380, 0;
	st.shared.u32 	[%r379+-12], %r380;
	add.s32 	%r381, %r2, %r376;
	st.shared.u32 	[%r381+-12], %r380;
	add.s32 	%r382, %r3, %r376;
	st.shared.u32 	[%r382+-12], %r380;
$L__BB1_225:
	setp.gt.u32 	%p239, %r4, 1;
	@%p239 bra 	$L__BB1_3;
$L__BB1_226:
	setp.lt.s32 	%p240, %r415, 1;
	mov.f32 	%f672, 0f00000000;
	@%p240 bra 	$L__BB1_228;
	shl.b32 	%r383, %r415, 2;
	mov.u32 	%r384, smem;
	add.s32 	%r385, %r384, %r383;
	ld.shared.f32 	%f672, [%r385+-4];
$L__BB1_228:
	ld.param.u64 	%rd114, [_Z18eval_prefix_kernelPKiPKfS2_iiPf_param_5];
	cvta.to.global.u64 	%rd113, %rd114;
	st.global.f32 	[%rd113], %f672;
$L__BB1_229:
	ret;

}


// ===== COMPILED SASS (sm_100) =====

	.target	sm_100

	.elftype	@"ET_EXEC"


//--------------------- .note.nv.tkinfo           --------------------------
	.section	.note.nv.tkinfo,"",@"SHT_NOTE"
	.sectionflags	@"SHF_NOTE_NV_TKINFO"
	.tkinfo
        /*0018*/ 	.word	0x00000002
        /*0030*/ 	.string	""
        /*0030*/ 	.string	"ptxas"
        /*0030*/ 	.string	"Cuda compilation tools, release 13.0, V13.0.88"
        /*0030*/ 	.string	"Build cuda_13.0.r13.0/compiler.36424714_0"
        /*0030*/ 	.string	"-arch sm_100 -m 64 "



//--------------------- .note.nv.cuinfo           --------------------------
	.section	.note.nv.cuinfo,"",@"SHT_NOTE"
	.sectionflags	@"SHF_NOTE_NV_CUINFO"
        /*0018*/ 	.short	0x0002
        /*001a*/ 	.short	0x0064
        /*001c*/ 	.short	0x0082
	.zero		2


//--------------------- .nv.info                  --------------------------
	.section	.nv.info,"",@"SHT_CUDA_INFO"
	.align	4


	//----- nvinfo : EIATTR_REGCOUNT
	.align		4
        /*0000*/ 	.byte	0x04, 0x2f
        /*0002*/ 	.short	(.L_2 - .L_1)
	.align		4
.L_1:
        /*0004*/ 	.word	index@(_Z24eval_prefix_kernel_batchPKiPKfS2_iiiPf)
        /*0008*/ 	.word	0x00000019


	//----- nvinfo : EIATTR_FRAME_SIZE
	.align		4
.L_2:
        /*000c*/ 	.byte	0x04, 0x11
        /*000e*/ 	.short	(.L_4 - .L_3)
	.align		4
.L_3:
        /*0010*/ 	.word	index@($__internal_5_$__cuda_sm3x_div_rn_noftz_f32_slowpath)
        /*0014*/ 	.word	0x00000820


	//----- nvinfo : EIATTR_FRAME_SIZE
	.align		4
.L_4:
        /*0018*/ 	.byte	0x04, 0x11
        /*001a*/ 	.short	(.L_6 - .L_5)
	.align		4
.L_5:
        /*001c*/ 	.word	index@($__internal_4_$__cuda_sm20_sqrt_rn_f32_slowpath)
        /*0020*/ 	.word	0x00000820


	//----- nvinfo : EIATTR_FRAME_SIZE
	.align		4
.L_6:
        /*0024*/ 	.byte	0x04, 0x11
        /*0026*/ 	.short	(.L_8 - .L_7)
	.align		4
.L_7:
        /*0028*/ 	.word	index@($__internal_3_$__cuda_sm20_rcp_rn_f32_slowpath)
        /*002c*/ 	.word	0x00000820


	//----- nvinfo : EIATTR_FRAME_SIZE
	.align		4
.L_8:
        /*0030*/ 	.byte	0x04, 0x11
        /*0032*/ 	.short	(.L_10 - .L_9)
	.align		4
.L_9:
        /*0034*/ 	.word	index@(_Z24eval_prefix_kernel_batchPKiPKfS2_iiiPf)
        /*0038*/ 	.word	0x00000820


	//----- nvinfo : EIATTR_REGCOUNT
	.align		4
.L_10:
        /*003c*/ 	.byte	0x04, 0x2f
        /*003e*/ 	.short	(.L_12 - .L_11)
	.align		4
.L_11:
        /*0040*/ 	.word	index@(_Z18eval_prefix_kernelPKiPKfS2_iiPf)
        /*0044*/ 	.word	0x0000001c


	//----- nvinfo : EIATTR_FRAME_SIZE
	.align		4
.L_12:
        /*0048*/ 	.byte	0x04, 0x11
        /*004a*/ 	.short	(.L_14 - .L_13)
	.align		4
.L_13:
        /*004c*/ 	.word	index@($__internal_2_$__cuda_sm3x_div_rn_noftz_f32_slowpath)
        /*0050*/ 	.word	0x00000000


	//----- nvinfo : EIATTR_FRAME_SIZE
	.align		4
.L_14:
        /*0054*/ 	.byte	0x04, 0x11
        /*0056*/ 	.short	(.L_16 - .L_15)
	.align		4
.L_15:
        /*0058*/ 	.word	index@($__internal_1_$__cuda_sm20_sqrt_rn_f32_slowpath)
        /*005c*/ 	.word	0x00000000


	//----- nvinfo : EIATTR_FRAME_SIZE
	.align		4
.L_16:
        /*0060*/ 	.byte	0x04, 0x11
        /*0062*/ 	.short	(.L_18 - .L_17)
	.align		4
.L_17:
        /*0064*/ 	.word	index@($__internal_0_$__cuda_sm20_rcp_rn_f32_slowpath)
        /*0068*/ 	.word	0x00000000


	//----- nvinfo : EIATTR_FRAME_SIZE
	.align		4
.L_18:
        /*006c*/ 	.byte	0x04, 0x11
        /*006e*/ 	.short	(.L_20 - .L_19)
	.align		4
.L_19:
        /*0070*/ 	.word	index@(_Z18eval_prefix_kernelPKiPKfS2_iiPf)
        /*0074*/ 	.word	0x00000000


	//----- nvinfo : EIATTR_MIN_STACK_SIZE
	.align		4
.L_20:
        /*0078*/ 	.byte	0x04, 0x12
        /*007a*/ 	.short	(.L_22 - .L_21)
	.align		4
.L_21:
        /*007c*/ 	.word	index@(_Z18eval_prefix_kernelPKiPKfS2_iiPf)
        /*0080*/ 	.word	0x00000000


	//----- nvinfo : EIATTR_MIN_STACK_SIZE
	.align		4
.L_22:
        /*0084*/ 	.byte	0x04, 0x12
        /*0086*/ 	.short	(.L_24 - .L_23)
	.align		4
.L_23:
        /*0088*/ 	.word	index@(_Z24eval_prefix_kernel_batchPKiPKfS2_iiiPf)
        /*008c*/ 	.word	0x00000820
.L_24:


//--------------------- .nv.compat                --------------------------
	.section	.nv.compat,"",@"SHT_CUDA_COMPAT_INFO"
	.align	4
        /*0000*/ 	.byte	0x02, 0x09, 0x00, 0x00, 0x02, 0x02, 0x01, 0x00, 0x02, 0x05, 0x05, 0x00, 0x03, 0x07, 0x01, 0x01
        /*0010*/ 	.byte	0x02, 0x03, 0x00, 0x00, 0x02, 0x06, 0x01, 0x00, 0x04, 0x0b, 0x08, 0x00, 0x01, 0x00, 0x00, 0x00
        /*0020*/ 	.byte	0x00, 0x00, 0x00, 0x00


//--------------------- .nv.info._Z18eval_prefix_kernelPKiPKfS2_iiPf --------------------------
	.section	.nv.info._Z18eval_prefix_kernelPKiPKfS2_iiPf,"",@"SHT_CUDA_INFO"
	.sectionflags	@""
	.align	4


	//----- nvinfo : EIATTR_CUDA_API_VERSION
	.align		4
        /*0000*/ 	.byte	0x04, 0x37
        /*0002*/ 	.short	(.L_26 - .L_25)
.L_25:
        /*0004*/ 	.word	0x00000082


	//----- nvinfo : EIATTR_KPARAM_INFO
	.align		4
.L_26:
        /*0008*/ 	.byte	0x04, 0x17
        /*000a*/ 	.short	(.L_28 - .L_27)
.L_27:
        /*000c*/ 	.word	0x00000000
        /*0010*/ 	.short	0x0005
        /*0012*/ 	.short	0x0020
        /*0014*/ 	.byte	0x00, 0xf5, 0x21, 0x00


	//----- nvinfo : EIATTR_KPARAM_INFO
	.align		4
.L_28:
        /*0018*/ 	.byte	0x04, 0x17
        /*001a*/ 	.short	(.L_30 - .L_29)
.L_29:
        /*001c*/ 	.word	0x00000000
        /*0020*/ 	.short	0x0004
        /*0022*/ 	.short	0x001c
        /*0024*/ 	.byte	0x00, 0xf0, 0x11, 0x00


	//----- nvinfo : EIATTR_KPARAM_INFO
	.align		4
.L_30:
        /*0028*/ 	.byte	0x04, 0x17
        /*002a*/ 	.short	(.L_32 - .L_31)
.L_31:
        /*002c*/ 	.word	0x00000000
        /*0030*/ 	.short	0x0003
        /*0032*/ 	.short	0x0018
        /*0034*/ 	.byte	0x00, 0xf0, 0x11, 0x00


	//----- nvinfo : EIATTR_KPARAM_INFO
	.align		4
.L_32:
        /*0038*/ 	.byte	0x04, 0x17
        /*003a*/ 	.short	(.L_34 - .L_33)
.L_33:
        /*003c*/ 	.word	0x00000000
        /*0040*/ 	.short	0x0002
        /*0042*/ 	.short	0x0010
        /*0044*/ 	.byte	0x00, 0xf5, 0x21, 0x00


	//----- nvinfo : EIATTR_KPARAM_INFO
	.align		4
.L_34:
        /*0048*/ 	.byte	0x04, 0x17
        /*004a*/ 	.short	(.L_36 - .L_35)
.L_35:
        /*004c*/ 	.word	0x00000000
        /*0050*/ 	.short	0x0001
        /*0052*/ 	.short	0x0008
        /*0054*/ 	.byte	0x00, 0xf5, 0x21, 0x00


	//----- nvinfo : EIATTR_KPARAM_INFO
	.align		4
.L_36:
        /*0058*/ 	.byte	0x04, 0x17
        /*005a*/ 	.short	(.L_38 - .L_37)
.L_37:
        /*005c*/ 	.word	0x00000000
        /*0060*/ 	.short	0x0000
        /*0062*/ 	.short	0x0000
        /*0064*/ 	.byte	0x00, 0xf5, 0x21, 0x00


	//----- nvinfo : EIATTR_SPARSE_MMA_MASK
	.align		4
.L_38:
        /*0068*/ 	.byte	0x03, 0x50
        /*006a*/ 	.short	0x0000


	//----- nvinfo : EIATTR_MAXREG_COUNT
	.align		4
        /*006c*/ 	.byte	0x03, 0x1b
        /*006e*/ 	.short	0x00ff


	//----- nvinfo : EIATTR_MERCURY_ISA_VERSION
	.align		4
        /*0070*/ 	.byte	0x03, 0x5f
        /*0072*/ 	.short	0x0101


	//----- nvinfo : EIATTR_VRC_CTA_INIT_COUNT
	.align		4
        /*0074*/ 	.byte	0x02, 0x4a
	.zero		1
	.zero		1


	//----- nvinfo : EIATTR_EXIT_INSTR_OFFSETS
	.align		4
        /*0078*/ 	.byte	0x04, 0x1c
        /*007a*/ 	.short	(.L_40 - .L_39)


	//   ....[0]....
.L_39:
        /*007c*/ 	.word	0x00000060


	//   ....[1]....
        /*0080*/ 	.word	0x00006d10


	//----- nvinfo : EIATTR_INDIRECT_BRANCH_TARGETS
	.align		4
.L_40:
        /*0084*/ 	.byte	0x04, 0x34
        /*0086*/ 	.short	(.L_42 - .L_41)


	//   ....[0]....
.L_41:
        /*0088*/ 	.word	.L_x_206@srel
        /*008c*/ 	.short	0x0
        /*008e*/ 	.short	0x0
        /*0090*/ 	.word	0x3
        /*0094*/ 	.word	.L_x_207@srel
        /*0098*/ 	.word	.L_x_208@srel
        /*009c*/ 	.word	.L_x_209@srel


	//   ....[1]....
        /*00a0*/ 	.word	.L_x_210@srel
        /*00a4*/ 	.short	0x0
        /*00a6*/ 	.short	0x0
        /*00a8*/ 	.word	0x3
        /*00ac*/ 	.word	.L_x_211@srel
        /*00b0*/ 	.word	.L_x_212@srel
        /*00b4*/ 	.word	.L_x_213@srel


	//   ....[2]....
        /*00b8*/ 	.word	.L_x_214@srel
        /*00bc*/ 	.short	0x0
        /*00be*/ 	.short	0x0
        /*00c0*/ 	.word	0x3
        /*00c4*/ 	.word	.L_x_215@srel
        /*00c8*/ 	.word	.L_x_216@srel
        /*00cc*/ 	.word	.L_x_217@srel


	//   ....[3]....
        /*00d0*/ 	.word	.L_x_218@srel
        /*00d4*/ 	.short	0x0
        /*00d6*/ 	.short	0x0
        /*00d8*/ 	.word	0x4
        /*00dc*/ 	.word	.L_x_219@srel
        /*00e0*/ 	.word	.L_x_220@srel
        /*00e4*/ 	.word	.L_x_221@srel
        /*00e8*/ 	.word	.L_x_46@srel


	//   ....[4]....
        /*00ec*/ 	.word	.L_x_223@srel
        /*00f0*/ 	.short	0x0
        /*00f2*/ 	.short	0x0
        /*00f4*/ 	.word	0x3
        /*00f8*/ 	.word	.L_x_224@srel
        /*00fc*/ 	.word	.L_x_225@srel
        /*0100*/ 	.word	.L_x_46@srel


	//   ....[5]....
        /*0104*/ 	.word	.L_x_227@srel
        /*0108*/ 	.short	0x0
        /*010a*/ 	.short	0x0
        /*010c*/ 	.word	0x3
        /*0110*/ 	.word	.L_x_228@srel
        /*0114*/ 	.word	.L_x_229@srel
        /*0118*/ 	.word	.L_x_46@srel


	//   ....[6]....
        /* <DEDUP_REMOVED lines=8> */


	//   ....[7]....
        /*0138*/ 	.word	.L_x_236@srel
        /*013c*/ 	.short	0x0
        /*013e*/ 	.short	0x0
        /*0140*/ 	.word	0x3
        /*0144*/ 	.word	.L_x_237@srel
        /*0148*/ 	.word	.L_x_238@srel
        /*014c*/ 	.word	.L_x_46@srel


	//   ....[8]....
        /*0150*/ 	.word	.L_x_240@srel
        /*0154*/ 	.short	0x0
        /*0156*/ 	.short	0x0
        /*0158*/ 	.word	0x3
        /*015c*/ 	.word	.L_x_241@srel
        /*0160*/ 	.word	.L_x_242@srel
        /*0164*/ 	.word	.L_x_46@srel


	//   ....[9]....
        /* <DEDUP_REMOVED lines=8> */


	//   ....[10]....
        /*0184*/ 	.word	.L_x_249@srel
        /*0188*/ 	.short	0x0
        /*018a*/ 	.short	0x0
        /*018c*/ 	.word	0x3
        /*0190*/ 	.word	.L_x_250@srel
        /*0194*/ 	.word	.L_x_251@srel
        /*0198*/ 	.word	.L_x_46@srel


	//   ....[11]....
        /*019c*/ 	.word	.L_x_253@srel
        /*01a0*/ 	.short	0x0
        /*01a2*/ 	.short	0x0
        /*01a4*/ 	.word	0x3
        /*01a8*/ 	.word	.L_x_254@srel
        /*01ac*/ 	.word	.L_x_255@srel
        /*01b0*/ 	.word	.L_x_46@srel


	//   ....[12]....
        /* <DEDUP_REMOVED lines=8> */


	//   ....[13]....
        /*01d0*/ 	.word	.L_x_262@srel
        /*01d4*/ 	.short	0x0
        /*01d6*/ 	.short	0x0
        /*01d8*/ 	.word	0x3
        /*01dc*/ 	.word	.L_x_263@srel
        /*01e0*/ 	.word	.L_x_264@srel
        /*01e4*/ 	.word	.L_x_46@srel


	//   ....[14]....
        /*01e8*/ 	.word	.L_x_266@srel
        /*01ec*/ 	.short	0x0
        /*01ee*/ 	.short	0x0
        /*01f0*/ 	.word	0x3
        /*01f4*/ 	.word	.L_x_267@srel
        /*01f8*/ 	.word	.L_x_268@srel
        /*01fc*/ 	.word	.L_x_46@srel


	//----- nvinfo : EIATTR_CRS_STACK_SIZE
	.align		4
.L_42:
        /*0200*/ 	.byte	0x04, 0x1e
        /*0202*/ 	.short	(.L_44 - .L_43)
.L_43:
        /*0204*/ 	.word	0x00000000


	//----- nvinfo : EIATTR_CBANK_PARAM_SIZE
	.align		4
.L_44:
        /*0208*/ 	.byte	0x03, 0x19
        /*020a*/ 	.short	0x0028


	//----- nvinfo : EIATTR_PARAM_CBANK
	.align		4
        /*020c*/ 	.byte	0x04, 0x0a
        /*020e*/ 	.short	(.L_46 - .L_45)
	.align		4
.L_45:
        /*0210*/ 	.word	index@(.nv.constant0._Z18eval_prefix_kernelPKiPKfS2_iiPf)
        /*0214*/ 	.short	0x0380
        /*0216*/ 	.short	0x0028


	//----- nvinfo : EIATTR_SW_WAR
	.align		4
.L_46:
        /*0218*/ 	.byte	0x04, 0x36
        /*021a*/ 	.short	(.L_48 - .L_47)
.L_47:
        /*021c*/ 	.word	0x00000008
.L_48:


//--------------------- .nv.info._Z24eval_prefix_kernel_batchPKiPKfS2_iiiPf --------------------------
	.section	.nv.info._Z24eval_prefix_kernel_batchPKiPKfS2_iiiPf,"",@"SHT_CUDA_INFO"
	.sectionflags	@""
	.align	4


	//----- nvinfo : EIATTR_CUDA_API_VERSION
	.align		4
        /*0000*/ 	.byte	0x04, 0x37
        /*0002*/ 	.short	(.L_50 - .L_49)
.L_49:
        /*0004*/ 	.word	0x00000082


	//----- nvinfo : EIATTR_KPARAM_INFO
	.align		4
.L_50:
        /*0008*/ 	.byte	0x04, 0x17
        /*000a*/ 	.short	(.L_52 - .L_51)
.L_51:
        /*000c*/ 	.word	0x00000000
        /*0010*/ 	.short	0x0006
        /*0012*/ 	.short	0x0028
        /*0014*/ 	.byte	0x00, 0xf5, 0x21, 0x00


	//----- nvinfo : EIATTR_KPARAM_INFO
	.align		4
.L_52:
        /*0018*/ 	.byte	0x04, 0x17
        /*001a*/ 	.short	(.L_54 - .L_53)
.L_53:
        /*001c*/ 	.word	0x00000000
        /*0020*/ 	.short	0x0005
        /*0022*/ 	.short	0x0020
        /*0024*/ 	.byte	0x00, 0xf0, 0x11, 0x00


	//----- nvinfo : EIATTR_KPARAM_INFO
	.align		4
.L_54:
        /*0028*/ 	.byte	0x04, 0x17
        /*002a*/ 	.short	(.L_56 - .L_55)
.L_55:
        /*002c*/ 	.word	0x00000000
        /*0030*/ 	.short	0x0004
        /*0032*/ 	.short	0x001c
        /*0034*/ 	.byte	0x00, 0xf0, 0x11, 0x00


	//----- nvinfo : EIATTR_KPARAM_INFO
	.align		4
.L_56:
        /*0038*/ 	.byte	0x04, 0x17
        /*003a*/ 	.short	(.L_58 - .L_57)
.L_57:
        /*003c*/ 	.word	0x00000000
        /*0040*/ 	.short	0x0003
        /*0042*/ 	.short	0x0018
        /*0044*/ 	.byte	0x00, 0xf0, 0x11, 0x00


	//----- nvinfo : EIATTR_KPARAM_INFO
	.align		4
.L_58:
        /*0048*/ 	.byte	0x04, 0x17
        /*004a*/ 	.short	(.L_60 - .L_59)
.L_59:
        /*004c*/ 	.word	0x00000000
        /*0050*/ 	.short	0x0002
        /*0052*/ 	.short	0x0010
        /*0054*/ 	.byte	0x00, 0xf5, 0x21, 0x00


	//----- nvinfo : EIATTR_KPARAM_INFO
	.align		4
.L_60:
        /*0058*/ 	.byte	0x04, 0x17
        /*005a*/ 	.short	(.L_62 - .L_61)
.L_61:
        /*005c*/ 	.word	0x00000000
        /*0060*/ 	.short	0x0001
        /*0062*/ 	.short	0x0008
        /*0064*/ 	.byte	0x00, 0xf5, 0x21, 0x00


	//----- nvinfo : EIATTR_KPARAM_INFO
	.align		4
.L_62:
        /*0068*/ 	.byte	0x04, 0x17
        /*006a*/ 	.short	(.L_64 - .L_63)
.L_63:
        /*006c*/ 	.word	0x00000000
        /*0070*/ 	.short	0x0000
        /*0072*/ 	.short	0x0000
        /*0074*/ 	.byte	0x00, 0xf5, 0x21, 0x00


	//----- nvinfo : EIATTR_SPARSE_MMA_MASK
	.align		4
.L_64:
        /*0078*/ 	.byte	0x03, 0x50
        /*007a*/ 	.short	0x0000


	//----- nvinfo : EIATTR_MAXREG_COUNT
	.align		4
        /*007c*/ 	.byte	0x03, 0x1b
        /*007e*/ 	.short	0x00ff


	//----- nvinfo : EIATTR_MERCURY_ISA_VERSION
	.align		4
        /*0080*/ 	.byte	0x03, 0x5f
        /*0082*/ 	.short	0x0101


	//----- nvinfo : EIATTR_VRC_CTA_INIT_COUNT
	.align		4
        /*0084*/ 	.byte	0x02, 0x4a
	.zero		1
	.zero		1


	//----- nvinfo : EIATTR_EXIT_INSTR_OFFSETS
	.align		4
        /*0088*/ 	.byte	0x04, 0x1c
        /*008a*/ 	.short	(.L_66 - .L_65)


	//   ....[0]....
.L_65:
        /*008c*/ 	.word	0x000000a0


	//   ....[1]....
        /*0090*/ 	.word	0x00000100


	//   ....[2]....
        /*0094*/ 	.word	0x00000140


	//   ....[3]....
        /*0098*/ 	.word	0x00006030


	//----- nvinfo : EIATTR_INDIRECT_BRANCH_TARGETS
	.align		4
.L_66:
        /*009c*/ 	.byte	0x04, 0x34
        /*009e*/ 	.short	(.L_68 - .L_67)


	//   ....[0]....
.L_67:
        /*00a0*/ 	.word	.L_x_270@srel
        /*00a4*/ 	.short	0x0
        /*00a6*/ 	.short	0x0
        /*00a8*/ 	.word	0x3
        /*00ac*/ 	.word	.L_x_271@srel
        /*00b0*/ 	.word	.L_x_272@srel
        /*00b4*/ 	.word	.L_x_273@srel


	//   ....[1]....
        /*00b8*/ 	.word	.L_x_274@srel
        /*00bc*/ 	.short	0x0
        /*00be*/ 	.short	0x0
        /*00c0*/ 	.word	0x3
        /*00c4*/ 	.word	.L_x_275@srel
        /*00c8*/ 	.word	.L_x_276@srel
        /*00cc*/ 	.word	.L_x_277@srel


	//   ....[2]....
        /*00d0*/ 	.word	.L_x_278@srel
        /*00d4*/ 	.short	0x0
        /*00d6*/ 	.short	0x0
        /*00d8*/ 	.word	0x3
        /*00dc*/ 	.word	.L_x_279@srel
        /*00e0*/ 	.word	.L_x_280@srel
        /*00e4*/ 	.word	.L_x_281@srel


	//   ....[3]....
        /* <DEDUP_REMOVED lines=8> */


	//   ....[4]....
        /*0104*/ 	.word	.L_x_287@srel
        /*0108*/ 	.short	0x0
        /*010a*/ 	.short	0x0
        /*010c*/ 	.word	0x3
        /*0110*/ 	.word	.L_x_288@srel
        /*0114*/ 	.word	.L_x_289@srel
        /*0118*/ 	.word	.L_x_146@srel


	//   ....[5]....
        /*011c*/ 	.word	.L_x_291@srel
        /*0120*/ 	.short	0x0
        /*0122*/ 	.short	0x0
        /*0124*/ 	.word	0x3
        /*0128*/ 	.word	.L_x_292@srel
        /*012c*/ 	.word	.L_x_293@srel
        /*0130*/ 	.word	.L_x_146@srel


	//   ....[6]....
        /* <DEDUP_REMOVED lines=8> */


	//   ....[7]....
        /*0150*/ 	.word	.L_x_300@srel
        /*0154*/ 	.short	0x0
        /*0156*/ 	.short	0x0
        /*0158*/ 	.word	0x3
        /*015c*/ 	.word	.L_x_301@srel
        /*0160*/ 	.word	.L_x_302@srel
        /*0164*/ 	.word	.L_x_162@srel


	//   ....[8]....
        /*0168*/ 	.word	.L_x_304@srel
        /*016c*/ 	.short	0x0
        /*016e*/ 	.short	0x0
        /*0170*/ 	.word	0x3
        /*0174*/ 	.word	.L_x_305@srel
        /*0178*/ 	.word	.L_x_306@srel
        /*017c*/ 	.word	.L_x_162@srel


	//   ....[9]....
        /* <DEDUP_REMOVED lines=8> */


	//   ....[10]....
        /*019c*/ 	.word	.L_x_313@srel
        /*01a0*/ 	.short	0x0
        /*01a2*/ 	.short	0x0
        /*01a4*/ 	.word	0x3
        /*01a8*/ 	.word	.L_x_314@srel
        /*01ac*/ 	.word	.L_x_315@srel
        /*01b0*/ 	.word	.L_x_168@srel


	//   ....[11]....
        /*01b4*/ 	.word	.L_x_317@srel
        /*01b8*/ 	.short	0x0
        /*01ba*/ 	.short	0x0
        /*01bc*/ 	.word	0x3
        /*01c0*/ 	.word	.L_x_318@srel
        /*01c4*/ 	.word	.L_x_319@srel
        /*01c8*/ 	.word	.L_x_168@srel


	//   ....[12]....
        /* <DEDUP_REMOVED lines=8> */


	//   ....[13]....
        /*01e8*/ 	.word	.L_x_326@srel
        /*01ec*/ 	.short	0x0
        /*01ee*/ 	.short	0x0
        /*01f0*/ 	.word	0x3
        /*01f4*/ 	.word	.L_x_327@srel
        /*01f8*/ 	.word	.L_x_328@srel
        /*01fc*/ 	.word	.L_x_168@srel


	//   ....[14]....
        /*0200*/ 	.word	.L_x_330@srel
        /*0204*/ 	.short	0x0
        /*0206*/ 	.short	0x0
        /*0208*/ 	.word	0x3
        /*020c*/ 	.word	.L_x_331@srel
        /*0210*/ 	.word	.L_x_332@srel
        /*0214*/ 	.word	.L_x_168@srel


	//----- nvinfo : EIATTR_CRS_STACK_SIZE
	.align		4
.L_68:
        /*0218*/ 	.byte	0x04, 0x1e
        /*021a*/ 	.short	(.L_70 - .L_69)
.L_69:
        /*021c*/ 	.word	0x00000000


	//----- nvinfo : EIATTR_CBANK_PARAM_SIZE
	.align		4
.L_70:
        /*0220*/ 	.byte	0x03, 0x19
        /*0222*/ 	.short	0x0030


	//----- nvinfo : EIATTR_PARAM_CBANK
	.align		4
        /*0224*/ 	.byte	0x04, 0x0a
        /*0226*/ 	.short	(.L_72 - .L_71)
	.align		4
.L_71:
        /*0228*/ 	.word	index@(.nv.constant0._Z24eval_prefix_kernel_batchPKiPKfS2_iiiPf)
        /*022c*/ 	.short	0x0380
        /*022e*/ 	.short	0x0030


	//----- nvinfo : EIATTR_SW_WAR
	.align		4
.L_72:
        /*0230*/ 	.byte	0x04, 0x36
        /*0232*/ 	.short	(.L_74 - .L_73)
.L_73:
        /*0234*/ 	.word	0x00000008
.L_74:


//--------------------- .nv.callgraph             --------------------------
	.section	.nv.callgraph,"",@"SHT_CUDA_CALLGRAPH"
	.align	4
	.sectionentsize	8
	.align		4
        /*0000*/ 	.word	0x00000000
	.align		4
        /*0004*/ 	.word	0xffffffff
	.align		4
        /*0008*/ 	.word	0x00000000
	.align		4
        /*000c*/ 	.word	0xfffffffe
	.align		4
        /*0010*/ 	.word	0x00000000
	.align		4
        /*0014*/ 	.word	0xfffffffd
	.align		4
        /*0018*/ 	.word	0x00000000
	.align		4
        /*001c*/ 	.word	0xfffffffc


//--------------------- .nv.constant4             --------------------------
	.section	.nv.constant4,"a",@progbits
	.align	8
	.align		8
.nv.constant4:
        /*0000*/ 	.dword	__cudart_i2opi_f


//--------------------- .nv.constant2._Z18eval_prefix_kernelPKiPKfS2_iiPf --------------------------
	.section	.nv.constant2._Z18eval_prefix_kernelPKiPKfS2_iiPf,"a",@progbits
	.sectionflags	@""
	.align	4
.nv.constant2._Z18eval_prefix_kernelPKiPKfS2_iiPf:
        /*0000*/ 	.byte	0x70, 0x19, 0x00, 0x00, 0xa0, 0x19, 0x00, 0x00, 0x00, 0x19, 0x00, 0x00, 0xd0, 0x1a, 0x00, 0x00
        /* <DEDUP_REMOVED lines=11> */
        /*00c0*/ 	.byte	0x60, 0x69, 0x00, 0x00


//--------------------- .nv.constant2._Z24eval_prefix_kernel_batchPKiPKfS2_iiiPf --------------------------
	.section	.nv.constant2._Z24eval_prefix_kernel_batchPKiPKfS2_iiiPf,"a",@progbits
	.sectionflags	@""
	.align	4
.nv.constant2._Z24eval_prefix_kernel_batchPKiPKfS2_iiiPf:
        /* <DEDUP_REMOVED lines=13> */


//--------------------- .text._Z18eval_prefix_kernelPKiPKfS2_iiPf --------------------------
	.section	.text._Z18eval_prefix_kernelPKiPKfS2_iiPf,"ax",@progbits
	.align	128
        .global         _Z18eval_prefix_kernelPKiPKfS2_iiPf
        .type           _Z18eval_prefix_kernelPKiPKfS2_iiPf,@function
        .size           _Z18eval_prefix_kernelPKiPKfS2_iiPf,(.L_x_336 - _Z18eval_prefix_kernelPKiPKfS2_iiPf)
        .other          _Z18eval_prefix_kernelPKiPKfS2_iiPf,@"STO_CUDA_ENTRY STV_DEFAULT"
_Z18eval_prefix_kernelPKiPKfS2_iiPf:
.text._Z18eval_prefix_kernelPKiPKfS2_iiPf:
[----:B------:R-:W-:Y:S01]  /*0000*/  LDC R1, c[0x0][0x37c] ;  /* 0x0000df00ff017b82 */ /* 0x000fe20000000800 */
[----:B------:R-:W0:Y:S07]  /*0010*/  S2R R0, SR_TID.X ;  /* 0x0000000000007919 */ /* 0x000e2e0000002100 */
[----:B------:R-:W0:Y:S01]  /*0020*/  S2UR UR4, SR_CTAID.X ;  /* 0x00000000000479c3 */ /* 0x000e220000002500 */
[----:B------:R-:W1:Y:S02]  /*0030*/  LDCU UR5, c[0x0][0x398] ;  /* 0x00007300ff0577ac */ /* 0x000e640008000800 */
[----:B-1----:R-:W-:Y:S01]  /*0040*/  IMAD.U32 R6, RZ, RZ, UR5 ;  /* 0x00000005ff067e24 */ /* 0x002fe2000f8e00ff */
[----:B0-----:R-:W-:-:S13]  /*0050*/  LOP3.LUT P0, RZ, R0, UR4, RZ, 0xfc, !PT ;  /* 0x0000000400ff7c12 */ /* 0x001fda000f80fcff */
[----:B------:R-:W-:Y:S05]  /*0060*/  @P0 EXIT ;  /* 0x000000000000094d */ /* 0x000fea0003800000 */
[----:B------:R-:W0:Y:S01]  /*0070*/  LDCU UR7, c[0x0][0x398] ;  /* 0x00007300ff0777ac */ /* 0x000e220008000800 */
[----:B------:R-:W1:Y:S01]  /*0080*/  LDCU.64 UR10, c[0x0][0x358] ;  /* 0x00006b00ff0a77ac */ /* 0x000e620008000a00 */
[----:B------:R-:W-:Y:S01]  /*0090*/  UMOV UR4, URZ ;  /* 0x000000ff00047c82 */ /* 0x000fe20008000000 */
[----:B0-----:R-:W-:-:S09]  /*00a0*/  UISETP.GE.AND UP0, UPT, UR7, 0x1, UPT ;  /* 0x000000010700788c */ /* 0x001fd2000bf06270 */
[----:B-1----:R-:W-:Y:S05]  /*00b0*/  BRA.U !UP0, `(.L_x_0) ;  /* 0x0000006908e47547 */ /* 0x002fea000b800000 */
[----:B------:R-:W0:Y:S01]  /*00c0*/  S2UR UR5, SR_CgaCtaId ;  /* 0x00000000000579c3 */ /* 0x000e220000008800 */
[----:B------:R-:W-:Y:S02]  /*00d0*/  UMOV UR4, 0x400 ;  /* 0x0000040000047882 */ /* 0x000fe40000000000 */
[----:B0-----:R-:W-:-:S04]  /*00e0*/  ULEA UR4, UR5, UR4, 0x18 ;  /* 0x0000000405047291 */ /* 0x001fc8000f8ec0ff */
[----:B------:R-:W-:-:S03]  /*00f0*/  ULEA UR6, UR7, UR4, 0x2 ;  /* 0x0000000407067291 */ /* 0x000fc6000f8e10ff */
[----:B------:R-:W-:Y:S01]  /*0100*/  UMOV UR4, URZ ;  /* 0x000000ff00047c82 */ /* 0x000fe20008000000 */
[----:B------:R-:W-:-:S04]  /*0110*/  ULEA UR9, UR7, UR6, 0x2 ;  /* 0x0000000607097291 */ /* 0x000fc8000f8e10ff */
[----:B------:R-:W-:-:S12]  /*0120*/  ULEA UR7, UR7, UR9, 0x2 ;  /* 0x0000000907077291 */ /* 0x000fd8000f8e10ff */
.L_x_71:
[----:B0-----:R-:W0:Y:S01]  /*0130*/  LDC.64 R2, c[0x0][0x380] ;  /* 0x0000e000ff027b82 */ /* 0x001e220000000a00 */
[----:B--2---:R-:W-:-:S04]  /*0140*/  VIADD R7, R6, 0xffffffff ;  /* 0xffffffff06077836 */ /* 0x004fc80000000000 */
[----:B0-----:R-:W-:-:S06]  /*0150*/  IMAD.WIDE.U32 R2, R7, 0x4, R2 ;  /* 0x0000000407027825 */ /* 0x001fcc00078e0002 */
[----:B------:R-:W2:Y:S01]  /*0160*/  LDG.E.CONSTANT R2, desc[UR10][R2.64] ;  /* 0x0000000a02027981 */ /* 0x000ea2000c1e9900 */
[----:B------:R-:W-:Y:S01]  /*0170*/  IMAD.MOV.U32 R5, RZ, RZ, R6 ;  /* 0x000000ffff057224 */ /* 0x000fe200078e0006 */
[----:B------:R-:W-:Y:S02]  /*0180*/  MOV R6, R7 ;  /* 0x0000000700067202 */ /* 0x000fe40000000f00 */
[----:B--2---:R-:W-:-:S13]  /*0190*/  ISETP.GT.U32.AND P0, PT, R2, 0x1d, PT ;  /* 0x0000001d0200780c */ /* 0x004fda0003f04070 */
[----:B-1----:R-:W-:Y:S05]  /*01a0*/  @P0 BRA `(.L_x_1) ;  /* 0x0000000000280947 */ /* 0x002fea0003800000 */
[----:B------:R-:W-:Y:S01]  /*01b0*/  IMAD.MOV.U32 R3, RZ, RZ, 0x1 ;  /* 0x00000001ff037424 */ /* 0x000fe200078e00ff */
[----:B------:R-:W-:-:S04]  /*01c0*/  PLOP3.LUT P0, PT, PT, PT, PT, 0x80, 0x8 ;  /* 0x000000000008781c */ /* 0x000fc80003f0f070 */
[----:B------:R-:W-:-:S04]  /*01d0*/  SHF.L.U32 R0, R3, R2, RZ ;  /* 0x0000000203007219 */ /* 0x000fc800000006ff */
[----:B------:R-:W-:-:S13]  /*01e0*/  LOP3.LUT P1, RZ, R0, 0xffc01e0, RZ, 0xc0, !PT ;  /* 0x0ffc01e000ff7812 */ /* 0x000fda000782c0ff */
[----:B------:R-:W-:Y:S05]  /*01f0*/  @P1 BRA `(.L_x_2) ;  /* 0x0000000000201947 */ /* 0x000fea0003800000 */
[----:B------:R-:W-:-:S13]  /*0200*/  ISETP.NE.AND P0, PT, R2, RZ, PT ;  /* 0x000000ff0200720c */ /* 0x000fda0003f05270 */
[----:B------:R-:W-:Y:S05]  /*0210*/  @!P0 BRA `(.L_x_3) ;  /* 0x0000006800488947 */ /* 0x000fea0003800000 */
[----:B------:R-:W-:Y:S01]  /*0220*/  ISETP.NE.AND P0, PT, R2, 0x1d, PT ;  /* 0x0000001d0200780c */ /* 0x000fe20003f05270 */
[----:B------:R-:W-:-:S12]  /*0230*/  IMAD.MOV.U32 R0, RZ, RZ, 0x3 ;  /* 0x00000003ff007424 */ /* 0x000fd800078e00ff */
[----:B------:R-:W-:Y:S05]  /*0240*/  @!P0 BRA `(.L_x_4) ;  /* 0x00000000001c8947 */ /* 0x000fea0003800000 */
.L_x_1:
[----:B------:R-:W-:-:S13]  /*0250*/  ISETP.NE.AND P0, PT, R2, -0x1, PT ;  /* 0xffffffff0200780c */ /* 0x000fda0003f05270 */
[----:B------:R-:W-:Y:S05]  /*0260*/  @!P0 BRA `(.L_x_5) ;  /* 0x0000006400d48947 */ /* 0x000fea0003800000 */
[----:B------:R-:W-:-:S13]  /*0270*/  PLOP3.LUT P0, PT, PT, PT, PT, 0x8, 0x80 ;  /* 0x000000000080781c */ /* 0x000fda0003f0e170 */
.L_x_2:
[----:B------:R-:W-:Y:S01]  /*0280*/  IMAD.MOV.U32 R0, RZ, RZ, 0x1 ;  /* 0x00000001ff007424 */ /* 0x000fe200078e00ff */
[----:B------:R-:W-:-:S04]  /*0290*/  ISETP.NE.AND P1, PT, R2, 0x1c, PT ;  /* 0x0000001c0200780c */ /* 0x000fc80003f25270 */
[----:B------:R-:W-:-:S04]  /*02a0*/  SEL R0, R0, 0x2, P0 ;  /* 0x0000000200007807 */ /* 0x000fc80000000000 */
[----:B------:R-:W-:-:S07]  /*02b0*/  SEL R0, R0, 0x1, P1 ;  /* 0x0000000100007807 */ /* 0x000fce0000800000 */
.L_x_4:
[----:B------:R-:W-:Y:S01]  /*02c0*/  ISETP.NE.AND P0, PT, R0, 0x2, PT ;  /* 0x000000020000780c */ /* 0x000fe20003f05270 */
[----:B------:R-:W-:Y:S02]  /*02d0*/  HFMA2 R7, -RZ, RZ, 0, 0 ;  /* 0x00000000ff077431 */ /* 0x000fe400000001ff */
[----:B------:R-:W-:-:S10]  /*02e0*/  IMAD.MOV.U32 R8, RZ, RZ, RZ ;  /* 0x000000ffff087224 */ /* 0x000fd400078e00ff */
[----:B------:R-:W-:Y:S05]  /*02f0*/  @!P0 BRA `(.L_x_6) ;  /* 0x0000002c003c8947 */ /* 0x000fea0003800000 */
[----:B------:R-:W-:-:S13]  /*0300*/  ISETP.NE.AND P0, PT, R0, 0x1, PT ;  /* 0x000000010000780c */ /* 0x000fda0003f05270 */
[----:B------:R-:W-:Y:S05]  /*0310*/  @P0 BRA `(.L_x_7) ;  /* 0x0000002800f00947 */ /* 0x000fea0003800000 */
[----:B------:R-:W0:Y:S01]  /*0320*/  S2UR UR8, SR_CgaCtaId ;  /* 0x00000000000879c3 */ /* 0x000e220000008800 */
[----:B------:R-:W-:Y:S01]  /*0330*/  UMOV UR5, 0x400 ;  /* 0x0000040000057882 */ /* 0x000fe20000000000 */
[----:B------:R-:W-:Y:S01]  /*0340*/  ISETP.GT.AND P0, PT, R2, 0xe, PT ;  /* 0x0000000e0200780c */ /* 0x000fe20003f04270 */
[----:B0-----:R-:W-:-:S04]  /*0350*/  ULEA UR5, UR8, UR5, 0x18 ;  /* 0x0000000508057291 */ /* 0x001fc8000f8ec0ff */
[----:B------:R-:W-:-:S09]  /*0360*/  ULEA UR5, UR4, UR5, 0x2 ;  /* 0x0000000504057291 */ /* 0x000fd2000f8e10ff */
[----:B------:R-:W0:Y:S01]  /*0370*/  LDS R0, [UR5+-0x4] ;  /* 0xfffffc05ff007984 */ /* 0x000e220008000800 */
[----:B------:R-:W-:Y:S05]  /*0380*/  @P0 BRA `(.L_x_8) ;  /* 0x00000014008c0947 */ /* 0x000fea0003800000 */
[----:B------:R-:W-:-:S13]  /*0390*/  ISETP.GT.AND P0, PT, R2, 0x7, PT ;  /* 0x000000070200780c */ /* 0x000fda0003f04270 */
[----:B------:R-:W-:Y:S05]  /*03a0*/  @P0 BRA `(.L_x_9) ;  /* 0x0000001000700947 */ /* 0x000fea0003800000 */
[----:B------:R-:W-:-:S13]  /*03b0*/  ISETP.GT.AND P0, PT, R2, 0x3, PT ;  /* 0x000000030200780c */ /* 0x000fda0003f04270 */
[----:B------:R-:W-:Y:S05]  /*03c0*/  @P0 BRA `(.L_x_10) ;  /* 0x0000000000300947 */ /* 0x000fea0003800000 */
[----:B------:R-:W-:-:S13]  /*03d0*/  ISETP.NE.AND P0, PT, R2, 0x1, PT ;  /* 0x000000010200780c */ /* 0x000fda0003f05270 */
[----:B------:R-:W-:Y:S05]  /*03e0*/  @!P0 BRA `(.L_x_11) ;  /* 0x0000000000208947 */ /* 0x000fea0003800000 */
[----:B------:R-:W-:Y:S01]  /*03f0*/  ISETP.NE.AND P0, PT, R2, 0x2, PT ;  /* 0x000000020200780c */ /* 0x000fe20003f05270 */
[----:B0-----:R-:W-:-:S12]  /*0400*/  IMAD.MOV.U32 R3, RZ, RZ, R0 ;  /* 0x000000ffff037224 */ /* 0x001fd800078e0000 */
[----:B------:R-:W-:Y:S05]  /*0410*/  @!P0 BRA `(.L_x_12) ;  /* 0x0000002800908947 */ /* 0x000fea0003800000 */
[----:B------:R-:W-:Y:S01]  /*0420*/  ISETP.NE.AND P0, PT, R2, 0x3, PT ;  /* 0x000000030200780c */ /* 0x000fe20003f05270 */
[----:B------:R-:W-:-:S12]  /*0430*/  IMAD.MOV.U32 R3, RZ, RZ, RZ ;  /* 0x000000ffff037224 */ /* 0x000fd800078e00ff */
[----:B------:R-:W-:Y:S05]  /*0440*/  @P0 BRA `(.L_x_12) ;  /* 0x0000002800840947 */ /* 0x000fea0003800000 */
[----:B------:R-:W-:Y:S01]  /*0450*/  FMUL R3, RZ, R0 ;  /* 0x00000000ff037220 */ /* 0x000fe20000400000 */
[----:B------:R-:W-:Y:S06]  /*0460*/  BRA `(.L_x_12) ;  /* 0x00000028007c7947 */ /* 0x000fec0003800000 */
.L_x_11:
[----:B0-----:R-:W-:Y:S01]  /*0470*/  FADD R3, RZ, R0 ;  /* 0x00000000ff037221 */ /* 0x001fe20000000000 */
[----:B------:R-:W-:Y:S06]  /*0480*/  BRA `(.L_x_12) ;  /* 0x0000002800747947 */ /* 0x000fec0003800000 */
.L_x_10:
[----:B------:R-:W-:-:S13]  /*0490*/  ISETP.GT.AND P0, PT, R2, 0x5, PT ;  /* 0x000000050200780c */ /* 0x000fda0003f04270 */
[----:B------:R-:W-:Y:S05]  /*04a0*/  @P0 BRA `(.L_x_13) ;  /* 0x00000008001c0947 */ /* 0x000fea0003800000 */
[----:B------:R-:W-:-:S13]  /*04b0*/  ISETP.NE.AND P0, PT, R2, 0x4, PT ;  /* 0x000000040200780c */ /* 0x000fda0003f05270 */
[----:B------:R-:W-:Y:S05]  /*04c0*/  @!P0 BRA `(.L_x_14) ;  /* 0x0000000400dc8947 */ /* 0x000fea0003800000 */
[----:B------:R-:W-:Y:S02]  /*04d0*/  ISETP.NE.AND P0, PT, R2, 0x5, PT ;  /* 0x000000050200780c */ /* 0x000fe40003f05270 */
[----:B------:R-:W-:-:S11]  /*04e0*/  MOV R3, RZ ;  /* 0x000000ff00037202 */ /* 0x000fd60000000f00 */
[----:B------:R-:W-:Y:S05]  /*04f0*/  @P0 BRA `(.L_x_12) ;  /* 0x0000002800580947 */ /* 0x000fea0003800000 */
[C---:B0-----:R-:W-:Y:S01]  /*0500*/  FMUL R2, R0.reuse, 0.63661974668502807617 ;  /* 0x3f22f98300027820 */ /* 0x041fe20000400000 */
[----:B------:R-:W-:-:S03]  /*0510*/  FSETP.GE.AND P0, PT, |R0|, 105615, PT ;  /* 0x47ce47800000780b */ /* 0x000fc60003f06200 */
[----:B------:R-:W0:Y:S02]  /*0520*/  F2I.NTZ R7, R2 ;  /* 0x0000000200077305 */ /* 0x000e240000203100 */
[----:B0-----:R-:W-:-:S05]  /*0530*/  I2FP.F32.S32 R3, R7 ;  /* 0x0000000700037245 */ /* 0x001fca0000201400 */
[----:B------:R-:W-:-:S04]  /*0540*/  FFMA R8, R3, -1.5707962512969970703, R0 ;  /* 0xbfc90fda03087823 */ /* 0x000fc80000000000 */
[----:B------:R-:W-:-:S04]  /*0550*/  FFMA R8, R3, -7.5497894158615963534e-08, R8 ;  /* 0xb3a2216803087823 */ /* 0x000fc80000000008 */
[----:B------:R-:W-:Y:S01]  /*0560*/  FFMA R8, R3, -5.3903029534742383927e-15, R8 ;  /* 0xa7c234c503087823 */ /* 0x000fe20000000008 */
[----:B------:R-:W-:Y:S06]  /*0570*/  @!P0 BRA `(.L_x_15) ;  /* 0x0000000400688947 */ /* 0x000fec0003800000 */
[----:B------:R-:W-:-:S13]  /*0580*/  FSETP.NEU.AND P0, PT, |R0|, +INF , PT ;  /* 0x7f8000000000780b */ /* 0x000fda0003f0d200 */
[----:B------:R-:W-:Y:S01]  /*0590*/  @!P0 FMUL R8, RZ, R0 ;  /* 0x00000000ff088220 */ /* 0x000fe20000400000 */
[----:B------:R-:W-:Y:S01]  /*05a0*/  @!P0 IMAD.MOV.U32 R7, RZ, RZ, RZ ;  /* 0x000000ffff078224 */ /* 0x000fe200078e00ff */
[----:B------:R-:W-:Y:S06]  /*05b0*/  @!P0 BRA `(.L_x_15) ;  /* 0x0000000400588947 */ /* 0x000fec0003800000 */
[----:B------:R-:W0:Y:S01]  /*05c0*/  LDC.64 R2, c[0x4][RZ] ;  /* 0x01000000ff027b82 */ /* 0x000e220000000a00 */
[----:B------:R-:W-:Y:S02]  /*05d0*/  IMAD.SHL.U32 R8, R0, 0x100, RZ ;  /* 0x0000010000087824 */ /* 0x000fe400078e00ff */
[----:B------:R-:W-:Y:S02]  /*05e0*/  HFMA2 R21, -RZ, RZ, 0, 0 ;  /* 0x00000000ff157431 */ /* 0x000fe400000001ff */
[----:B------:R-:W-:Y:S02]  /*05f0*/  IMAD.MOV.U32 R7, RZ, RZ, RZ ;  /* 0x000000ffff077224 */ /* 0x000fe400078e00ff */
[----:B------:R-:W-:Y:S01]  /*0600*/  IMAD.MOV.U32 R19, RZ, RZ, RZ ;  /* 0x000000ffff137224 */ /* 0x000fe200078e00ff */
[----:B------:R-:W-:-:S07]  /*0610*/  LOP3.LUT R23, R8, 0x80000000, RZ, 0xfc, !PT ;  /* 0x8000000008177812 */ /* 0x000fce00078efcff */
.L_x_16:
[----:B0-----:R-:W-:-:S05]  /*0620*/  IMAD.WIDE.U32 R16, R19, 0x4, R2 ;  /* 0x0000000413107825 */ /* 0x001fca00078e0002 */
[----:B------:R-:W2:Y:S01]  /*0630*/  LDG.E.CONSTANT R14, desc[UR10][R16.64] ;  /* 0x0000000a100e7981 */ /* 0x000ea2000c1e9900 */
[C---:B------:R-:W-:Y:S02]  /*0640*/  IMAD.SHL.U32 R8, R19.reuse, 0x4, RZ ;  /* 0x0000000413087824 */ /* 0x040fe400078e00ff */
[----:B------:R-:W-:-:S03]  /*0650*/  VIADD R19, R19, 0x1 ;  /* 0x0000000113137836 */ /* 0x000fc60000000000 */
[C---:B------:R-:W-:Y:S02]  /*0660*/  ISETP.EQ.AND P0, PT, R8.reuse, RZ, PT ;  /* 0x000000ff0800720c */ /* 0x040fe40003f02270 */
[C---:B------:R-:W-:Y:S02]  /*0670*/  ISETP.EQ.AND P5, PT, R8.reuse, 0x4, PT ;  /* 0x000000040800780c */ /* 0x040fe40003fa2270 */
[C---:B------:R-:W-:Y:S02]  /*0680*/  ISETP.EQ.AND P4, PT, R8.reuse, 0x8, PT ;  /* 0x000000080800780c */ /* 0x040fe40003f82270 */
[C---:B------:R-:W-:Y:S02]  /*0690*/  ISETP.EQ.AND P3, PT, R8.reuse, 0xc, PT ;  /* 0x0000000c0800780c */ /* 0x040fe40003f62270 */
[C---:B------:R-:W-:Y:S02]  /*06a0*/  ISETP.EQ.AND P2, PT, R8.reuse, 0x10, PT ;  /* 0x000000100800780c */ /* 0x040fe40003f42270 */
[----:B------:R-:W-:Y:S01]  /*06b0*/  ISETP.EQ.AND P1, PT, R8, 0x14, PT ;  /* 0x000000140800780c */ /* 0x000fe20003f22270 */
[----:B--2---:R-:W-:-:S03]  /*06c0*/  IMAD.WIDE.U32 R14, R14, R23, RZ ;  /* 0x000000170e0e7225 */ /* 0x004fc600078e00ff */
[----:B------:R-:W-:-:S04]  /*06d0*/  IADD3 R8, P6, PT, R14, R7, RZ ;  /* 0x000000070e087210 */ /* 0x000fc80007fde0ff */
[----:B------:R-:W-:Y:S01]  /*06e0*/  IADD3.X R7, PT, PT, R15, R21, RZ, P6, !PT ;  /* 0x000000150f077210 */ /* 0x000fe200037fe4ff */
[--C-:B------:R-:W-:Y:S01]  /*06f0*/  @P0 IMAD.MOV.U32 R4, RZ, RZ, R8.reuse ;  /* 0x000000ffff040224 */ /* 0x100fe200078e0008 */
[----:B------:R-:W-:Y:S01]  /*0700*/  ISETP.NE.AND P6, PT, R19, 0x6, PT ;  /* 0x000000061300780c */ /* 0x000fe20003fc5270 */
[--C-:B------:R-:W-:Y:S01]  /*0710*/  @P5 IMAD.MOV.U32 R13, RZ, RZ, R8.reuse ;  /* 0x000000ffff0d5224 */ /* 0x100fe200078e0008 */
[----:B------:R-:W-:Y:S01]  /*0720*/  @P3 MOV R11, R8 ;  /* 0x00000008000b3202 */ /* 0x000fe20000000f00 */
[--C-:B------:R-:W-:Y:S02]  /*0730*/  @P4 IMAD.MOV.U32 R12, RZ, RZ, R8.reuse ;  /* 0x000000ffff0c4224 */ /* 0x100fe400078e0008 */
[--C-:B------:R-:W-:Y:S02]  /*0740*/  @P2 IMAD.MOV.U32 R10, RZ, RZ, R8.reuse ;  /* 0x000000ffff0a2224 */ /* 0x100fe400078e0008 */
[----:B------:R-:W-:-:S06]  /*0750*/  @P1 IMAD.MOV.U32 R9, RZ, RZ, R8 ;  /* 0x000000ffff091224 */ /* 0x000fcc00078e0008 */
[----:B------:R-:W-:Y:S05]  /*0760*/  @P6 BRA `(.L_x_16) ;  /* 0xfffffffc00ac6947 */ /* 0x000fea000383ffff */
[----:B------:R-:W-:-:S04]  /*0770*/  SHF.R.U32.HI R2, RZ, 0x17, R0 ;  /* 0x00000017ff027819 */ /* 0x000fc80000011600 */
[C---:B------:R-:W-:Y:S02]  /*0780*/  LOP3.LUT R3, R2.reuse, 0xe0, RZ, 0xc0, !PT ;  /* 0x000000e002037812 */ /* 0x040fe400078ec0ff */
[----:B------:R-:W-:-:S03]  /*0790*/  LOP3.LUT P6, RZ, R2, 0x1f, RZ, 0xc0, !PT ;  /* 0x0000001f02ff7812 */ /* 0x000fc600078cc0ff */
[----:B------:R-:W-:-:S05]  /*07a0*/  VIADD R3, R3, 0xffffff80 ;  /* 0xffffff8003037836 */ /* 0x000fca0000000000 */
[----:B------:R-:W-:-:S04]  /*07b0*/  SHF.R.U32.HI R3, RZ, 0x5, R3 ;  /* 0x00000005ff037819 */ /* 0x000fc80000011603 */
[----:B------:R-:W-:-:S04]  /*07c0*/  LEA R14, -R3, RZ, 0x2 ;  /* 0x000000ff030e7211 */ /* 0x000fc800078e11ff */
[C---:B------:R-:W-:Y:S02]  /*07d0*/  ISETP.EQ.AND P3, PT, R14.reuse, -0x18, PT ;  /* 0xffffffe80e00780c */ /* 0x040fe40003f62270 */
[C---:B------:R-:W-:Y:S02]  /*07e0*/  ISETP.EQ.AND P4, PT, R14.reuse, -0x14, PT ;  /* 0xffffffec0e00780c */ /* 0x040fe40003f82270 */
[C---:B------:R-:W-:Y:S02]  /*07f0*/  ISETP.EQ.AND P2, PT, R14.reuse, -0x10, PT ;  /* 0xfffffff00e00780c */ /* 0x040fe40003f42270 */
[C---:B------:R-:W-:Y:S02]  /*0800*/  ISETP.EQ.AND P1, PT, R14.reuse, -0xc, PT ;  /* 0xfffffff40e00780c */ /* 0x040fe40003f22270 */
[C---:B------:R-:W-:Y:S02]  /*0810*/  ISETP.EQ.AND P0, PT, R14.reuse, -0x8, PT ;  /* 0xfffffff80e00780c */ /* 0x040fe40003f02270 */
[----:B------:R-:W-:-:S03]  /*0820*/  ISETP.EQ.AND P5, PT, R14, RZ, PT ;  /* 0x000000ff0e00720c */ /* 0x000fc60003fa2270 */
[--C-:B------:R-:W-:Y:S01]  /*0830*/  @P3 IMAD.MOV.U32 R3, RZ, RZ, R4.reuse ;  /* 0x000000ffff033224 */ /* 0x100fe200078e0004 */
[C---:B------:R-:W-:Y:S01]  /*0840*/  ISETP.EQ.AND P3, PT, R14.reuse, -0x4, PT ;  /* 0xfffffffc0e00780c */ /* 0x040fe20003f62270 */
[----:B------:R-:W-:Y:S02]  /*0850*/  @P4 IMAD.MOV.U32 R8, RZ, RZ, R4 ;  /* 0x000000ffff084224 */ /* 0x000fe400078e0004 */
[----:B------:R-:W-:Y:S01]  /*0860*/  @P4 IMAD.MOV.U32 R3, RZ, RZ, R13 ;  /* 0x000000ffff034224 */ /* 0x000fe200078e000d */
[----:B------:R-:W-:Y:S01]  /*0870*/  ISETP.EQ.AND P4, PT, R14, 0x4, PT ;  /* 0x000000040e00780c */ /* 0x000fe20003f82270 */
[----:B------:R-:W-:Y:S01]  /*0880*/  @P2 IMAD.MOV.U32 R3, RZ, RZ, R12 ;  /* 0x000000ffff032224 */ /* 0x000fe200078e000c */
[----:B------:R-:W-:Y:S01]  /*0890*/  @P2 MOV R8, R13 ;  /* 0x0000000d00082202 */ /* 0x000fe20000000f00 */
[----:B------:R-:W-:Y:S02]  /*08a0*/  @P1 IMAD.MOV.U32 R3, RZ, RZ, R11 ;  /* 0x000000ffff031224 */ /* 0x000fe400078e000b */
[----:B------:R-:W-:-:S02]  /*08b0*/  @P0 IMAD.MOV.U32 R3, RZ, RZ, R10 ;  /* 0x000000ffff030224 */ /* 0x000fc400078e000a */
[----:B------:R-:W-:Y:S01]  /*08c0*/  @P1 IMAD.MOV.U32 R8, RZ, RZ, R12 ;  /* 0x000000ffff081224 */ /* 0x000fe200078e000c */
[----:B------:R-:W-:Y:S01]  /*08d0*/  @P0 MOV R8, R11 ;  /* 0x0000000b00080202 */ /* 0x000fe20000000f00 */
[----:B------:R-:W-:Y:S02]  /*08e0*/  @P3 IMAD.MOV.U32 R3, RZ, RZ, R9 ;  /* 0x000000ffff033224 */ /* 0x000fe400078e0009 */
[--C-:B------:R-:W-:Y:S02]  /*08f0*/  @P5 IMAD.MOV.U32 R3, RZ, RZ, R7.reuse ;  /* 0x000000ffff035224 */ /* 0x100fe400078e0007 */
[----:B------:R-:W-:Y:S01]  /*0900*/  @P3 IMAD.MOV.U32 R8, RZ, RZ, R10 ;  /* 0x000000ffff083224 */ /* 0x000fe200078e000a */
[----:B------:R-:W-:Y:S01]  /*0910*/  @P5 MOV R8, R9 ;  /* 0x0000000900085202 */ /* 0x000fe20000000f00 */
[----:B------:R-:W-:Y:S02]  /*0920*/  @P4 IMAD.MOV.U32 R8, RZ, RZ, R7 ;  /* 0x000000ffff084224 */ /* 0x000fe400078e0007 */
[----:B------:R-:W-:Y:S01]  /*0930*/  IMAD.MOV.U32 R16, RZ, RZ, R3 ;  /* 0x000000ffff107224 */ /* 0x000fe200078e0003 */
[----:B------:R-:W-:Y:S06]  /*0940*/  @!P6 BRA `(.L_x_17) ;  /* 0x00000000002ce947 */ /* 0x000fec0003800000 */
[----:B------:R-:W-:Y:S01]  /*0950*/  @P2 MOV R3, R4 ;  /* 0x0000000400032202 */ /* 0x000fe20000000f00 */
[----:B------:R-:W-:Y:S01]  /*0960*/  @P1 IMAD.MOV.U32 R3, RZ, RZ, R13 ;  /* 0x000000ffff031224 */ /* 0x000fe200078e000d */
[----:B------:R-:W-:Y:S01]  /*0970*/  LOP3.LUT R15, R2, 0x1f, RZ, 0xc0, !PT ;  /* 0x0000001f020f7812 */ /* 0x000fe200078ec0ff */
[----:B------:R-:W-:Y:S01]  /*0980*/  @P0 IMAD.MOV.U32 R3, RZ, RZ, R12 ;  /* 0x000000ffff030224 */ /* 0x000fe200078e000c */
[----:B------:R-:W-:Y:S01]  /*0990*/  ISETP.EQ.AND P0, PT, R14, 0x8, PT ;  /* 0x000000080e00780c */ /* 0x000fe20003f02270 */
[----:B------:R-:W-:Y:S01]  /*09a0*/  @P3 IMAD.MOV.U32 R3, RZ, RZ, R11 ;  /* 0x000000ffff033224 */ /* 0x000fe200078e000b */
[----:B------:R-:W-:Y:S01]  /*09b0*/  @P5 MOV R3, R10 ;  /* 0x0000000a00035202 */ /* 0x000fe20000000f00 */
[----:B------:R-:W-:Y:S01]  /*09c0*/  @P4 IMAD.MOV.U32 R3, RZ, RZ, R9 ;  /* 0x000000ffff034224 */ /* 0x000fe200078e0009 */
[----:B------:R-:W-:-:S09]  /*09d0*/  SHF.L.W.U32.HI R16, R8, R15, R16 ;  /* 0x0000000f08107219 */ /* 0x000fd20000010e10 */
[----:B------:R-:W-:-:S05]  /*09e0*/  @P0 IMAD.MOV.U32 R3, RZ, RZ, R7 ;  /* 0x000000ffff030224 */ /* 0x000fca00078e0007 */
[----:B------:R-:W-:-:S07]  /*09f0*/  SHF.L.W.U32.HI R8, R3, R15, R8 ;  /* 0x0000000f03087219 */ /* 0x000fce0000010e08 */
.L_x_17:
[C---:B------:R-:W-:Y:S01]  /*0a00*/  SHF.L.W.U32.HI R17, R8.reuse, 0x2, R16 ;  /* 0x0000000208117819 */ /* 0x040fe20000010e10 */
[----:B------:R-:W-:Y:S01]  /*0a10*/  IMAD.SHL.U32 R8, R8, 0x4, RZ ;  /* 0x0000000408087824 */ /* 0x000fe200078e00ff */
[----:B------:R-:W-:Y:S01]  /*0a20*/  UMOV UR12, 0x54442d19 ;  /* 0x54442d19000c7882 */ /* 0x000fe20000000000 */
[----:B------:R-:W-:Y:S01]  /*0a30*/  UMOV UR13, 0x3bf921fb ;  /* 0x3bf921fb000d7882 */ /* 0x000fe20000000000 */
[----:B------:R-:W-:Y:S02]  /*0a40*/  SHF.R.S32.HI R2, RZ, 0x1f, R17 ;  /* 0x0000001fff027819 */ /* 0x000fe40000011411 */
[----:B------:R-:W-:Y:S02]  /*0a50*/  ISETP.GE.AND P0, PT, R0, RZ, PT ;  /* 0x000000ff0000720c */ /* 0x000fe40003f06270 */
[C---:B------:R-:W-:Y:S02]  /*0a60*/  LOP3.LUT R14, R2.reuse, R8, RZ, 0x3c, !PT ;  /* 0x00000008020e7212 */ /* 0x040fe400078e3cff */
[----:B------:R-:W-:-:S02]  /*0a70*/  LOP3.LUT R15, R2, R17, RZ, 0x3c, !PT ;  /* 0x00000011020f7212 */ /* 0x000fc400078e3cff */
[----:B------:R-:W-:Y:S02]  /*0a80*/  SHF.R.U32.HI R7, RZ, 0x1e, R16 ;  /* 0x0000001eff077819 */ /* 0x000fe40000011610 */
[----:B------:R-:W0:Y:S01]  /*0a90*/  I2F.F64.S64 R2, R14 ;  /* 0x0000000e00027312 */ /* 0x000e220000301c00 */
[C---:B------:R-:W-:Y:S02]  /*0aa0*/  LOP3.LUT R0, R17.reuse, R0, RZ, 0x3c, !PT ;  /* 0x0000000011007212 */ /* 0x040fe400078e3cff */
[----:B------:R-:W-:Y:S02]  /*0ab0*/  LEA.HI R7, R17, R7, RZ, 0x1 ;  /* 0x0000000711077211 */ /* 0x000fe400078f08ff */
[----:B------:R-:W-:Y:S02]  /*0ac0*/  ISETP.GE.AND P1, PT, R0, RZ, PT ;  /* 0x000000ff0000720c */ /* 0x000fe40003f26270 */
[----:B------:R-:W-:-:S05]  /*0ad0*/  IADD3 R0, PT, PT, -R7, RZ, RZ ;  /* 0x000000ff07007210 */ /* 0x000fca0007ffe1ff */
[----:B------:R-:W-:Y:S01]  /*0ae0*/  @!P0 IMAD.MOV.U32 R7, RZ, RZ, R0 ;  /* 0x000000ffff078224 */ /* 0x000fe200078e0000 */
[----:B0-----:R-:W-:-:S10]  /*0af0*/  DMUL R2, R2, UR12 ;  /* 0x0000000c02027c28 */ /* 0x001fd40008000000 */
[----:B------:R-:W0:Y:S02]  /*0b00*/  F2F.F32.F64 R2, R2 ;  /* 0x0000000200027310 */ /* 0x000e240000301000 */
[----:B0-----:R-:W-:-:S07]  /*0b10*/  FSEL R8, -R2, R2, !P1 ;  /* 0x0000000202087208 */ /* 0x001fce0004800100 */
.L_x_15:
[----:B------:R-:W-:Y:S02]  /*0b20*/  IMAD.MOV.U32 R0, RZ, RZ, 0x37cbac00 ;  /* 0x37cbac00ff007424 */ /* 0x000fe400078e00ff */
[----:B------:R-:W-:Y:S01]  /*0b30*/  FMUL R3, R8, R8 ;  /* 0x0000000808037220 */ /* 0x000fe20000400000 */
[----:B------:R-:W-:Y:S01]  /*0b40*/  LOP3.LUT R2, R7, 0x1, RZ, 0xc0, !PT ;  /* 0x0000000107027812 */ /* 0x000fe200078ec0ff */
[----:B------:R-:W-:Y:S01]  /*0b50*/  IMAD.MOV.U32 R14, RZ, RZ, 0x3d2aaabb ;  /* 0x3d2aaabbff0e7424 */ /* 0x000fe200078e00ff */
[----:B------:R-:W-:Y:S01]  /*0b60*/  MOV R15, 0x3effffff ;  /* 0x3effffff000f7802 */ /* 0x000fe20000000f00 */
[----:B------:R-:W-:Y:S01]  /*0b70*/  FFMA R0, R3, R0, -0.0013887860113754868507 ;  /* 0xbab607ed03007423 */ /* 0x000fe20000000000 */
[----:B------:R-:W-:Y:S02]  /*0b80*/  ISETP.NE.U32.AND P0, PT, R2, 0x1, PT ;  /* 0x000000010200780c */ /* 0x000fe40003f05070 */
[----:B------:R-:W-:Y:S02]  /*0b90*/  LOP3.LUT P1, RZ, R7, 0x2, RZ, 0xc0, !PT ;  /* 0x0000000207ff7812 */ /* 0x000fe4000782c0ff */
[----:B------:R-:W-:-:S02]  /*0ba0*/  FSEL R2, R0, -0.00019574658654164522886, !P0 ;  /* 0xb94d415300027808 */ /* 0x000fc40004000000 */
[----:B------:R-:W-:Y:S02]  /*0bb0*/  FSEL R14, R14, 0.0083327032625675201416, !P0 ;  /* 0x3c0885e40e0e7808 */ /* 0x000fe40004000000 */
[----:B------:R-:W-:Y:S02]  /*0bc0*/  FSEL R0, R8, 1, P0 ;  /* 0x3f80000008007808 */ /* 0x000fe40000000000 */
[----:B------:R-:W-:Y:S01]  /*0bd0*/  FSEL R15, -R15, -0.16666662693023681641, !P0 ;  /* 0xbe2aaaa80f0f7808 */ /* 0x000fe20004000100 */
[C---:B------:R-:W-:Y:S02]  /*0be0*/  FFMA R2, R3.reuse, R2, R14 ;  /* 0x0000000203027223 */ /* 0x040fe4000000000e */
[C---:B------:R-:W-:Y:S02]  /*0bf0*/  FFMA R7, R3.reuse, R0, RZ ;  /* 0x0000000003077223 */ /* 0x040fe400000000ff */
[----:B------:R-:W-:-:S04]  /*0c00*/  FFMA R2, R3, R2, R15 ;  /* 0x0000000203027223 */ /* 0x000fc8000000000f */
[----:B------:R-:W-:-:S04]  /*0c10*/  FFMA R3, R7, R2, R0 ;  /* 0x0000000207037223 */ /* 0x000fc80000000000 */
[----:B------:R-:W-:Y:S01]  /*0c20*/  @P1 FADD R3, RZ, -R3 ;  /* 0x80000003ff031221 */ /* 0x000fe20000000000 */
[----:B------:R-:W-:Y:S06]  /*0c30*/  BRA `(.L_x_12) ;  /* 0x0000002000887947 */ /* 0x000fec0003800000 */
.L_x_14:
[----:B------:R-:W-:Y:S01]  /*0c40*/  IMAD.MOV.U32 R3, RZ, RZ, 0x5368d4a5 ;  /* 0x5368d4a5ff037424 */ /* 0x000fe200078e00ff */
[----:B0-----:R-:W0:Y:S01]  /*0c50*/  FCHK P0, R0, 9.9999999600419720025e-13 ;  /* 0x2b8cbccc00007902 */ /* 0x001e220000000000 */
[----:B------:R-:W-:-:S04]  /*0c60*/  IMAD.MOV.U32 R2, RZ, RZ, 0x2b8cbccc ;  /* 0x2b8cbcccff027424 */ /* 0x000fc800078e00ff */
[----:B------:R-:W-:-:S04]  /*0c70*/  FFMA R2, R3, -R2, 1 ;  /* 0x3f80000003027423 */ /* 0x000fc80000000802 */
[----:B------:R-:W-:-:S04]  /*0c80*/  FFMA R3, R2, R3, 9.99999995904000000000e+11 ;  /* 0x5368d4a502037423 */ /* 0x000fc80000000003 */
[----:B------:R-:W-:-:S04]  /*0c90*/  FFMA R2, R0, R3, RZ ;  /* 0x0000000300027223 */ /* 0x000fc800000000ff */
[----:B------:R-:W-:-:S04]  /*0ca0*/  FFMA R7, R2, -9.9999999600419720025e-13, R0 ;  /* 0xab8cbccc02077823 */ /* 0x000fc80000000000 */
[----:B------:R-:W-:Y:S01]  /*0cb0*/  FFMA R3, R3, R7, R2 ;  /* 0x0000000703037223 */ /* 0x000fe20000000002 */
[----:B0-----:R-:W-:Y:S06]  /*0cc0*/  @!P0 BRA `(.L_x_12) ;  /* 0x0000002000648947 */ /* 0x001fec0003800000 */
[----:B------:R-:W-:Y:S01]  /*0cd0*/  IMAD.MOV.U32 R3, RZ, RZ, 0x2b8cbccc ;  /* 0x2b8cbcccff037424 */ /* 0x000fe200078e00ff */
[----:B------:R-:W-:-:S07]  /*0ce0*/  MOV R2, 0xd00 ;  /* 0x00000d0000027802 */ /* 0x000fce0000000f00 */
[----:B------:R-:W-:Y:S05]  /*0cf0*/  CALL.REL.NOINC `($__internal_2_$__cuda_sm3x_div_rn_noftz_f32_slowpath) ;  /* 0x0000006400387944 */ /* 0x000fea0003c00000 */
[----:B------:R-:W-:Y:S01]  /*0d00*/  MOV R3, R16 ;  /* 0x0000001000037202 */ /* 0x000fe20000000f00 */
[----:B------:R-:W-:Y:S06]  /*0d10*/  BRA `(.L_x_12) ;  /* 0x0000002000507947 */ /* 0x000fec0003800000 */
.L_x_13:
[----:B------:R-:W-:-:S13]  /*0d20*/  ISETP.NE.AND P0, PT, R2, 0x6, PT ;  /* 0x000000060200780c */ /* 0x000fda0003f05270 */
[----:B------:R-:W-:Y:S05]  /*0d30*/  @!P0 BRA `(.L_x_18) ;  /* 0x0000000000388947 */ /* 0x000fea0003800000 */
[----:B------:R-:W-:Y:S01]  /*0d40*/  ISETP.NE.AND P0, PT, R2, 0x7, PT ;  /* 0x000000070200780c */ /* 0x000fe20003f05270 */
[----:B------:R-:W-:-:S12]  /*0d50*/  IMAD.MOV.U32 R3, RZ, RZ, RZ ;  /* 0x000000ffff037224 */ /* 0x000fd800078e00ff */
[----:B------:R-:W-:Y:S05]  /*0d60*/  @P0 BRA `(.L_x_12) ;  /* 0x00000020003c0947 */ /* 0x000fea0003800000 */
[----:B------:R-:W-:Y:S02]  /*0d70*/  IMAD.MOV.U32 R3, RZ, RZ, 0x3bbb989d ;  /* 0x3bbb989dff037424 */ /* 0x000fe400078e00ff */
[----:B------:R-:W-:Y:S02]  /*0d80*/  IMAD.MOV.U32 R7, RZ, RZ, 0x437c0000 ;  /* 0x437c0000ff077424 */ /* 0x000fe400078e00ff */
[----:B0-----:R-:W-:-:S04]  /*0d90*/  FFMA.SAT R2, R0, R3, 0.5 ;  /* 0x3f00000000027423 */ /* 0x001fc80000002003 */
[----:B------:R-:W-:-:S04]  /*0da0*/  FFMA.RM R2, R2, R7, 12582913 ;  /* 0x4b40000102027423 */ /* 0x000fc80000004007 */
[C---:B------:R-:W-:Y:S01]  /*0db0*/  FADD R3, R2.reuse, -12583039 ;  /* 0xcb40007f02037421 */ /* 0x040fe20000000000 */
[----:B------:R-:W-:-:S03]  /*0dc0*/  SHF.L.U32 R2, R2, 0x17, RZ ;  /* 0x0000001702027819 */ /* 0x000fc600000006ff */
[----:B------:R-:W-:-:S04]  /*0dd0*/  FFMA R3, R0, 1.4426950216293334961, -R3 ;  /* 0x3fb8aa3b00037823 */ /* 0x000fc80000000803 */
[----:B------:R-:W-:-:S04]  /*0de0*/  FFMA R0, R0, 1.925963033500011079e-08, R3 ;  /* 0x32a5706000007823 */ /* 0x000fc80000000003 */
[----:B------:R-:W0:Y:S02]  /*0df0*/  MUFU.EX2 R3, R0 ;  /* 0x0000000000037308 */ /* 0x000e240000000800 */
[----:B0-----:R-:W-:Y:S01]  /*0e00*/  FMUL R3, R2, R3 ;  /* 0x0000000302037220 */ /* 0x001fe20000400000 */
[----:B------:R-:W-:Y:S06]  /*0e10*/  BRA `(.L_x_12) ;  /* 0x0000002000107947 */ /* 0x000fec0003800000 */
.L_x_18:
[C---:B0-----:R-:W-:Y:S01]  /*0e20*/  FMUL R7, R0.reuse, 0.63661974668502807617 ;  /* 0x3f22f98300077820 */ /* 0x041fe20000400000 */
[----:B------:R-:W-:-:S05]  /*0e30*/  FSETP.GE.AND P0, PT, |R0|, 105615, PT ;  /* 0x47ce47800000780b */ /* 0x000fca0003f06200 */
        /* <DEDUP_REMOVED lines=16> */
.L_x_20:
        /* <DEDUP_REMOVED lines=32> */
[----:B------:R-:W-:-:S03]  /*1140*/  ISETP.EQ.AND P5, PT, R15, 0x4, PT ;  /* 0x000000040f00780c */ /* 0x000fc60003fa2270 */
[--C-:B------:R-:W-:Y:S01]  /*1150*/  @P3 IMAD.MOV.U32 R2, RZ, RZ, R4.reuse ;  /* 0x000000ffff023224 */ /* 0x100fe200078e0004 */
[C---:B------:R-:W-:Y:S01]  /*1160*/  ISETP.EQ.AND P3, PT, R15.reuse, -0x4, PT ;  /* 0xfffffffc0f00780c */ /* 0x040fe20003f62270 */
[----:B------:R-:W-:Y:S02]  /*1170*/  @P4 IMAD.MOV.U32 R3, RZ, RZ, R4 ;  /* 0x000000ffff034224 */ /* 0x000fe400078e0004 */
[----:B------:R-:W-:Y:S01]  /*1180*/  @P4 IMAD.MOV.U32 R2, RZ, RZ, R13 ;  /* 0x000000ffff024224 */ /* 0x000fe200078e000d */
[----:B------:R-:W-:Y:S01]  /*1190*/  ISETP.EQ.AND P4, PT, R15, RZ, PT ;  /* 0x000000ff0f00720c */ /* 0x000fe20003f82270 */
[----:B------:R-:W-:Y:S01]  /*11a0*/  @P2 IMAD.MOV.U32 R2, RZ, RZ, R12 ;  /* 0x000000ffff022224 */ /* 0x000fe200078e000c */
[----:B------:R-:W-:Y:S01]  /*11b0*/  @P2 MOV R3, R13 ;  /* 0x0000000d00032202 */ /* 0x000fe20000000f00 */
[----:B------:R-:W-:Y:S02]  /*11c0*/  @P1 IMAD.MOV.U32 R2, RZ, RZ, R11 ;  /* 0x000000ffff021224 */ /* 0x000fe400078e000b */
[----:B------:R-:W-:-:S02]  /*11d0*/  @P0 IMAD.MOV.U32 R2, RZ, RZ, R10 ;  /* 0x000000ffff020224 */ /* 0x000fc400078e000a */
[----:B------:R-:W-:Y:S01]  /*11e0*/  @P1 IMAD.MOV.U32 R3, RZ, RZ, R12 ;  /* 0x000000ffff031224 */ /* 0x000fe200078e000c */
[----:B------:R-:W-:Y:S01]  /*11f0*/  @P0 MOV R3, R11 ;  /* 0x0000000b00030202 */ /* 0x000fe20000000f00 */
[----:B------:R-:W-:Y:S02]  /*1200*/  @P3 IMAD.MOV.U32 R2, RZ, RZ, R9 ;  /* 0x000000ffff023224 */ /* 0x000fe400078e0009 */
[----:B------:R-:W-:Y:S02]  /*1210*/  @P3 IMAD.MOV.U32 R3, RZ, RZ, R10 ;  /* 0x000000ffff033224 */ /* 0x000fe400078e000a */
[--C-:B------:R-:W-:Y:S01]  /*1220*/  @P4 IMAD.MOV.U32 R2, RZ, RZ, R7.reuse ;  /* 0x000000ffff024224 */ /* 0x100fe200078e0007 */
        /* <DEDUP_REMOVED lines=15> */
.L_x_21:
        /* <DEDUP_REMOVED lines=18> */
.L_x_19:
[----:B------:R-:W-:Y:S02]  /*1440*/  IMAD.MOV.U32 R0, RZ, RZ, 0x37cbac00 ;  /* 0x37cbac00ff007424 */ /* 0x000fe400078e00ff */
[----:B------:R-:W-:Y:S01]  /*1450*/  FMUL R3, R8, R8 ;  /* 0x0000000808037220 */ /* 0x000fe20000400000 */
[C---:B------:R-:W-:Y:S01]  /*1460*/  LOP3.LUT R2, R7.reuse, 0x1, RZ, 0xc0, !PT ;  /* 0x0000000107027812 */ /* 0x040fe200078ec0ff */
[----:B------:R-:W-:Y:S01]  /*1470*/  IMAD.MOV.U32 R14, RZ, RZ, 0x3c0885e4 ;  /* 0x3c0885e4ff0e7424 */ /* 0x000fe200078e00ff */
[----:B------:R-:W-:Y:S01]  /*1480*/  IADD3 R7, PT, PT, R7, 0x1, RZ ;  /* 0x0000000107077810 */ /* 0x000fe20007ffe0ff */
[----:B------:R-:W-:Y:S01]  /*1490*/  FFMA R0, R3, R0, -0.0013887860113754868507 ;  /* 0xbab607ed03007423 */ /* 0x000fe20000000000 */
[----:B------:R-:W-:Y:S01]  /*14a0*/  ISETP.NE.U32.AND P0, PT, R2, 0x1, PT ;  /* 0x000000010200780c */ /* 0x000fe20003f05070 */
[----:B------:R-:W-:Y:S01]  /*14b0*/  IMAD.MOV.U32 R15, RZ, RZ, 0x3e2aaaa8 ;  /* 0x3e2aaaa8ff0f7424 */ /* 0x000fe200078e00ff */
[----:B------:R-:W-:Y:S02]  /*14c0*/  LOP3.LUT P1, RZ, R7, 0x2, RZ, 0xc0, !PT ;  /* 0x0000000207ff7812 */ /* 0x000fe4000782c0ff */
[----:B------:R-:W-:-:S02]  /*14d0*/  FSEL R2, R0, -0.00019574658654164522886, P0 ;  /* 0xb94d415300027808 */ /* 0x000fc40000000000 */
[----:B------:R-:W-:Y:S02]  /*14e0*/  FSEL R14, R14, 0.041666727513074874878, !P0 ;  /* 0x3d2aaabb0e0e7808 */ /* 0x000fe40004000000 */
[----:B------:R-:W-:Y:S02]  /*14f0*/  FSEL R0, R8, 1, !P0 ;  /* 0x3f80000008007808 */ /* 0x000fe40004000000 */
[----:B------:R-:W-:Y:S01]  /*1500*/  FSEL R15, -R15, -0.4999999701976776123, !P0 ;  /* 0xbeffffff0f0f7808 */ /* 0x000fe20004000100 */
[C---:B------:R-:W-:Y:S02]  /*1510*/  FFMA R2, R3.reuse, R2, R14 ;  /* 0x0000000203027223 */ /* 0x040fe4000000000e */
[C---:B------:R-:W-:Y:S02]  /*1520*/  FFMA R7, R3.reuse, R0, RZ ;  /* 0x0000000003077223 */ /* 0x040fe400000000ff */
[----:B------:R-:W-:-:S04]  /*1530*/  FFMA R2, R3, R2, R15 ;  /* 0x0000000203027223 */ /* 0x000fc8000000000f */
[----:B------:R-:W-:-:S04]  /*1540*/  FFMA R3, R7, R2, R0 ;  /* 0x0000000207037223 */ /* 0x000fc80000000000 */
[----:B------:R-:W-:Y:S01]  /*1550*/  @P1 FADD R3, RZ, -R3 ;  /* 0x80000003ff031221 */ /* 0x000fe20000000000 */
[----:B------:R-:W-:Y:S06]  /*1560*/  BRA `(.L_x_12) ;  /* 0x00000018003c7947 */ /* 0x000fec0003800000 */
.L_x_9:
[----:B------:R-:W-:-:S13]  /*1570*/  ISETP.GT.AND P0, PT, R2, 0xb, PT ;  /* 0x0000000b0200780c */ /* 0x000fda0003f04270 */
[----:B------:R-:W-:Y:S05]  /*1580*/  @P0 BRA `(.L_x_22) ;  /* 0x0000000000c40947 */ /* 0x000fea0003800000 */
[----:B------:R-:W-:-:S05]  /*1590*/  VIADD R3, R2, 0xfffffff6 ;  /* 0xfffffff602037836 */ /* 0x000fca0000000000 */
[----:B------:R-:W-:-:S13]  /*15a0*/  ISETP.GE.U32.AND P0, PT, R3, 0x2, PT ;  /* 0x000000020300780c */ /* 0x000fda0003f06070 */
[----:B------:R-:W-:Y:S05]  /*15b0*/  @!P0 BRA `(.L_x_23) ;  /* 0x0000000000b08947 */ /* 0x000fea0003800000 */
[----:B------:R-:W-:-:S13]  /*15c0*/  ISETP.NE.AND P0, PT, R2, 0x8, PT ;  /* 0x000000080200780c */ /* 0x000fda0003f05270 */
[----:B------:R-:W-:Y:S05]  /*15d0*/  @!P0 BRA `(.L_x_24) ;  /* 0x0000000000448947 */ /* 0x000fea0003800000 */
[----:B------:R-:W-:Y:S01]  /*15e0*/  ISETP.NE.AND P0, PT, R2, 0x9, PT ;  /* 0x000000090200780c */ /* 0x000fe20003f05270 */
[----:B------:R-:W-:-:S12]  /*15f0*/  IMAD.MOV.U32 R3, RZ, RZ, RZ ;  /* 0x000000ffff037224 */ /* 0x000fd800078e00ff */
[----:B------:R-:W-:Y:S05]  /*1600*/  @P0 BRA `(.L_x_12) ;  /* 0x0000001800140947 */ /* 0x000fea0003800000 */
[----:B------:R-:W-:Y:S01]  /*1610*/  MOV R3, 0x4e6e6b28 ;  /* 0x4e6e6b2800037802 */ /* 0x000fe20000000f00 */
[----:B------:R-:W-:Y:S01]  /*1620*/  IMAD.MOV.U32 R2, RZ, RZ, 0x3089705f ;  /* 0x3089705fff027424 */ /* 0x000fe200078e00ff */
[----:B0-----:R-:W0:Y:S03]  /*1630*/  FCHK P0, R0, 9.9999997171806853657e-10 ;  /* 0x3089705f00007902 */ /* 0x001e260000000000 */
[----:B------:R-:W-:-:S04]  /*1640*/  FFMA R2, R3, -R2, 1 ;  /* 0x3f80000003027423 */ /* 0x000fc80000000802 */
[----:B------:R-:W-:-:S04]  /*1650*/  FFMA R3, R2, R3, 1.00000000000000000000e+09 ;  /* 0x4e6e6b2802037423 */ /* 0x000fc80000000003 */
[----:B------:R-:W-:-:S04]  /*1660*/  FFMA R2, R0, R3, RZ ;  /* 0x0000000300027223 */ /* 0x000fc800000000ff */
[----:B------:R-:W-:-:S04]  /*1670*/  FFMA R7, R2, -9.9999997171806853657e-10, R0 ;  /* 0xb089705f02077823 */ /* 0x000fc80000000000 */
[----:B------:R-:W-:Y:S01]  /*1680*/  FFMA R3, R3, R7, R2 ;  /* 0x0000000703037223 */ /* 0x000fe20000000002 */
[----:B0-----:R-:W-:Y:S06]  /*1690*/  @!P0 BRA `(.L_x_12) ;  /* 0x0000001400f08947 */ /* 0x001fec0003800000 */
[----:B------:R-:W-:Y:S01]  /*16a0*/  IMAD.MOV.U32 R3, RZ, RZ, 0x3089705f ;  /* 0x3089705fff037424 */ /* 0x000fe200078e00ff */
[----:B------:R-:W-:-:S07]  /*16b0*/  MOV R2, 0x16d0 ;  /* 0x000016d000027802 */ /* 0x000fce0000000f00 */
[----:B------:R-:W-:Y:S05]  /*16c0*/  CALL.REL.NOINC `($__internal_2_$__cuda_sm3x_div_rn_noftz_f32_slowpath) ;  /* 0x0000005800c47944 */ /* 0x000fea0003c00000 */
[----:B------:R-:W-:Y:S01]  /*16d0*/  IMAD.MOV.U32 R3, RZ, RZ, R16 ;  /* 0x000000ffff037224 */ /* 0x000fe200078e0010 */
[----:B------:R-:W-:Y:S06]  /*16e0*/  BRA `(.L_x_12) ;  /* 0x0000001400dc7947 */ /* 0x000fec0003800000 */
.L_x_24:
[----:B0-----:R-:W-:Y:S01]  /*16f0*/  FADD R2, |R0|, 9.9999999600419720025e-13 ;  /* 0x2b8cbccc00027421 */ /* 0x001fe20000000200 */
[----:B------:R-:W-:-:S04]  /*1700*/  IMAD.MOV.U32 R8, RZ, RZ, 0x3e055027 ;  /* 0x3e055027ff087424 */ /* 0x000fc800078e00ff */
[C---:B------:R-:W-:Y:S02]  /*1710*/  IADD3 R0, PT, PT, R2.reuse, -0x3f2aaaab, RZ ;  /* 0xc0d5555502007810 */ /* 0x040fe40007ffe0ff */
[----:B------:R-:W-:Y:S02]  /*1720*/  ISETP.GT.U32.AND P0, PT, R2, 0x7f7fffff, PT ;  /* 0x7f7fffff0200780c */ /* 0x000fe40003f04070 */
[----:B------:R-:W-:Y:S02]  /*1730*/  LOP3.LUT R3, R0, 0xff800000, RZ, 0xc0, !PT ;  /* 0xff80000000037812 */ /* 0x000fe400078ec0ff */
[----:B------:R-:W-:-:S03]  /*1740*/  FSETP.NEU.AND P1, PT, R2, RZ, PT ;  /* 0x000000ff0200720b */ /* 0x000fc60003f2d000 */
[----:B------:R-:W-:-:S04]  /*1750*/  IMAD.IADD R0, R2, 0x1, -R3 ;  /* 0x0000000102007824 */ /* 0x000fc800078e0a03 */
[----:B------:R-:W-:-:S04]  /*1760*/  FADD R7, R0, -1 ;  /* 0xbf80000000077421 */ /* 0x000fc80000000000 */
[----:B------:R-:W-:-:S04]  /*1770*/  FFMA R0, R7, -R8, 0.14084610342979431152 ;  /* 0x3e1039f607007423 */ /* 0x000fc80000000808 */
[----:B------:R-:W-:-:S04]  /*1780*/  FFMA R0, R7, R0, -0.12148627638816833496 ;  /* 0xbdf8cdcc07007423 */ /* 0x000fc80000000000 */
[----:B------:R-:W-:-:S04]  /*1790*/  FFMA R0, R7, R0, 0.13980610668659210205 ;  /* 0x3e0f295507007423 */ /* 0x000fc80000000000 */
[----:B------:R-:W-:-:S04]  /*17a0*/  FFMA R0, R7, R0, -0.16684235632419586182 ;  /* 0xbe2ad8b907007423 */ /* 0x000fc80000000000 */
[----:B------:R-:W-:-:S04]  /*17b0*/  FFMA R0, R7, R0, 0.20012299716472625732 ;  /* 0x3e4ced0b07007423 */ /* 0x000fc80000000000 */
[----:B------:R-:W-:-:S04]  /*17c0*/  FFMA R0, R7, R0, -0.24999669194221496582 ;  /* 0xbe7fff2207007423 */ /* 0x000fc80000000000 */
[----:B------:R-:W-:-:S04]  /*17d0*/  FFMA R0, R7, R0, 0.33333182334899902344 ;  /* 0x3eaaaa7807007423 */ /* 0x000fc80000000000 */
[C---:B------:R-:W-:Y:S01]  /*17e0*/  FFMA R8, R7.reuse, R0, -0.5 ;  /* 0xbf00000007087423 */ /* 0x040fe20000000000 */
[----:B------:R-:W-:Y:S01]  /*17f0*/  I2FP.F32.S32 R0, R3 ;  /* 0x0000000300007245 */ /* 0x000fe20000201400 */
[----:B------:R-:W-:Y:S02]  /*1800*/  IMAD.MOV.U32 R3, RZ, RZ, 0x7f800000 ;  /* 0x7f800000ff037424 */ /* 0x000fe400078e00ff */
[C---:B------:R-:W-:Y:S02]  /*1810*/  FMUL R8, R7.reuse, R8 ;  /* 0x0000000807087220 */ /* 0x040fe40000400000 */
[----:B------:R-:W-:Y:S02]  /*1820*/  FFMA R0, R0, 1.1920928955078125e-07, RZ ;  /* 0x3400000000007823 */ /* 0x000fe400000000ff */
[----:B------:R-:W-:-:S04]  /*1830*/  FFMA R7, R7, R8, R7 ;  /* 0x0000000807077223 */ /* 0x000fc80000000007 */
[----:B------:R-:W-:Y:S01]  /*1840*/  FFMA R0, R0, 0.69314718246459960938, R7 ;  /* 0x3f31721800007823 */ /* 0x000fe20000000007 */
[----:B------:R-:W-:-:S05]  /*1850*/  @P0 FFMA R0, R2, R3, +INF ;  /* 0x7f80000002000423 */ /* 0x000fca0000000003 */
[----:B------:R-:W-:Y:S01]  /*1860*/  FSEL R3, R0, -INF , P1 ;  /* 0xff80000000037808 */ /* 0x000fe20000800000 */
[----:B------:R-:W-:Y:S06]  /*1870*/  BRA `(.L_x_12) ;  /* 0x0000001400787947 */ /* 0x000fec0003800000 */
.L_x_23:
[----:B------:R-:W-:Y:S01]  /*1880*/  HFMA2 R3, -RZ, RZ, 1.875, 0 ;  /* 0x3f800000ff037431 */ /* 0x000fe200000001ff */
[----:B------:R-:W-:Y:S06]  /*1890*/  BRA `(.L_x_12) ;  /* 0x0000001400707947 */ /* 0x000fec0003800000 */
.L_x_22:
[----:B------:R-:W-:-:S05]  /*18a0*/  IMAD.MOV.U32 R3, RZ, RZ, -0xc ;  /* 0xfffffff4ff037424 */ /* 0x000fca00078e00ff */
[----:B------:R-:W-:-:S05]  /*18b0*/  VIADDMNMX.U32 R3, R2, R3, 0x2, PT ;  /* 0x0000000202037446 */ /* 0x000fca0003800003 */
[----:B------:R-:W-:-:S04]  /*18c0*/  IMAD.SHL.U32 R3, R3, 0x4, RZ ;  /* 0x0000000403037824 */ /* 0x000fc800078e00ff */
[----:B------:R-:W1:Y:S02]  /*18d0*/  LDC R14, c[0x2][R3] ;  /* 0x00800000030e7b82 */ /* 0x000e640000000800 */
[----:B-1----:R-:W-:-:S04]  /*18e0*/  SHF.R.S32.HI R15, RZ, 0x1f, R14 ;  /* 0x0000001fff0f7819 */ /* 0x002fc8000001140e */
.L_x_206:
[----:B------:R-:W-:Y:S05]  /*18f0*/  BRX R14 -0x1900                                                         (*"BRANCH_TARGETS .L_x_207,.L_x_208,.L_x_209"*) ;  /* 0xffffffe40ec07949 */ /* 0x000fea000383ffff */
.L_x_209:
[----:B------:R-:W-:Y:S01]  /*1900*/  ISETP.NE.AND P0, PT, R2, 0xe, PT ;  /* 0x0000000e0200780c */ /* 0x000fe20003f05270 */
[----:B------:R-:W-:-:S12]  /*1910*/  IMAD.MOV.U32 R3, RZ, RZ, RZ ;  /* 0x000000ffff037224 */ /* 0x000fd800078e00ff */
[----:B------:R-:W-:Y:S05]  /*1920*/  @P0 BRA `(.L_x_12) ;  /* 0x00000014004c0947 */ /* 0x000fea0003800000 */
[----:B------:R-:W-:Y:S01]  /*1930*/  HFMA2 R3, -RZ, RZ, 1.875, 0 ;  /* 0x3f800000ff037431 */ /* 0x000fe200000001ff */
[----:B0-----:R-:W-:-:S04]  /*1940*/  FSETP.GEU.AND P0, PT, R0, RZ, PT ;  /* 0x000000ff0000720b */ /* 0x001fc80003f0e000 */
[----:B------:R-:W-:Y:S01]  /*1950*/  FSEL R3, R3, -1, !P0 ;  /* 0xbf80000003037808 */ /* 0x000fe20004000000 */
[----:B------:R-:W-:Y:S08]  /*1960*/  BRA `(.L_x_12) ;  /* 0x00000014003c7947 */ /* 0x000ff00003800000 */
.L_x_207:
[----:B0-----:R-:W-:-:S04]  /*1970*/  FSETP.GE.AND P0, PT, R0, RZ, PT ;  /* 0x000000ff0000720b */ /* 0x001fc80003f06000 */
[----:B------:R-:W-:Y:S01]  /*1980*/  FSEL R3, R0, RZ, P0 ;  /* 0x000000ff00037208 */ /* 0x000fe20000000000 */
[----:B------:R-:W-:Y:S08]  /*1990*/  BRA `(.L_x_12) ;  /* 0x0000001400307947 */ /* 0x000ff00003800000 */
.L_x_208:
[----:B0-----:R-:W-:Y:S01]  /*19a0*/  FMNMX R3, RZ, R0, PT ;  /* 0x00000000ff037209 */ /* 0x001fe20003800000 */
[----:B------:R-:W-:Y:S06]  /*19b0*/  BRA `(.L_x_12) ;  /* 0x0000001400287947 */ /* 0x000fec0003800000 */
.L_x_8:
[----:B------:R-:W-:-:S13]  /*19c0*/  ISETP.GT.AND P0, PT, R2, 0x15, PT ;  /* 0x000000150200780c */ /* 0x000fda0003f04270 */
[----:B------:R-:W-:Y:S05]  /*19d0*/  @P0 BRA `(.L_x_25) ;  /* 0x0000000c00440947 */ /* 0x000fea0003800000 */
[----:B------:R-:W-:-:S13]  /*19e0*/  ISETP.GT.AND P0, PT, R2, 0x11, PT ;  /* 0x000000110200780c */ /* 0x000fda0003f04270 */
[----:B------:R-:W-:Y:S05]  /*19f0*/  @P0 BRA `(.L_x_26) ;  /* 0x0000000000540947 */ /* 0x000fea0003800000 */
[----:B------:R-:W-:-:S05]  /*1a00*/  IMAD.MOV.U32 R3, RZ, RZ, -0xf ;  /* 0xfffffff1ff037424 */ /* 0x000fca00078e00ff */
[----:B------:R-:W-:-:S05]  /*1a10*/  VIADDMNMX.U32 R3, R2, R3, 0x2, PT ;  /* 0x0000000202037446 */ /* 0x000fca0003800003 */
[----:B------:R-:W-:-:S04]  /*1a20*/  IMAD.SHL.U32 R3, R3, 0x4, RZ ;  /* 0x0000000403037824 */ /* 0x000fc800078e00ff */
[----:B------:R-:W1:Y:S02]  /*1a30*/  LDC R14, c[0x2][R3+0xc] ;  /* 0x00800300030e7b82 */ /* 0x000e640000000800 */
[----:B-1----:R-:W-:-:S04]  /*1a40*/  SHF.R.S32.HI R15, RZ, 0x1f, R14 ;  /* 0x0000001fff0f7819 */ /* 0x002fc8000001140e */
.L_x_210:
[----:B------:R-:W-:Y:S05]  /*1a50*/  BRX R14 -0x1a60                                                         (*"BRANCH_TARGETS .L_x_211,.L_x_212,.L_x_213"*) ;  /* 0xffffffe40e687949 */ /* 0x000fea000383ffff */
.L_x_213:
[----:B------:R-:W-:Y:S01]  /*1a60*/  ISETP.NE.AND P0, PT, R2, 0x11, PT ;  /* 0x000000110200780c */ /* 0x000fe20003f05270 */
[----:B------:R-:W-:-:S12]  /*1a70*/  IMAD.MOV.U32 R3, RZ, RZ, RZ ;  /* 0x000000ffff037224 */ /* 0x000fd800078e00ff */
[----:B------:R-:W-:Y:S05]  /*1a80*/  @P0 BRA `(.L_x_12) ;  /* 0x0000001000f40947 */ /* 0x000fea0003800000 */
[----:B------:R-:W-:Y:S01]  /*1a90*/  HFMA2 R3, -RZ, RZ, 1.875, 0 ;  /* 0x3f800000ff037431 */ /* 0x000fe200000001ff */
[----:B0-----:R-:W-:-:S04]  /*1aa0*/  FSETP.GE.AND P0, PT, R0, RZ, PT ;  /* 0x000000ff0000720b */ /* 0x001fc80003f06000 */
[----:B------:R-:W-:Y:S01]  /*1ab0*/  FSEL R3, R3, -1, P0 ;  /* 0xbf80000003037808 */ /* 0x000fe20000000000 */
[----:B------:R-:W-:Y:S08]  /*1ac0*/  BRA `(.L_x_12) ;  /* 0x0000001000e47947 */ /* 0x000ff00003800000 */
.L_x_211:
[----:B------:R-:W-:Y:S01]  /*1ad0*/  IMAD.MOV.U32 R3, RZ, RZ, 0x3f800000 ;  /* 0x3f800000ff037424 */ /* 0x000fe200078e00ff */
[----:B0-----:R-:W-:-:S04]  /*1ae0*/  FSETP.GT.AND P0, PT, R0, RZ, PT ;  /* 0x000000ff0000720b */ /* 0x001fc80003f04000 */
[----:B------:R-:W-:Y:S01]  /*1af0*/  FSEL R3, R3, -1, P0 ;  /* 0xbf80000003037808 */ /* 0x000fe20000000000 */
[----:B------:R-:W-:Y:S08]  /*1b00*/  BRA `(.L_x_12) ;  /* 0x0000001000d47947 */ /* 0x000ff00003800000 */
.L_x_212:
[----:B------:R-:W-:Y:S01]  /*1b10*/  IMAD.MOV.U32 R3, RZ, RZ, 0x3f800000 ;  /* 0x3f800000ff037424 */ /* 0x000fe200078e00ff */
[----:B0-----:R-:W-:-:S04]  /*1b20*/  FSETP.GTU.AND P0, PT, R0, RZ, PT ;  /* 0x000000ff0000720b */ /* 0x001fc80003f0c000 */
[----:B------:R-:W-:Y:S01]  /*1b30*/  FSEL R3, R3, -1, !P0 ;  /* 0xbf80000003037808 */ /* 0x000fe20004000000 */
[----:B------:R-:W-:Y:S08]  /*1b40*/  BRA `(.L_x_12) ;  /* 0x0000001000c47947 */ /* 0x000ff00003800000 */
.L_x_26:
[----:B------:R-:W-:-:S13]  /*1b50*/  ISETP.GT.AND P0, PT, R2, 0x13, PT ;  /* 0x000000130200780c */ /* 0x000fda0003f04270 */
[----:B------:R-:W-:Y:S05]  /*1b60*/  @P0 BRA `(.L_x_27) ;  /* 0x0000000800400947 */ /* 0x000fea0003800000 */
[----:B------:R-:W-:-:S13]  /*1b70*/  ISETP.NE.AND P0, PT, R2, 0x12, PT ;  /* 0x000000120200780c */ /* 0x000fda0003f05270 */
[----:B------:R-:W-:Y:S05]  /*1b80*/  @!P0 BRA `(.L_x_28) ;  /* 0x0000000000748947 */ /* 0x000fea0003800000 */
[----:B------:R-:W-:Y:S01]  /*1b90*/  ISETP.NE.AND P0, PT, R2, 0x13, PT ;  /* 0x000000130200780c */ /* 0x000fe20003f05270 */
[----:B------:R-:W-:-:S12]  /*1ba0*/  IMAD.MOV.U32 R3, RZ, RZ, RZ ;  /* 0x000000ffff037224 */ /* 0x000fd800078e00ff */
[----:B------:R-:W-:Y:S05]  /*1bb0*/  @P0 BRA `(.L_x_12) ;  /* 0x0000001000a80947 */ /* 0x000fea0003800000 */
[C---:B0-----:R-:W-:Y:S01]  /*1bc0*/  FMUL R2, |R0|.reuse, 1.4426950216293334961 ;  /* 0x3fb8aa3b00027820 */ /* 0x041fe20000400200 */
[----:B------:R-:W-:Y:S01]  /*1bd0*/  MOV R3, 0x42fc0000 ;  /* 0x42fc000000037802 */ /* 0x000fe20000000f00 */
[----:B------:R-:W-:Y:S02]  /*1be0*/  IMAD.MOV.U32 R14, RZ, RZ, 0x363d0ada ;  /* 0x363d0adaff0e7424 */ /* 0x000fe400078e00ff */
[----:B------:R-:W-:Y:S02]  /*1bf0*/  FMUL R7, R0, R0 ;  /* 0x0000000000077220 */ /* 0x000fe40000400000 */
[----:B------:R-:W0:Y:S02]  /*1c00*/  FRND.TRUNC R2, R2 ;  /* 0x0000000200027307 */ /* 0x000e24000020d000 */
[----:B------:R-:W-:-:S04]  /*1c10*/  FFMA R14, R7, R14, 0.00019836159481201320887 ;  /* 0x394fff49070e7423 */ /* 0x000fc8000000000e */
[----:B------:R-:W-:-:S04]  /*1c20*/  FFMA R14, R7, R14, 0.0083333496004343032837 ;  /* 0x3c08889a070e7423 */ /* 0x000fc8000000000e */
[----:B------:R-:W-:-:S04]  /*1c30*/  FFMA R14, R7, R14, 0.16666667163372039795 ;  /* 0x3e2aaaab070e7423 */ /* 0x000fc8000000000e */
[----:B------:R-:W-:Y:S01]  /*1c40*/  FMUL R7, R7, R14 ;  /* 0x0000000e07077220 */ /* 0x000fe20000400000 */
[----:B0-----:R-:W-:Y:S02]  /*1c50*/  FSETP.GT.AND P0, PT, |R2|, 126, PT ;  /* 0x42fc00000200780b */ /* 0x001fe40003f04200 */
[----:B------:R-:W-:-:S04]  /*1c60*/  LOP3.LUT R3, R3, 0x80000000, R2, 0xb8, !PT ;  /* 0x8000000003037812 */ /* 0x000fc800078eb802 */
[----:B------:R-:W-:Y:S02]  /*1c70*/  FSEL R3, R3, R2, P0 ;  /* 0x0000000203037208 */ /* 0x000fe40000000000 */
[----:B------:R-:W-:-:S03]  /*1c80*/  FSETP.GE.AND P0, PT, |R0|, 1, PT ;  /* 0x3f8000000000780b */ /* 0x000fc60003f06200 */
[----:B------:R-:W-:-:S04]  /*1c90*/  FFMA R8, R3, -0.69314718246459960938, |R0| ;  /* 0xbf31721803087823 */ /* 0x000fc80000000400 */
[C---:B------:R-:W-:Y:S01]  /*1ca0*/  FFMA R8, R3.reuse, 1.9046542121259335545e-09, R8 ;  /* 0x3102e30803087823 */ /* 0x040fe20000000008 */
[----:B------:R-:W-:-:S03]  /*1cb0*/  FADD R3, R3, 12583037 ;  /* 0x4b40007d03037421 */ /* 0x000fc60000000000 */
[----:B------:R-:W-:Y:S01]  /*1cc0*/  FMUL R8, R8, 1.4426950216293334961 ;  /* 0x3fb8aa3b08087820 */ /* 0x000fe20000400000 */
[----:B------:R-:W-:-:S05]  /*1cd0*/  IMAD.SHL.U32 R3, R3, 0x800000, RZ ;  /* 0x0080000003037824 */ /* 0x000fca00078e00ff */
[----:B------:R-:W0:Y:S02]  /*1ce0*/  MUFU.EX2 R8, R8 ;  /* 0x0000000800087308 */ /* 0x000e240000000800 */
[----:B0-----:R-:W-:-:S06]  /*1cf0*/  FMUL R2, R3, R8 ;  /* 0x0000000803027220 */ /* 0x001fcc0000400000 */
[----:B------:R-:W0:Y:S02]  /*1d00*/  MUFU.RCP R3, R2 ;  /* 0x0000000200037308 */ /* 0x000e240000001000 */
[----:B0-----:R-:W-:-:S04]  /*1d10*/  FMUL.FTZ R3, R3, -0.125 ;  /* 0xbe00000003037820 */ /* 0x001fc80000410000 */
[----:B------:R-:W-:-:S05]  /*1d20*/  FFMA R3, R2, 2, R3 ;  /* 0x4000000002037823 */ /* 0x000fca0000000003 */
[--C-:B------:R-:W-:Y:S01]  /*1d30*/  LOP3.LUT R3, R3, 0x80000000, R0.reuse, 0xb8, !PT ;  /* 0x8000000003037812 */ /* 0x100fe200078eb800 */
[----:B------:R-:W-:Y:S01]  /*1d40*/  @!P0 FFMA R3, R0, R7, R0 ;  /* 0x0000000700038223 */ /* 0x000fe20000000000 */
[----:B------:R-:W-:Y:S06]  /*1d50*/  BRA `(.L_x_12) ;  /* 0x0000001000407947 */ /* 0x000fec0003800000 */
.L_x_28:
        /* <DEDUP_REMOVED lines=13> */
[----:B------:R-:W-:Y:S01]  /*1e30*/  SHF.L.U32 R8, R0, 0x8, RZ ;  /* 0x0000000800087819 */ /* 0x000fe200000006ff */
[----:B------:R-:W-:Y:S02]  /*1e40*/  IMAD.MOV.U32 R7, RZ, RZ, RZ ;  /* 0x000000ffff077224 */ /* 0x000fe400078e00ff */
[----:B------:R-:W-:Y:S01]  /*1e50*/  IMAD.MOV.U32 R21, RZ, RZ, RZ ;  /* 0x000000ffff157224 */ /* 0x000fe200078e00ff */
[----:B------:R-:W-:Y:S01]  /*1e60*/  LOP3.LUT R23, R8, 0x80000000, RZ, 0xfc, !PT ;  /* 0x8000000008177812 */ /* 0x000fe200078efcff */
[----:B------:R-:W-:-:S07]  /*1e70*/  IMAD.MOV.U32 R19, RZ, RZ, RZ ;  /* 0x000000ffff137224 */ /* 0x000fce00078e00ff */
.L_x_30:
[----:B0-----:R-:W-:-:S05]  /*1e80*/  IMAD.WIDE.U32 R16, R19, 0x4, R2 ;  /* 0x0000000413107825 */ /* 0x001fca00078e0002 */
[----:B------:R-:W2:Y:S01]  /*1e90*/  LDG.E.CONSTANT R14, desc[UR10][R16.64] ;  /* 0x0000000a100e7981 */ /* 0x000ea2000c1e9900 */
[C---:B------:R-:W-:Y:S01]  /*1ea0*/  SHF.L.U32 R8, R19.reuse, 0x2, RZ ;  /* 0x0000000213087819 */ /* 0x040fe200000006ff */
        /* <DEDUP_REMOVED lines=9> */
[-C--:B------:R-:W-:Y:S01]  /*1f40*/  @P5 MOV R13, R8.reuse ;  /* 0x00000008000d5202 */ /* 0x080fe20000000f00 */
[----:B------:R-:W-:Y:S01]  /*1f50*/  IMAD.X R7, R15, 0x1, R21, P6 ;  /* 0x000000010f077824 */ /* 0x000fe200030e0615 */
[----:B------:R-:W-:Y:S01]  /*1f60*/  ISETP.NE.AND P6, PT, R19, 0x6, PT ;  /* 0x000000061300780c */ /* 0x000fe20003fc5270 */
[--C-:B------:R-:W-:Y:S02]  /*1f70*/  @P0 IMAD.MOV.U32 R4, RZ, RZ, R8.reuse ;  /* 0x000000ffff040224 */ /* 0x100fe400078e0008 */
[----:B------:R-:W-:Y:S01]  /*1f80*/  @P1 MOV R9, R8 ;  /* 0x0000000800091202 */ /* 0x000fe20000000f00 */
[--C-:B------:R-:W-:Y:S02]  /*1f90*/  @P4 IMAD.MOV.U32 R12, RZ, RZ, R8.reuse ;  /* 0x000000ffff0c4224 */ /* 0x100fe400078e0008 */
[--C-:B------:R-:W-:Y:S02]  /*1fa0*/  @P3 IMAD.MOV.U32 R11, RZ, RZ, R8.reuse ;  /* 0x000000ffff0b3224 */ /* 0x100fe400078e0008 */
[----:B------:R-:W-:-:S05]  /*1fb0*/  @P2 IMAD.MOV.U32 R10, RZ, RZ, R8 ;  /* 0x000000ffff0a2224 */ /* 0x000fca00078e0008 */
[----:B------:R-:W-:Y:S05]  /*1fc0*/  @P6 BRA `(.L_x_30) ;  /* 0xfffffffc00ac6947 */ /* 0x000fea000383ffff */
[----:B------:R-:W-:-:S04]  /*1fd0*/  SHF.R.U32.HI R14, RZ, 0x17, R0 ;  /* 0x00000017ff0e7819 */ /* 0x000fc80000011600 */
[C---:B------:R-:W-:Y:S02]  /*1fe0*/  LOP3.LUT R2, R14.reuse, 0xe0, RZ, 0xc0, !PT ;  /* 0x000000e00e027812 */ /* 0x040fe400078ec0ff */
[----:B------:R-:W-:-:S03]  /*1ff0*/  LOP3.LUT P6, RZ, R14, 0x1f, RZ, 0xc0, !PT ;  /* 0x0000001f0eff7812 */ /* 0x000fc600078cc0ff */
[----:B------:R-:W-:-:S05]  /*2000*/  VIADD R2, R2, 0xffffff80 ;  /* 0xffffff8002027836 */ /* 0x000fca0000000000 */
[----:B------:R-:W-:-:S05]  /*2010*/  SHF.R.U32.HI R2, RZ, 0x5, R2 ;  /* 0x00000005ff027819 */ /* 0x000fca0000011602 */
[----:B------:R-:W-:-:S05]  /*2020*/  IMAD.U32 R15, R2, -0x4, RZ ;  /* 0xfffffffc020f7824 */ /* 0x000fca00078e00ff */
[C---:B------:R-:W-:Y:S02]  /*2030*/  ISETP.EQ.AND P3, PT, R15.reuse, -0x18, PT ;  /* 0xffffffe80f00780c */ /* 0x040fe40003f62270 */
[C---:B------:R-:W-:Y:S02]  /*2040*/  ISETP.EQ.AND P4, PT, R15.reuse, -0x14, PT ;  /* 0xffffffec0f00780c */ /* 0x040fe40003f82270 */
[C---:B------:R-:W-:Y:S02]  /*2050*/  ISETP.EQ.AND P2, PT, R15.reuse, -0x10, PT ;  /* 0xfffffff00f00780c */ /* 0x040fe40003f42270 */
[C---:B------:R-:W-:Y:S02]  /*2060*/  ISETP.EQ.AND P1, PT, R15.reuse, -0xc, PT ;  /* 0xfffffff40f00780c */ /* 0x040fe40003f22270 */
[C---:B------:R-:W-:Y:S02]  /*2070*/  ISETP.EQ.AND P0, PT, R15.reuse, -0x8, PT ;  /* 0xfffffff80f00780c */ /* 0x040fe40003f02270 */
[----:B------:R-:W-:-:S03]  /*2080*/  ISETP.EQ.AND P5, PT, R15, 0x4, PT ;  /* 0x000000040f00780c */ /* 0x000fc60003fa2270 */
[----:B------:R-:W-:Y:S01]  /*2090*/  @P3 IMAD.MOV.U32 R2, RZ, RZ, R4 ;  /* 0x000000ffff023224 */ /* 0x000fe200078e0004 */
[C---:B------:R-:W-:Y:S01]  /*20a0*/  ISETP.EQ.AND P3, PT, R15.reuse, -0x4, PT ;  /* 0xfffffffc0f00780c */ /* 0x040fe20003f62270 */
[----:B------:R-:W-:Y:S01]  /*20b0*/  @P4 IMAD.MOV.U32 R2, RZ, RZ, R13 ;  /* 0x000000ffff024224 */ /* 0x000fe200078e000d */
[----:B------:R-:W-:Y:S01]  /*20c0*/  @P4 MOV R3, R4 ;  /* 0x0000000400034202 */ /* 0x000fe20000000f00 */
[----:B------:R-:W-:Y:S01]  /*20d0*/  @P2 IMAD.MOV.U32 R2, RZ, RZ, R12 ;  /* 0x000000ffff022224 */ /* 0x000fe200078e000c */
[----:B------:R-:W-:Y:S01]  /*20e0*/  ISETP.EQ.AND P4, PT, R15, RZ, PT ;  /* 0x000000ff0f00720c */ /* 0x000fe20003f82270 */
[----:B------:R-:W-:Y:S02]  /*20f0*/  @P1 IMAD.MOV.U32 R2, RZ, RZ, R11 ;  /* 0x000000ffff021224 */ /* 0x000fe400078e000b */
[----:B------:R-:W-:Y:S02]  /*2100*/  @P0 IMAD.MOV.U32 R2, RZ, RZ, R10 ;  /* 0x000000ffff020224 */ /* 0x000fe400078e000a */
[----:B------:R-:W-:Y:S01]  /*2110*/  @P2 IMAD.MOV.U32 R3, RZ, RZ, R13 ;  /* 0x000000ffff032224 */ /* 0x000fe200078e000d */
[----:B------:R-:W-:Y:S01]  /*2120*/  @P1 MOV R3, R12 ;  /* 0x0000000c00031202 */ /* 0x000fe20000000f00 */
[----:B------:R-:W-:-:S02]  /*2130*/  @P0 IMAD.MOV.U32 R3, RZ, RZ, R11 ;  /* 0x000000ffff030224 */ /* 0x000fc400078e000b */
[----:B------:R-:W-:Y:S01]  /*2140*/  @P3 IMAD.MOV.U32 R2, RZ, RZ, R9 ;  /* 0x000000ffff023224 */ /* 0x000fe200078e0009 */
[----:B------:R-:W-:-:S03]  /*2150*/  @P3 MOV R3, R10 ;  /* 0x0000000a00033202 */ /* 0x000fc60000000f00 */
[----:B------:R-:W-:Y:S02]  /*2160*/  @P4 IMAD.MOV.U32 R2, RZ, RZ, R7 ;  /* 0x000000ffff024224 */ /* 0x000fe400078e0007 */
[----:B------:R-:W-:Y:S01]  /*2170*/  @P4 IMAD.MOV.U32 R3, RZ, RZ, R9 ;  /* 0x000000ffff034224 */ /* 0x000fe200078e0009 */
[----:B------:R-:W-:Y:S01]  /*2180*/  @P5 MOV R3, R7 ;  /* 0x0000000700035202 */ /* 0x000fe20000000f00 */
[----:B------:R-:W-:Y:S01]  /*2190*/  IMAD.MOV.U32 R8, RZ, RZ, R2 ;  /* 0x000000ffff087224 */ /* 0x000fe200078e0002 */
[----:B------:R-:W-:Y:S06]  /*21a0*/  @!P6 BRA `(.L_x_31) ;  /* 0x00000000002ce947 */ /* 0x000fec0003800000 */
[----:B------:R-:W-:Y:S01]  /*21b0*/  @P2 IMAD.MOV.U32 R2, RZ, RZ, R4 ;  /* 0x000000ffff022224 */ /* 0x000fe200078e0004 */
[----:B------:R-:W-:Y:S01]  /*21c0*/  LOP3.LUT R14, R14, 0x1f, RZ, 0xc0, !PT ;  /* 0x0000001f0e0e7812 */ /* 0x000fe200078ec0ff */
[----:B------:R-:W-:Y:S01]  /*21d0*/  @P1 IMAD.MOV.U32 R2, RZ, RZ, R13 ;  /* 0x000000ffff021224 */ /* 0x000fe200078e000d */
[----:B------:R-:W-:Y:S01]  /*21e0*/  @P0 MOV R2, R12 ;  /* 0x0000000c00020202 */ /* 0x000fe20000000f00 */
[----:B------:R-:W-:Y:S01]  /*21f0*/  @P3 IMAD.MOV.U32 R2, RZ, RZ, R11 ;  /* 0x000000ffff023224 */ /* 0x000fe200078e000b */
[----:B------:R-:W-:Y:S01]  /*2200*/  ISETP.EQ.AND P0, PT, R15, 0x8, PT ;  /* 0x000000080f00780c */ /* 0x000fe20003f02270 */
[----:B------:R-:W-:Y:S01]  /*2210*/  @P4 IMAD.MOV.U32 R2, RZ, RZ, R10 ;  /* 0x000000ffff024224 */ /* 0x000fe200078e000a */
[----:B------:R-:W-:Y:S01]  /*2220*/  SHF.L.W.U32.HI R8, R3, R14, R8 ;  /* 0x0000000e03087219 */ /* 0x000fe20000010e08 */
[----:B------:R-:W-:-:S10]  /*2230*/  @P5 IMAD.MOV.U32 R2, RZ, RZ, R9 ;  /* 0x000000ffff025224 */ /* 0x000fd400078e0009 */
[----:B------:R-:W-:-:S04]  /*2240*/  @P0 MOV R2, R7 ;  /* 0x0000000700020202 */ /* 0x000fc80000000f00 */
[----:B------:R-:W-:-:S07]  /*2250*/  SHF.L.W.U32.HI R3, R2, R14, R3 ;  /* 0x0000000e02037219 */ /* 0x000fce0000010e03 */
.L_x_31:
        /* <DEDUP_REMOVED lines=12> */
[----:B------:R-:W-:-:S03]  /*2320*/  ISETP.GE.AND P0, PT, R0, RZ, PT ;  /* 0x000000ff0000720c */ /* 0x000fc60003f06270 */
[----:B------:R-:W-:-:S04]  /*2330*/  IMAD.MOV R0, RZ, RZ, -R7 ;  /* 0x000000ffff007224 */ /* 0x000fc800078e0a07 */
[----:B------:R-:W-:Y:S01]  /*2340*/  @!P1 IMAD.MOV.U32 R7, RZ, RZ, R0 ;  /* 0x000000ffff079224 */ /* 0x000fe200078e0000 */
[----:B0-----:R-:W-:-:S10]  /*2350*/  DMUL R2, R2, UR12 ;  /* 0x0000000c02027c28 */ /* 0x001fd40008000000 */
[----:B------:R-:W0:Y:S02]  /*2360*/  F2F.F32.F64 R2, R2 ;  /* 0x0000000200027310 */ /* 0x000e240000301000 */
[----:B0-----:R-:W-:-:S07]  /*2370*/  FSEL R8, -R2, R2, !P0 ;  /* 0x0000000202087208 */ /* 0x001fce0004000100 */
.L_x_29:
[----:B------:R-:W-:Y:S01]  /*2380*/  MOV R3, 0x3c190000 ;  /* 0x3c19000000037802 */ /* 0x000fe20000000f00 */
[C---:B------:R-:W-:Y:S01]  /*2390*/  FMUL R0, R8.reuse, R8 ;  /* 0x0000000808007220 */ /* 0x040fe20000400000 */
[----:B------:R-:W-:Y:S02]  /*23a0*/  FSETP.NEU.AND P0, PT, |R8|, 0.00049096695147454738617, PT ;  /* 0x3a00b43c0800780b */ /* 0x000fe40003f0d200 */
[----:B------:R-:W-:Y:S01]  /*23b0*/  LOP3.LUT R7, R7, 0x1, RZ, 0xc0, !PT ;  /* 0x0000000107077812 */ /* 0x000fe200078ec0ff */
[----:B------:R-:W-:-:S03]  /*23c0*/  FFMA R3, R0, R3, 0.003265380859375 ;  /* 0x3b56000000037423 */ /* 0x000fc60000000003 */
[----:B------:R-:W-:Y:S01]  /*23d0*/  ISETP.NE.U32.AND P1, PT, R7, 0x1, PT ;  /* 0x000000010700780c */ /* 0x000fe20003f25070 */
[----:B------:R-:W-:-:S04]  /*23e0*/  FFMA R3, R0, R3, 0.0242919921875 ;  /* 0x3cc7000000037423 */ /* 0x000fc80000000003 */
[----:B------:R-:W-:-:S04]  /*23f0*/  FFMA R3, R0, R3, 0.053466796875 ;  /* 0x3d5b000000037423 */ /* 0x000fc80000000003 */
[----:B------:R-:W-:-:S04]  /*2400*/  FFMA R3, R0, R3, 0.13337790966033935547 ;  /* 0x3e08943800037423 */ /* 0x000fc80000000003 */
[C---:B------:R-:W-:Y:S01]  /*2410*/  FFMA R3, R0.reuse, R3, 0.33333230018615722656 ;  /* 0x3eaaaa8800037423 */ /* 0x040fe20000000003 */
[----:B------:R-:W-:-:S04]  /*2420*/  FMUL R0, R0, R8 ;  /* 0x0000000800007220 */ /* 0x000fc80000400000 */
[----:B------:R-:W-:-:S06]  /*2430*/  @P0 FFMA R8, R3, R0, R8 ;  /* 0x0000000003080223 */ /* 0x000fcc0000000008 */
[----:B------:R-:W0:Y:S02]  /*2440*/  @!P1 MUFU.RCP R8, -R8 ;  /* 0x8000000800089308 */ /* 0x000e240000001000 */
[----:B0-----:R-:W-:Y:S01]  /*2450*/  IMAD.MOV.U32 R3, RZ, RZ, R8 ;  /* 0x000000ffff037224 */ /* 0x001fe200078e0008 */
[----:B------:R-:W-:Y:S06]  /*2460*/  BRA `(.L_x_12) ;  /* 0x00000008007c7947 */ /* 0x000fec0003800000 */
.L_x_27:
[----:B------:R-:W-:-:S13]  /*2470*/  ISETP.NE.AND P0, PT, R2, 0x14, PT ;  /* 0x000000140200780c */ /* 0x000fda0003f05270 */
[----:B------:R-:W-:Y:S05]  /*2480*/  @!P0 BRA `(.L_x_32) ;  /* 0x0000000000548947 */ /* 0x000fea0003800000 */
[----:B------:R-:W-:Y:S01]  /*2490*/  ISETP.NE.AND P0, PT, R2, 0x15, PT ;  /* 0x000000150200780c */ /* 0x000fe20003f05270 */
[----:B------:R-:W-:-:S12]  /*24a0*/  IMAD.MOV.U32 R3, RZ, RZ, RZ ;  /* 0x000000ffff037224 */ /* 0x000fd800078e00ff */
[----:B------:R-:W-:Y:S05]  /*24b0*/  @P0 BRA `(.L_x_12) ;  /* 0x0000000800680947 */ /* 0x000fea0003800000 */
[C---:B0-----:R-:W-:Y:S01]  /*24c0*/  FMUL R2, |R0|.reuse, 2.8853900432586669922 ;  /* 0x4038aa3b00027820 */ /* 0x041fe20000400200 */
[----:B------:R-:W-:Y:S02]  /*24d0*/  IMAD.MOV.U32 R8, RZ, RZ, 0x3c80f082 ;  /* 0x3c80f082ff087424 */ /* 0x000fe400078e00ff */
[C---:B------:R-:W-:Y:S01]  /*24e0*/  FMUL R15, R0.reuse, R0 ;  /* 0x00000000000f7220 */ /* 0x040fe20000400000 */
[----:B------:R-:W-:Y:S02]  /*24f0*/  MOV R14, 0x3f800000 ;  /* 0x3f800000000e7802 */ /* 0x000fe40000000f00 */
[C---:B------:R-:W-:Y:S01]  /*2500*/  FSETP.GE.AND P0, PT, |R0|.reuse, 9.010913848876953125, PT ;  /* 0x41102cb40000780b */ /* 0x040fe20003f06200 */
[----:B------:R-:W0:Y:S01]  /*2510*/  MUFU.EX2 R2, R2 ;  /* 0x0000000200027308 */ /* 0x000e220000000800 */
[----:B------:R-:W-:Y:S01]  /*2520*/  FFMA R8, R15, R8, -0.052303962409496307373 ;  /* 0xbd563cae0f087423 */ /* 0x000fe20000000008 */
[----:B------:R-:W-:-:S03]  /*2530*/  FSETP.GE.AND P1, PT, |R0|, 0.60000002384185791016, PT ;  /* 0x3f19999a0000780b */ /* 0x000fc60003f26200 */
[----:B------:R-:W-:Y:S01]  /*2540*/  FFMA R8, R15, R8, 0.1331529766321182251 ;  /* 0x3e0859410f087423 */ /* 0x000fe20000000008 */
[----:B0-----:R-:W-:-:S03]  /*2550*/  FADD R3, R2, 1 ;  /* 0x3f80000002037421 */ /* 0x001fc60000000000 */
[----:B------:R-:W-:-:S03]  /*2560*/  FFMA R2, R15, R8, -0.33332768082618713379 ;  /* 0xbeaaa9ed0f027423 */ /* 0x000fc60000000008 */
[----:B------:R-:W0:Y:S02]  /*2570*/  MUFU.RCP R3, R3 ;  /* 0x0000000300037308 */ /* 0x000e240000001000 */
[----:B0-----:R-:W-:-:S05]  /*2580*/  FFMA R7, R3, -2, R14 ;  /* 0xc000000003077823 */ /* 0x001fca000000000e */
[----:B------:R-:W-:-:S04]  /*2590*/  FSEL R7, R7, 1, !P0 ;  /* 0x3f80000007077808 */ /* 0x000fc80004000000 */
[----:B------:R-:W-:Y:S01]  /*25a0*/  LOP3.LUT R3, R7, 0x80000000, R0, 0xb8, !PT ;  /* 0x8000000007037812 */ /* 0x000fe200078eb800 */
[----:B------:R-:W-:-:S04]  /*25b0*/  FFMA R7, R15, R2, RZ ;  /* 0x000000020f077223 */ /* 0x000fc800000000ff */
[----:B------:R-:W-:Y:S01]  /*25c0*/  @!P1 FFMA R3, R0, R7, R0 ;  /* 0x0000000700039223 */ /* 0x000fe20000000000 */
[----:B------:R-:W-:Y:S06]  /*25d0*/  BRA `(.L_x_12) ;  /* 0x0000000800207947 */ /* 0x000fec0003800000 */
.L_x_32:
[----:B0-----:R-:W-:Y:S01]  /*25e0*/  FMUL R2, |R0|, 1.4426950216293334961 ;  /* 0x3fb8aa3b00027820 */ /* 0x001fe20000400200 */
[----:B------:R-:W-:-:S05]  /*25f0*/  IMAD.MOV.U32 R3, RZ, RZ, 0x42fc0000 ;  /* 0x42fc0000ff037424 */ /* 0x000fca00078e00ff */
[----:B------:R-:W0:Y:S02]  /*2600*/  FRND.TRUNC R2, R2 ;  /* 0x0000000200027307 */ /* 0x000e24000020d000 */
[----:B0-----:R-:W-:Y:S02]  /*2610*/  FSETP.GT.AND P0, PT, |R2|, 126, PT ;  /* 0x42fc00000200780b */ /* 0x001fe40003f04200 */
[----:B------:R-:W-:-:S04]  /*2620*/  LOP3.LUT R3, R3, 0x80000000, R2, 0xb8, !PT ;  /* 0x8000000003037812 */ /* 0x000fc800078eb802 */
[----:B------:R-:W-:-:S05]  /*2630*/  FSEL R3, R3, R2, P0 ;  /* 0x0000000203037208 */ /* 0x000fca0000000000 */
        /* <DEDUP_REMOVED lines=8> */
[----:B0-----:R-:W-:-:S04]  /*26c0*/  FMUL.FTZ R3, R3, 0.125 ;  /* 0x3e00000003037820 */ /* 0x001fc80000410000 */
[----:B------:R-:W-:Y:S01]  /*26d0*/  FFMA R3, R2, 2, R3 ;  /* 0x4000000002037823 */ /* 0x000fe20000000003 */
[----:B------:R-:W-:Y:S06]  /*26e0*/  BRA `(.L_x_12) ;  /* 0x0000000400dc7947 */ /* 0x000fec0003800000 */
.L_x_25:
[----:B------:R-:W-:-:S13]  /*26f0*/  ISETP.GT.AND P0, PT, R2, 0x18, PT ;  /* 0x000000180200780c */ /* 0x000fda0003f04270 */
[----:B------:R-:W-:Y:S05]  /*2700*/  @P0 BRA `(.L_x_33) ;  /* 0x0000000400280947 */ /* 0x000fea0003800000 */
[----:B------:R-:W-:-:S05]  /*2710*/  IMAD.MOV.U32 R3, RZ, RZ, -0x16 ;  /* 0xffffffeaff037424 */ /* 0x000fca00078e00ff */
[----:B------:R-:W-:-:S04]  /*2720*/  VIADDMNMX.U32 R3, R2, R3, 0x2, PT ;  /* 0x0000000202037446 */ /* 0x000fc80003800003 */
[----:B------:R-:W-:-:S04]  /*2730*/  SHF.L.U32 R3, R3, 0x2, RZ ;  /* 0x0000000203037819 */ /* 0x000fc800000006ff */
[----:B------:R-:W1:Y:S02]  /*2740*/  LDC R14, c[0x2][R3+0x18] ;  /* 0x00800600030e7b82 */ /* 0x000e640000000800 */
[----:B-1----:R-:W-:-:S04]  /*2750*/  SHF.R.S32.HI R15, RZ, 0x1f, R14 ;  /* 0x0000001fff0f7819 */ /* 0x002fc8000001140e */
.L_x_214:
[----:B------:R-:W-:Y:S05]  /*2760*/  BRX R14 -0x2770                                                         (*"BRANCH_TARGETS .L_x_215,.L_x_216,.L_x_217"*) ;  /* 0xffffffd80e247949 */ /* 0x000fea000383ffff */
.L_x_217:
[----:B------:R-:W-:Y:S01]  /*2770*/  ISETP.NE.AND P0, PT, R2, 0x18, PT ;  /* 0x000000180200780c */ /* 0x000fe20003f05270 */
[----:B------:R-:W-:-:S12]  /*2780*/  IMAD.MOV.U32 R3, RZ, RZ, RZ ;  /* 0x000000ffff037224 */ /* 0x000fd800078e00ff */
[----:B------:R-:W-:Y:S05]  /*2790*/  @P0 BRA `(.L_x_12) ;  /* 0x0000000400b00947 */ /* 0x000fea0003800000 */
[----:B------:R-:W-:Y:S01]  /*27a0*/  IMAD.MOV.U32 R3, RZ, RZ, 0x3089705f ;  /* 0x3089705fff037424 */ /* 0x000fe200078e00ff */
[C---:B0-----:R-:W-:Y:S02]  /*27b0*/  FSETP.GEU.AND P1, PT, R0.reuse, RZ, PT ;  /* 0x000000ff0000720b */ /* 0x041fe40003f2e000 */
[----:B------:R-:W-:Y:S02]  /*27c0*/  FSETP.GTU.AND P0, PT, |R0|, 9.9999997171806853657e-10, PT ;  /* 0x3089705f0000780b */ /* 0x000fe40003f0c200 */
[----:B------:R-:W-:-:S04]  /*27d0*/  FSEL R3, -R3, 9.9999997171806853657e-10, !P1 ;  /* 0x3089705f03037808 */ /* 0x000fc80004800100 */
[----:B------:R-:W-:-:S05]  /*27e0*/  FSEL R2, R3, R0, !P0 ;  /* 0x0000000003027208 */ /* 0x000fca0004000000 */
[----:B------:R-:W-:-:S05]  /*27f0*/  VIADD R0, R2, 0x1800000 ;  /* 0x0180000002007836 */ /* 0x000fca0000000000 */
[----:B------:R-:W-:-:S04]  /*2800*/  LOP3.LUT R0, R0, 0x7f800000, RZ, 0xc0, !PT ;  /* 0x7f80000000007812 */ /* 0x000fc800078ec0ff */
[----:B------:R-:W-:-:S13]  /*2810*/  ISETP.GT.U32.AND P0, PT, R0, 0x1ffffff, PT ;  /* 0x01ffffff0000780c */ /* 0x000fda0003f04070 */
[----:B------:R-:W-:Y:S05]  /*2820*/  @P0 BRA `(.L_x_34) ;  /* 0x0000000000140947 */ /* 0x000fea0003800000 */
[----:B------:R-:W-:Y:S02]  /*2830*/  MOV R0, R2 ;  /* 0x0000000200007202 */ /* 0x000fe40000000f00 */
[----:B------:R-:W-:-:S07]  /*2840*/  MOV R2, 0x2860 ;  /* 0x0000286000027802 */ /* 0x000fce0000000f00 */
[----:B------:R-:W-:Y:S05]  /*2850*/  CALL.REL.NOINC `($__internal_0_$__cuda_sm20_rcp_rn_f32_slowpath) ;  /* 0x0000004400307944 */ /* 0x000fea0003c00000 */
[----:B------:R-:W-:Y:S01]  /*2860*/  IMAD.MOV.U32 R3, RZ, RZ, R16 ;  /* 0x000000ffff037224 */ /* 0x000fe200078e0010 */
[----:B------:R-:W-:Y:S06]  /*2870*/  BRA `(.L_x_12) ;  /* 0x0000000400787947 */ /* 0x000fec0003800000 */
.L_x_34:
[----:B------:R-:W0:Y:S02]  /*2880*/  MUFU.RCP R3, R2 ;  /* 0x0000000200037308 */ /* 0x000e240000001000 */
[----:B0-----:R-:W-:-:S04]  /*2890*/  FFMA R0, R2, R3, -1 ;  /* 0xbf80000002007423 */ /* 0x001fc80000000003 */
[----:B------:R-:W-:-:S04]  /*28a0*/  FADD.FTZ R0, -R0, -RZ ;  /* 0x800000ff00007221 */ /* 0x000fc80000010100 */
[----:B------:R-:W-:Y:S01]  /*28b0*/  FFMA R3, R3, R0, R3 ;  /* 0x0000000003037223 */ /* 0x000fe20000000003 */
[----:B------:R-:W-:Y:S06]  /*28c0*/  BRA `(.L_x_12) ;  /* 0x0000000400647947 */ /* 0x000fec0003800000 */
.L_x_215:
[----:B0-----:R-:W-:Y:S01]  /*28d0*/  FSETP.NEU.AND P0, PT, R0, RZ, PT ;  /* 0x000000ff0000720b */ /* 0x001fe20003f0d000 */
[----:B------:R-:W-:-:S12]  /*28e0*/  IMAD.MOV.U32 R3, RZ, RZ, -0x319194d8 ;  /* 0xce6e6b28ff037424 */ /* 0x000fd800078e00ff */
[----:B------:R-:W-:Y:S05]  /*28f0*/  @!P0 BRA `(.L_x_12) ;  /* 0x0000000400588947 */ /* 0x000fea0003800000 */
[C---:B------:R-:W-:Y:S01]  /*2900*/  FMUL R3, |R0|.reuse, 8388608 ;  /* 0x4b00000000037820 */ /* 0x040fe20000400200 */
[----:B------:R-:W-:Y:S01]  /*2910*/  FSETP.GEU.AND P0, PT, |R0|, 1.175494350822287508e-38, PT ;  /* 0x008000000000780b */ /* 0x000fe20003f0e200 */
[----:B------:R-:W-:-:S03]  /*2920*/  IMAD.MOV.U32 R7, RZ, RZ, 0x3e055027 ;  /* 0x3e055027ff077424 */ /* 0x000fc600078e00ff */
[----:B------:R-:W-:-:S04]  /*2930*/  FSEL R3, R3, |R0|, !P0 ;  /* 0x4000000003037208 */ /* 0x000fc80004000000 */
[C---:B------:R-:W-:Y:S01]  /*2940*/  FSETP.NEU.AND P1, PT, R3.reuse, RZ, PT ;  /* 0x000000ff0300720b */ /* 0x040fe20003f2d000 */
[----:B------:R-:W-:-:S05]  /*2950*/  VIADD R0, R3, 0xc0d55555 ;  /* 0xc0d5555503007836 */ /* 0x000fca0000000000 */
[----:B------:R-:W-:-:S04]  /*2960*/  LOP3.LUT R2, R0, 0xff800000, RZ, 0xc0, !PT ;  /* 0xff80000000027812 */ /* 0x000fc800078ec0ff */
[----:B------:R-:W-:-:S05]  /*2970*/  IADD3 R0, PT, PT, R3, -R2, RZ ;  /* 0x8000000203007210 */ /* 0x000fca0007ffe0ff */
[----:B------:R-:W-:Y:S01]  /*2980*/  FADD R8, R0, -1 ;  /* 0xbf80000000087421 */ /* 0x000fe20000000000 */
[----:B------:R-:W-:Y:S02]  /*2990*/  FSEL R0, RZ, -23, P0 ;  /* 0xc1b80000ff007808 */ /* 0x000fe40000000000 */
[----:B------:R-:W-:Y:S01]  /*29a0*/  ISETP.GT.U32.AND P0, PT, R3, 0x7f7fffff, PT ;  /* 0x7f7fffff0300780c */ /* 0x000fe20003f04070 */
        /* <DEDUP_REMOVED lines=11> */
[----:B------:R-:W-:Y:S02]  /*2a60*/  FFMA R0, R7, 1.1920928955078125e-07, R0 ;  /* 0x3400000007007823 */ /* 0x000fe40000000000 */
[----:B------:R-:W-:-:S04]  /*2a70*/  FFMA R15, R8, R15, R8 ;  /* 0x0000000f080f7223 */ /* 0x000fc80000000008 */
[----:B------:R-:W-:Y:S01]  /*2a80*/  FFMA R0, R0, 0.69314718246459960938, R15 ;  /* 0x3f31721800007823 */ /* 0x000fe2000000000f */
[----:B------:R-:W-:-:S05]  /*2a90*/  @P0 FFMA R0, R3, R2, +INF ;  /* 0x7f80000003000423 */ /* 0x000fca0000000002 */
[----:B------:R-:W-:Y:S01]  /*2aa0*/  FSEL R3, R0, -INF , P1 ;  /* 0xff80000000037808 */ /* 0x000fe20000800000 */
[----:B------:R-:W-:Y:S06]  /*2ab0*/  BRA `(.L_x_12) ;  /* 0x0000000000e87947 */ /* 0x000fec0003800000 */
.L_x_216:
[C---:B0-----:R-:W-:Y:S01]  /*2ac0*/  VIADD R2, R0.reuse, 0x1800000 ;  /* 0x0180000000027836 */ /* 0x041fe20000000000 */
[----:B------:R-:W-:-:S04]  /*2ad0*/  FSETP.NEU.AND P3, PT, R0, RZ, PT ;  /* 0x000000ff0000720b */ /* 0x000fc80003f6d000 */
[----:B------:R-:W-:-:S04]  /*2ae0*/  LOP3.LUT R2, R2, 0x7f800000, RZ, 0xc0, !PT ;  /* 0x7f80000002027812 */ /* 0x000fc800078ec0ff */
[----:B------:R-:W-:-:S13]  /*2af0*/  ISETP.GT.U32.AND P0, PT, R2, 0x1ffffff, PT ;  /* 0x01ffffff0200780c */ /* 0x000fda0003f04070 */
[----:B------:R-:W-:Y:S05]  /*2b00*/  @P0 BRA `(.L_x_35) ;  /* 0x0000000000100947 */ /* 0x000fea0003800000 */
[----:B------:R-:W-:-:S07]  /*2b10*/  MOV R2, 0x2b30 ;  /* 0x00002b3000027802 */ /* 0x000fce0000000f00 */
[----:B------:R-:W-:Y:S05]  /*2b20*/  CALL.REL.NOINC `($__internal_0_$__cuda_sm20_rcp_rn_f32_slowpath) ;  /* 0x00000040007c7944 */ /* 0x000fea0003c00000 */
[----:B------:R-:W-:Y:S01]  /*2b30*/  MOV R3, R16 ;  /* 0x0000001000037202 */ /* 0x000fe20000000f00 */
[----:B------:R-:W-:Y:S06]  /*2b40*/  BRA `(.L_x_36) ;  /* 0x0000000000107947 */ /* 0x000fec0003800000 */
.L_x_35:
[----:B------:R-:W0:Y:S02]  /*2b50*/  MUFU.RCP R3, R0 ;  /* 0x0000000000037308 */ /* 0x000e240000001000 */
[----:B0-----:R-:W-:-:S04]  /*2b60*/  FFMA R2, R0, R3, -1 ;  /* 0xbf80000000027423 */ /* 0x001fc80000000003 */
[----:B------:R-:W-:-:S04]  /*2b70*/  FADD.FTZ R2, -R2, -RZ ;  /* 0x800000ff02027221 */ /* 0x000fc80000010100 */
[----:B------:R-:W-:-:S07]  /*2b80*/  FFMA R3, R3, R2, R3 ;  /* 0x0000000203037223 */ /* 0x000fce0000000003 */
.L_x_36:
[----:B------:R-:W-:Y:S01]  /*2b90*/  FSEL R3, R3, +QNAN , P3 ;  /* 0x7fc0000003037808 */ /* 0x000fe20001800000 */
[----:B------:R-:W-:Y:S06]  /*2ba0*/  BRA `(.L_x_12) ;  /* 0x0000000000ac7947 */ /* 0x000fec0003800000 */
.L_x_33:
[----:B------:R-:W-:-:S13]  /*2bb0*/  ISETP.GT.AND P0, PT, R2, 0x1a, PT ;  /* 0x0000001a0200780c */ /* 0x000fda0003f04270 */
[----:B------:R-:W-:Y:S05]  /*2bc0*/  @P0 BRA `(.L_x_37) ;  /* 0x0000000000240947 */ /* 0x000fea0003800000 */
[----:B------:R-:W-:-:S13]  /*2bd0*/  ISETP.NE.AND P0, PT, R2, 0x19, PT ;  /* 0x000000190200780c */ /* 0x000fda0003f05270 */
[----:B------:R-:W-:Y:S05]  /*2be0*/  @!P0 BRA `(.L_x_38) ;  /* 0x0000000000148947 */ /* 0x000fea0003800000 */
[----:B------:R-:W-:Y:S01]  /*2bf0*/  ISETP.NE.AND P0, PT, R2, 0x1a, PT ;  /* 0x0000001a0200780c */ /* 0x000fe20003f05270 */
[----:B------:R-:W-:-:S12]  /*2c00*/  IMAD.MOV.U32 R3, RZ, RZ, RZ ;  /* 0x000000ffff037224 */ /* 0x000fd800078e00ff */
[----:B------:R-:W-:Y:S05]  /*2c10*/  @P0 BRA `(.L_x_12) ;  /* 0x0000000000900947 */ /* 0x000fea0003800000 */
[----:B0-----:R-:W-:Y:S01]  /*2c20*/  FADD R3, |R0|, -RZ ;  /* 0x800000ff00037221 */ /* 0x001fe20000000200 */
[----:B------:R-:W-:Y:S06]  /*2c30*/  BRA `(.L_x_12) ;  /* 0x0000000000887947 */ /* 0x000fec0003800000 */
.L_x_38:
[----:B0-----:R-:W-:Y:S01]  /*2c40*/  FADD R3, -R0, -RZ ;  /* 0x800000ff00037221 */ /* 0x001fe20000000100 */
[----:B------:R-:W-:Y:S06]  /*2c50*/  BRA `(.L_x_12) ;  /* 0x0000000000807947 */ /* 0x000fec0003800000 */
.L_x_37:
[----:B------:R-:W-:-:S13]  /*2c60*/  ISETP.NE.AND P0, PT, R2, 0x1b, PT ;  /* 0x0000001b0200780c */ /* 0x000fda0003f05270 */
[----:B------:R-:W-:Y:S05]  /*2c70*/  @!P0 BRA `(.L_x_39) ;  /* 0x0000000000488947 */ /* 0x000fea0003800000 */
[----:B------:R-:W-:Y:S01]  /*2c80*/  ISETP.NE.AND P0, PT, R2, 0x1c, PT ;  /* 0x0000001c0200780c */ /* 0x000fe20003f05270 */
[----:B------:R-:W-:-:S12]  /*2c90*/  IMAD.MOV.U32 R3, RZ, RZ, RZ ;  /* 0x000000ffff037224 */ /* 0x000fd800078e00ff */
[----:B------:R-:W-:Y:S05]  /*2ca0*/  @P0 BRA `(.L_x_12) ;  /* 0x00000000006c0947 */ /* 0x000fea0003800000 */
[----:B0-----:R-:W-:Y:S01]  /*2cb0*/  FADD R3, |R0|, -RZ ;  /* 0x800000ff00037221 */ /* 0x001fe20000000200 */
[----:B------:R0:W1:Y:S03]  /*2cc0*/  MUFU.RSQ R7, |R0| ;  /* 0x4000000000077308 */ /* 0x0000660000001400 */
[----:B------:R-:W-:-:S05]  /*2cd0*/  VIADD R2, R3, 0xf3000000 ;  /* 0xf300000003027836 */ /* 0x000fca0000000000 */
[----:B------:R-:W-:-:S13]  /*2ce0*/  ISETP.GT.U32.AND P0, PT, R2, 0x727fffff, PT ;  /* 0x727fffff0200780c */ /* 0x000fda0003f04070 */
[----:B01----:R-:W-:Y:S05]  /*2cf0*/  @!P0 BRA `(.L_x_40) ;  /* 0x0000000000148947 */ /* 0x003fea0003800000 */
[----:B------:R-:W-:Y:S02]  /*2d00*/  MOV R0, R3 ;  /* 0x0000000300007202 */ /* 0x000fe40000000f00 */
[----:B------:R-:W-:-:S07]  /*2d10*/  MOV R17, 0x2d30 ;  /* 0x00002d3000117802 */ /* 0x000fce0000000f00 */
[----:B------:R-:W-:Y:S05]  /*2d20*/  CALL.REL.NOINC `($__internal_1_$__cuda_sm20_sqrt_rn_f32_slowpath) ;  /* 0x0000004000cc7944 */ /* 0x000fea0003c00000 */
[----:B------:R-:W-:Y:S01]  /*2d30*/  IMAD.MOV.U32 R3, RZ, RZ, R16 ;  /* 0x000000ffff037224 */ /* 0x000fe200078e0010 */
[----:B------:R-:W-:Y:S06]  /*2d40*/  BRA `(.L_x_12) ;  /* 0x0000000000447947 */ /* 0x000fec0003800000 */
.L_x_40:
[----:B------:R-:W-:Y:S01]  /*2d50*/  FMUL.FTZ R3, |R0|, R7 ;  /* 0x0000000700037220 */ /* 0x000fe20000410200 */
[----:B------:R-:W-:-:S03]  /*2d60*/  FMUL.FTZ R2, R7, 0.5 ;  /* 0x3f00000007027820 */ /* 0x000fc60000410000 */
[----:B------:R-:W-:-:S04]  /*2d70*/  FFMA R0, -R3, R3, |R0| ;  /* 0x0000000303007223 */ /* 0x000fc80000000500 */
[----:B------:R-:W-:Y:S01]  /*2d80*/  FFMA R3, R0, R2, R3 ;  /* 0x0000000200037223 */ /* 0x000fe20000000003 */
[----:B------:R-:W-:Y:S06]  /*2d90*/  BRA `(.L_x_12) ;  /* 0x0000000000307947 */ /* 0x000fec0003800000 */
.L_x_39:
[----:B0-----:R-:W-:Y:S01]  /*2da0*/  VIADD R2, R0, 0xf3000000 ;  /* 0xf300000000027836 */ /* 0x001fe20000000000 */
[----:B------:R0:W1:Y:S04]  /*2db0*/  MUFU.RSQ R7, R0 ;  /* 0x0000000000077308 */ /* 0x0000680000001400 */
[----:B------:R-:W-:-:S13]  /*2dc0*/  ISETP.GT.U32.AND P0, PT, R2, 0x727fffff, PT ;  /* 0x727fffff0200780c */ /* 0x000fda0003f04070 */
[----:B01----:R-:W-:Y:S05]  /*2dd0*/  @!P0 BRA `(.L_x_41) ;  /* 0x0000000000108947 */ /* 0x003fea0003800000 */
[----:B------:R-:W-:-:S07]  /*2de0*/  MOV R17, 0x2e00 ;  /* 0x00002e0000117802 */ /* 0x000fce0000000f00 */
[----:B------:R-:W-:Y:S05]  /*2df0*/  CALL.REL.NOINC `($__internal_1_$__cuda_sm20_sqrt_rn_f32_slowpath) ;  /* 0x0000004000987944 */ /* 0x000fea0003c00000 */
[----:B------:R-:W-:Y:S01]  /*2e00*/  IMAD.MOV.U32 R3, RZ, RZ, R16 ;  /* 0x000000ffff037224 */ /* 0x000fe200078e0010 */
[----:B------:R-:W-:Y:S06]  /*2e10*/  BRA `(.L_x_12) ;  /* 0x0000000000107947 */ /* 0x000fec0003800000 */
.L_x_41:
[----:B------:R-:W-:Y:S01]  /*2e20*/  FMUL.FTZ R3, R0, R7 ;  /* 0x0000000700037220 */ /* 0x000fe20000410000 */
[----:B------:R-:W-:-:S03]  /*2e30*/  FMUL.FTZ R2, R7, 0.5 ;  /* 0x3f00000007027820 */ /* 0x000fc60000410000 */
[----:B------:R-:W-:-:S04]  /*2e40*/  FFMA R0, -R3, R3, R0 ;  /* 0x0000000303007223 */ /* 0x000fc80000000100 */
[----:B------:R-:W-:-:S07]  /*2e50*/  FFMA R3, R0, R2, R3 ;  /* 0x0000000200037223 */ /* 0x000fce0000000003 */
.L_x_12:
[----:B------:R-:W-:Y:S01]  /*2e60*/  ULEA UR8, UR4, UR6, 0x2 ;  /* 0x0000000604087291 */ /* 0x000fe2000f8e10ff */
[----:B------:R1:W-:Y:S01]  /*2e70*/  STS [UR5+-0x4], R3 ;  /* 0xfffffc03ff007988 */ /* 0x0003e20008000805 */
[----:B------:R-:W-:Y:S02]  /*2e80*/  ULEA UR12, UR4, UR9, 0x2 ;  /* 0x00000009040c7291 */ /* 0x000fe4000f8e10ff */
[----:B------:R-:W-:-:S05]  /*2e90*/  ULEA UR13, UR4, UR7, 0x2 ;  /* 0x00000007040d7291 */ /* 0x000fca000f8e10ff */
[----:B------:R-:W-:Y:S04]  /*2ea0*/  STS [UR8+-0x4], RZ ;  /* 0xfffffcffff007988 */ /* 0x000fe80008000808 */
[----:B------:R-:W-:Y:S04]  /*2eb0*/  STS [UR12+-0x4], RZ ;  /* 0xfffffcffff007988 */ /* 0x000fe8000800080c */
[----:B------:R-:W-:Y:S01]  /*2ec0*/  STS [UR13+-0x4], RZ ;  /* 0xfffffcffff007988 */ /* 0x000fe2000800080d */
[----:B-1----:R-:W-:Y:S05]  /*2ed0*/  BRA `(.L_x_42) ;  /* 0x0000003c00547947 */ /* 0x002fea0003800000 */
.L_x_7:
[----:B------:R-:W0:Y:S01]  /*2ee0*/  S2UR UR8, SR_CgaCtaId ;  /* 0x00000000000879c3 */ /* 0x000e220000008800 */
[----:B------:R-:W-:Y:S01]  /*2ef0*/  UMOV UR5, 0x400 ;  /* 0x0000040000057882 */ /* 0x000fe20000000000 */
[----:B------:R-:W-:Y:S02]  /*2f00*/  ULEA UR12, UR4, UR9, 0x2 ;  /* 0x00000009040c7291 */ /* 0x000fe4000f8e10ff */
[----:B------:R-:W-:Y:S02]  /*2f10*/  ULEA UR13, UR4, UR7, 0x2 ;  /* 0x00000007040d7291 */ /* 0x000fe4000f8e10ff */
[----:B0-----:R-:W-:Y:S02]  /*2f20*/  ULEA UR5, UR8, UR5, 0x18 ;  /* 0x0000000508057291 */ /* 0x001fe4000f8ec0ff */
[----:B------:R-:W-:Y:S02]  /*2f30*/  ULEA UR8, UR4, UR6, 0x2 ;  /* 0x0000000604087291 */ /* 0x000fe4000f8e10ff */
[----:B------:R-:W-:-:S02]  /*2f40*/  ULEA UR5, UR4, UR5, 0x2 ;  /* 0x0000000504057291 */ /* 0x000fc4000f8e10ff */
[----:B------:R-:W-:-:S07]  /*2f50*/  UIADD3 UR4, UPT, UPT, UR4, -0x2, URZ ;  /* 0xfffffffe04047890 */ /* 0x000fce000fffe0ff */
[----:B------:R-:W0:Y:S04]  /*2f60*/  LDS R0, [UR5+-0x4] ;  /* 0xfffffc05ff007984 */ /* 0x000e280008000800 */
[----:B------:R-:W-:Y:S01]  /*2f70*/  LDS R2, [UR5+-0x8] ;  /* 0xfffff805ff027984 */ /* 0x000fe20008000800 */
[----:B0-----:R-:W-:-:S13]  /*2f80*/  FSETP.GT.AND P0, PT, R0, RZ, PT ;  /* 0x000000ff0000720b */ /* 0x001fda0003f04000 */
[----:B------:R-:W0:Y:S04]  /*2f90*/  @!P0 LDS R2, [UR5+-0xc] ;  /* 0xfffff405ff028984 */ /* 0x000e280008000800 */
[----:B0-----:R0:W-:Y:S04]  /*2fa0*/  STS [UR5+-0xc], R2 ;  /* 0xfffff402ff007988 */ /* 0x0011e80008000805 */
[----:B------:R-:W-:Y:S04]  /*2fb0*/  STS [UR8+-0xc], RZ ;  /* 0xfffff4ffff007988 */ /* 0x000fe80008000808 */
[----:B------:R-:W-:Y:S04]  /*2fc0*/  STS [UR12+-0xc], RZ ;  /* 0xfffff4ffff007988 */ /* 0x000fe8000800080c */
[----:B------:R-:W-:Y:S01]  /*2fd0*/  STS [UR13+-0xc], RZ ;  /* 0xfffff4ffff007988 */ /* 0x000fe2000800080d */
[----:B0-----:R-:W-:Y:S05]  /*2fe0*/  BRA `(.L_x_42) ;  /* 0x0000003c00107947 */ /* 0x001fea0003800000 */
.L_x_6:
[----:B------:R-:W0:Y:S01]  /*2ff0*/  S2UR UR8, SR_CgaCtaId ;  /* 0x00000000000879c3 */ /* 0x000e220000008800 */
[----:B------:R-:W-:Y:S01]  /*3000*/  UMOV UR5, 0x400 ;  /* 0x0000040000057882 */ /* 0x000fe20000000000 */
[----:B------:R-:W-:Y:S01]  /*3010*/  ISETP.GT.AND P0, PT, R2, 0xe, PT ;  /* 0x0000000e0200780c */ /* 0x000fe20003f04270 */
[----:B------:R-:W-:Y:S01]  /*3020*/  ULEA UR14, UR4, UR6, 0x2 ;  /* 0x00000006040e7291 */ /* 0x000fe2000f8e10ff */
[----:B------:R-:W-:Y:S01]  /*3030*/  MOV R14, RZ ;  /* 0x000000ff000e7202 */ /* 0x000fe20000000f00 */
[----:B------:R-:W-:Y:S01]  /*3040*/  ULEA UR15, UR4, UR9, 0x2 ;  /* 0x00000009040f7291 */ /* 0x000fe2000f8e10ff */
[----:B------:R-:W-:Y:S01]  /*3050*/  IMAD.MOV.U32 R16, RZ, RZ, RZ ;  /* 0x000000ffff107224 */ /* 0x000fe200078e00ff */
[----:B------:R-:W-:Y:S02]  /*3060*/  ULEA UR16, UR4, UR7, 0x2 ;  /* 0x0000000704107291 */ /* 0x000fe4000f8e10ff */
[----:B0-----:R-:W-:-:S04]  /*3070*/  ULEA UR5, UR8, UR5, 0x18 ;  /* 0x0000000508057291 */ /* 0x001fc8000f8ec0ff */
[----:B------:R-:W-:-:S09]  /*3080*/  ULEA UR8, UR4, UR5, 0x2 ;  /* 0x0000000504087291 */ /* 0x000fd2000f8e10ff */
[----:B------:R-:W0:Y:S04]  /*3090*/  LDS R0, [UR8+-0x4] ;  /* 0xfffffc08ff007984 */ /* 0x000e280008000800 */
[----:B------:R-:W1:Y:S01]  /*30a0*/  LDS R15, [UR8+-0x8] ;  /* 0xfffff808ff0f7984 */ /* 0x000e620008000800 */
[----:B------:R-:W-:Y:S05]  /*30b0*/  @P0 BRA `(.L_x_43) ;  /* 0x0000002400100947 */ /* 0x000fea0003800000 */
[----:B------:R-:W-:-:S13]  /*30c0*/  ISETP.GT.AND P0, PT, R2, 0x7, PT ;  /* 0x000000070200780c */ /* 0x000fda0003f04270 */
[----:B------:R-:W-:Y:S05]  /*30d0*/  @P0 BRA `(.L_x_44) ;  /* 0x0000001400080947 */ /* 0x000fea0003800000 */
[----:B------:R-:W-:-:S13]  /*30e0*/  ISETP.GT.AND P0, PT, R2, 0x3, PT ;  /* 0x000000030200780c */ /* 0x000fda0003f04270 */
[----:B------:R-:W-:Y:S05]  /*30f0*/  @P0 BRA `(.L_x_45) ;  /* 0x0000000000bc0947 */ /* 0x000fea0003800000 */
[----:B------:R-:W-:Y:S01]  /*3100*/  IMAD.MOV.U32 R3, RZ, RZ, -0x1 ;  /* 0xffffffffff037424 */ /* 0x000fe200078e00ff */
[----:B------:R-:W2:Y:S04]  /*3110*/  LDS R22, [UR14+-0x4] ;  /* 0xfffffc0eff167984 */ /* 0x000ea80008000800 */
[----:B------:R-:W-:Y:S01]  /*3120*/  VIADDMNMX.U32 R2, R2, R3, 0x3, PT ;  /* 0x0000000302027446 */ /* 0x000fe20003800003 */
[----:B------:R-:W3:Y:S04]  /*3130*/  LDS R18, [UR15+-0x4] ;  /* 0xfffffc0fff127984 */ /* 0x000ee80008000800 */
[----:B------:R-:W4:Y:S01]  /*3140*/  LDS R17, [UR16+-0x4] ;  /* 0xfffffc10ff117984 */ /* 0x000f220008000800 */
[----:B------:R-:W-:-:S03]  /*3150*/  IMAD.SHL.U32 R21, R2, 0x4, RZ ;  /* 0x0000000402157824 */ /* 0x000fc600078e00ff */
[----:B------:R-:W0:Y:S01]  /*3160*/  LDS R23, [UR14+-0x8] ;  /* 0xfffff80eff177984 */ /* 0x000e220008000800 */
[----:B------:R-:W5:Y:S03]  /*3170*/  LDC R2, c[0x2][R21+0x24] ;  /* 0x0080090015027b82 */ /* 0x000f660000000800 */
[----:B------:R-:W0:Y:S04]  /*3180*/  LDS R19, [UR15+-0x8] ;  /* 0xfffff80fff137984 */ /* 0x000e280008000800 */
[----:B------:R-:W0:Y:S01]  /*3190*/  LDS R20, [UR16+-0x8] ;  /* 0xfffff810ff147984 */ /* 0x000e220008000800 */
[----:B-----5:R-:W-:-:S04]  /*31a0*/  SHF.R.S32.HI R3, RZ, 0x1f, R2 ;  /* 0x0000001fff037819 */ /* 0x020fc80000011402 */
.L_x_218:
[----:B0-234-:R-:W-:Y:S05]  /*31b0*/  BRX R2 -0x31c0                                                          (*"BRANCH_TARGETS .L_x_219,.L_x_220,.L_x_221,.L_x_46"*) ;  /* 0xffffffcc02907949 */ /* 0x01dfea000383ffff */
.L_x_221:
[----:B------:R-:W-:-:S04]  /*31c0*/  ISETP.NE.AND P0, PT, R23, 0x1, PT ;  /* 0x000000011700780c */ /* 0x000fc80003f05270 */
[----:B------:R-:W-:-:S13]  /*31d0*/  ISETP.NE.OR P0, PT, R22, 0x1, P0 ;  /* 0x000000011600780c */ /* 0x000fda0000705670 */
[----:B------:R-:W-:Y:S01]  /*31e0*/  @!P0 FMUL R7, R18, R17 ;  /* 0x0000001112078220 */ /* 0x000fe20000400000 */
[----:B------:R-:W-:Y:S01]  /*31f0*/  @!P0 FMUL R8, R19, R20 ;  /* 0x0000001413088220 */ /* 0x000fe20000400000 */
[----:B------:R-:W-:-:S03]  /*3200*/  @!P0 MOV R14, 0x1 ;  /* 0x00000001000e8802 */ /* 0x000fc60000000f00 */
[----:B------:R-:W-:Y:S01]  /*3210*/  @!P0 FMUL R16, R7, R8 ;  /* 0x0000000807108220 */ /* 0x000fe20000400000 */
[----:B------:R-:W-:Y:S06]  /*3220*/  @!P0 BRA `(.L_x_46) ;  /* 0x0000003400cc8947 */ /* 0x000fec0003800000 */
[----:B------:R-:W-:-:S13]  /*3230*/  ISETP.NE.AND P0, PT, R22, 0x1, PT ;  /* 0x000000011600780c */ /* 0x000fda0003f05270 */
[----:B-1----:R-:W-:Y:S01]  /*3240*/  @!P0 FMUL R8, R17, R15 ;  /* 0x0000000f11088220 */ /* 0x002fe20000400000 */
[----:B------:R-:W-:Y:S02]  /*3250*/  @!P0 IMAD.MOV.U32 R7, RZ, RZ, R18 ;  /* 0x000000ffff078224 */ /* 0x000fe400078e0012 */
[----:B------:R-:W-:Y:S02]  /*3260*/  @!P0 IMAD.MOV.U32 R14, RZ, RZ, 0x1 ;  /* 0x00000001ff0e8424 */ /* 0x000fe400078e00ff */
[----:B------:R-:W-:Y:S01]  /*3270*/  @!P0 FMUL R16, R18, R8 ;  /* 0x0000000812108220 */ /* 0x000fe20000400000 */
[----:B------:R-:W-:Y:S06]  /*3280*/  @!P0 BRA `(.L_x_46) ;  /* 0x0000003400b48947 */ /* 0x000fec0003800000 */
[----:B------:R-:W-:Y:S01]  /*3290*/  ISETP.NE.AND P0, PT, R23, 0x1, PT ;  /* 0x000000011700780c */ /* 0x000fe20003f05270 */
[----:B------:R-:W-:Y:S01]  /*32a0*/  FMUL R7, R0, R19 ;  /* 0x0000001300077220 */ /* 0x000fe20000400000 */
[----:B------:R-:W-:Y:S02]  /*32b0*/  IMAD.MOV.U32 R14, RZ, RZ, 0x1 ;  /* 0x00000001ff0e7424 */ /* 0x000fe400078e00ff */
[C---:B------:R-:W-:Y:S01]  /*32c0*/  FSEL R8, R20.reuse, R15, !P0 ;  /* 0x0000000f14087208 */ /* 0x040fe20004000000 */
[----:B------:R-:W-:Y:S01]  /*32d0*/  FMUL R16, R20, R7 ;  /* 0x0000000714107220 */ /* 0x000fe20000400000 */
[----:B------:R-:W-:-:S07]  /*32e0*/  FSEL R7, R7, R0, !P0 ;  /* 0x0000000007077208 */ /* 0x000fce0004000000 */
[----:B------:R-:W-:Y:S01]  /*32f0*/  @P0 FMUL R16, R0, R15 ;  /* 0x0000000f00100220 */ /* 0x000fe20000400000 */
[----:B------:R-:W-:Y:S06]  /*3300*/  BRA `(.L_x_46) ;  /* 0x0000003400947947 */ /* 0x000fec0003800000 */
.L_x_219:
[----:B------:R-:W-:-:S13]  /*3310*/  ISETP.NE.AND P0, PT, R22, 0x1, PT ;  /* 0x000000011600780c */ /* 0x000fda0003f05270 */
[----:B-1----:R-:W-:Y:S01]  /*3320*/  @!P0 FFMA R16, R18, R17, R15 ;  /* 0x0000001112108223 */ /* 0x002fe2000000000f */
[----:B------:R-:W-:Y:S06]  /*3330*/  @!P0 BRA `(.L_x_46) ;  /* 0x0000003400888947 */ /* 0x000fec0003800000 */
[----:B------:R-:W-:-:S13]  /*3340*/  ISETP.NE.AND P0, PT, R23, 0x1, PT ;  /* 0x000000011700780c */ /* 0x000fda0003f05270 */
[----:B------:R-:W-:Y:S01]  /*3350*/  @!P0 FFMA R16, R19, R20, R0 ;  /* 0x0000001413108223 */ /* 0x000fe20000000000 */
[----:B------:R-:W-:Y:S01]  /*3360*/  @P0 FADD R16, R0, R15 ;  /* 0x0000000f00100221 */ /* 0x000fe20000000000 */
[----:B------:R-:W-:Y:S06]  /*3370*/  BRA `(.L_x_46) ;  /* 0x0000003400787947 */ /* 0x000fec0003800000 */
.L_x_220:
[----:B------:R-:W-:-:S13]  /*3380*/  ISETP.NE.AND P0, PT, R22, 0x1, PT ;  /* 0x000000011600780c */ /* 0x000fda0003f05270 */
[----:B-1----:R-:W-:Y:S01]  /*3390*/  @!P0 FFMA R16, R18, R17, -R15 ;  /* 0x0000001112108223 */ /* 0x002fe2000000080f */
[----:B------:R-:W-:Y:S06]  /*33a0*/  @!P0 BRA `(.L_x_46) ;  /* 0x00000034006c8947 */ /* 0x000fec0003800000 */
[----:B------:R-:W-:-:S13]  /*33b0*/  ISETP.NE.AND P0, PT, R23, 0x1, PT ;  /* 0x000000011700780c */ /* 0x000fda0003f05270 */
[----:B------:R-:W-:Y:S01]  /*33c0*/  @!P0 FFMA R16, -R19, R20, R0 ;  /* 0x0000001413108223 */ /* 0x000fe20000000100 */
[----:B------:R-:W-:Y:S01]  /*33d0*/  @P0 FADD R16, R0, -R15 ;  /* 0x8000000f00100221 */ /* 0x000fe20000000000 */
[----:B------:R-:W-:Y:S06]  /*33e0*/  BRA `(.L_x_46) ;  /* 0x00000034005c7947 */ /* 0x000fec0003800000 */
.L_x_45:
[----:B------:R-:W-:-:S13]  /*33f0*/  ISETP.GT.AND P0, PT, R2, 0x5, PT ;  /* 0x000000050200780c */ /* 0x000fda0003f04270 */
[----:B------:R-:W-:Y:S05]  /*3400*/  @P0 BRA `(.L_x_47) ;  /* 0x0000000800280947 */ /* 0x000fea0003800000 */
[----:B------:R-:W-:-:S04]  /*3410*/  MOV R3, 0xfffffffc ;  /* 0xfffffffc00037802 */ /* 0x000fc80000000f00 */
[----:B------:R-:W-:-:S05]  /*3420*/  VIADDMNMX.U32 R2, R2, R3, 0x2, PT ;  /* 0x0000000202027446 */ /* 0x000fca0003800003 */
[----:B------:R-:W-:-:S04]  /*3430*/  IMAD.SHL.U32 R17, R2, 0x4, RZ ;  /* 0x0000000402117824 */ /* 0x000fc800078e00ff */
[----:B------:R-:W2:Y:S02]  /*3440*/  LDC R2, c[0x2][R17+0x34] ;  /* 0x00800d0011027b82 */ /* 0x000ea40000000800 */
[----:B--2---:R-:W-:-:S04]  /*3450*/  SHF.R.S32.HI R3, RZ, 0x1f, R2 ;  /* 0x0000001fff037819 */ /* 0x004fc80000011402 */
.L_x_223:
[----:B------:R-:W-:Y:S05]  /*3460*/  BRX R2 -0x3470                                                          (*"BRANCH_TARGETS .L_x_224,.L_x_225,.L_x_46"*) ;  /* 0xffffffc802e47949 */ /* 0x000fea000383ffff */
.L_x_225:
[C---:B0-----:R-:W-:Y:S01]  /*3470*/  FMUL R2, R0.reuse, 0.63661974668502807617 ;  /* 0x3f22f98300027820 */ /* 0x041fe20000400000 */
[----:B------:R-:W-:-:S03]  /*3480*/  FSETP.GE.AND P0, PT, |R0|, 105615, PT ;  /* 0x47ce47800000780b */ /* 0x000fc60003f06200 */
[----:B-1----:R-:W0:Y:S02]  /*3490*/  F2I.NTZ R15, R2 ;  /* 0x00000002000f7305 */ /* 0x002e240000203100 */
        /* <DEDUP_REMOVED lines=15> */
.L_x_49:
[----:B0-----:R-:W-:-:S06]  /*3590*/  IMAD.WIDE.U32 R16, R21, 0x4, R2 ;  /* 0x0000000415107825 */ /* 0x001fcc00078e0002 */
[----:B------:R-:W2:Y:S01]  /*35a0*/  LDG.E.CONSTANT R16, desc[UR10][R16.64] ;  /* 0x0000000a10107981 */ /* 0x000ea2000c1e9900 */
[C---:B------:R-:W-:Y:S01]  /*35b0*/  IMAD.SHL.U32 R20, R21.reuse, 0x4, RZ ;  /* 0x0000000415147824 */ /* 0x040fe200078e00ff */
[----:B------:R-:W-:-:S04]  /*35c0*/  IADD3 R21, PT, PT, R21, 0x1, RZ ;  /* 0x0000000115157810 */ /* 0x000fc80007ffe0ff */
        /* <DEDUP_REMOVED lines=8> */
[----:B------:R-:W-:Y:S01]  /*3650*/  @P4 MOV R12, R18 ;  /* 0x00000012000c4202 */ /* 0x000fe20000000f00 */
[----:B------:R-:W-:Y:S01]  /*3660*/  IMAD.X R15, R19, 0x1, R23, P6 ;  /* 0x00000001130f7824 */ /* 0x000fe200030e0617 */
[----:B------:R-:W-:Y:S01]  /*3670*/  ISETP.NE.AND P6, PT, R21, 0x6, PT ;  /* 0x000000061500780c */ /* 0x000fe20003fc5270 */
[--C-:B------:R-:W-:Y:S02]  /*3680*/  @P0 IMAD.MOV.U32 R4, RZ, RZ, R18.reuse ;  /* 0x000000ffff040224 */ /* 0x100fe400078e0012 */
[--C-:B------:R-:W-:Y:S02]  /*3690*/  @P5 IMAD.MOV.U32 R13, RZ, RZ, R18.reuse ;  /* 0x000000ffff0d5224 */ /* 0x100fe400078e0012 */
[--C-:B------:R-:W-:Y:S02]  /*36a0*/  @P3 IMAD.MOV.U32 R11, RZ, RZ, R18.reuse ;  /* 0x000000ffff0b3224 */ /* 0x100fe400078e0012 */
[--C-:B------:R-:W-:Y:S02]  /*36b0*/  @P2 IMAD.MOV.U32 R10, RZ, RZ, R18.reuse ;  /* 0x000000ffff0a2224 */ /* 0x100fe400078e0012 */
[----:B------:R-:W-:-:S04]  /*36c0*/  @P1 IMAD.MOV.U32 R9, RZ, RZ, R18 ;  /* 0x000000ffff091224 */ /* 0x000fc800078e0012 */
[----:B------:R-:W-:Y:S05]  /*36d0*/  @P6 BRA `(.L_x_49) ;  /* 0xfffffffc00ac6947 */ /* 0x000fea000383ffff */
[----:B------:R-:W-:-:S04]  /*36e0*/  SHF.R.U32.HI R2, RZ, 0x17, R0 ;  /* 0x00000017ff027819 */ /* 0x000fc80000011600 */
[C---:B------:R-:W-:Y:S02]  /*36f0*/  LOP3.LUT R3, R2.reuse, 0xe0, RZ, 0xc0, !PT ;  /* 0x000000e002037812 */ /* 0x040fe400078ec0ff */
[----:B------:R-:W-:Y:S02]  /*3700*/  LOP3.LUT P6, RZ, R2, 0x1f, RZ, 0xc0, !PT ;  /* 0x0000001f02ff7812 */ /* 0x000fe400078cc0ff */
[----:B------:R-:W-:-:S04]  /*3710*/  IADD3 R3, PT, PT, R3, -0x80, RZ ;  /* 0xffffff8003037810 */ /* 0x000fc80007ffe0ff */
[----:B------:R-:W-:-:S05]  /*3720*/  SHF.R.U32.HI R3, RZ, 0x5, R3 ;  /* 0x00000005ff037819 */ /* 0x000fca0000011603 */
[----:B------:R-:W-:-:S05]  /*3730*/  IMAD.U32 R17, R3, -0x4, RZ ;  /* 0xfffffffc03117824 */ /* 0x000fca00078e00ff */
        /* <DEDUP_REMOVED lines=8> */
[----:B------:R-:W-:Y:S01]  /*37c0*/  @P4 IMAD.MOV.U32 R3, RZ, RZ, R4 ;  /* 0x000000ffff034224 */ /* 0x000fe200078e0004 */
[----:B------:R-:W-:Y:S01]  /*37d0*/  @P4 MOV R18, R13 ;  /* 0x0000000d00124202 */ /* 0x000fe20000000f00 */
[----:B------:R-:W-:Y:S01]  /*37e0*/  @P2 IMAD.MOV.U32 R3, RZ, RZ, R13 ;  /* 0x000000ffff032224 */ /* 0x000fe200078e000d */
[----:B------:R-:W-:Y:S01]  /*37f0*/  ISETP.EQ.AND P4, PT, R17, 0x4, PT ;  /* 0x000000041100780c */ /* 0x000fe20003f82270 */
[--C-:B------:R-:W-:Y:S01]  /*3800*/  @P2 IMAD.MOV.U32 R18, RZ, RZ, R12.reuse ;  /* 0x000000ffff122224 */ /* 0x100fe200078e000c */
[----:B------:R-:W-:Y:S01]  /*3810*/  @P1 MOV R18, R11 ;  /* 0x0000000b00121202 */ /* 0x000fe20000000f00 */
[----:B------:R-:W-:Y:S02]  /*3820*/  @P1 IMAD.MOV.U32 R3, RZ, RZ, R12 ;  /* 0x000000ffff031224 */ /* 0x000fe400078e000c */
[----:B------:R-:W-:-:S02]  /*3830*/  @P0 IMAD.MOV.U32 R3, RZ, RZ, R11 ;  /* 0x000000ffff030224 */ /* 0x000fc400078e000b */
[--C-:B------:R-:W-:Y:S02]  /*3840*/  @P0 IMAD.MOV.U32 R18, RZ, RZ, R10.reuse ;  /* 0x000000ffff120224 */ /* 0x100fe400078e000a */
[----:B------:R-:W-:Y:S01]  /*3850*/  @P3 IMAD.MOV.U32 R3, RZ, RZ, R10 ;  /* 0x000000ffff033224 */ /* 0x000fe200078e000a */
[----:B------:R-:W-:Y:S01]  /*3860*/  @P3 MOV R18, R9 ;  /* 0x0000000900123202 */ /* 0x000fe20000000f00 */
[----:B------:R-:W-:Y:S02]  /*3870*/  @P5 IMAD.MOV.U32 R3, RZ, RZ, R9 ;  /* 0x000000ffff035224 */ /* 0x000fe400078e0009 */
[--C-:B------:R-:W-:Y:S02]  /*3880*/  @P5 IMAD.MOV.U32 R18, RZ, RZ, R15.reuse ;  /* 0x000000ffff125224 */ /* 0x100fe400078e000f */
[----:B------:R-:W-:Y:S01]  /*3890*/  @P4 IMAD.MOV.U32 R3, RZ, RZ, R15 ;  /* 0x000000ffff034224 */ /* 0x000fe200078e000f */
        /* <DEDUP_REMOVED lines=12> */
.L_x_50:
        /* <DEDUP_REMOVED lines=9> */
[C---:B------:R-:W-:Y:S02]  /*39f0*/  LOP3.LUT R0, R19.reuse, R0, RZ, 0x3c, !PT ;  /* 0x0000000013007212 */ /* 0x040fe400078e3cff */
[----:B------:R-:W0:Y:S01]  /*3a00*/  I2F.F64.S64 R2, R2 ;  /* 0x0000000200027312 */ /* 0x000e220000301c00 */
[----:B------:R-:W-:Y:S02]  /*3a10*/  LEA.HI R15, R19, R15, RZ, 0x1 ;  /* 0x0000000f130f7211 */ /* 0x000fe400078f08ff */
[----:B------:R-:W-:Y:S02]  /*3a20*/  ISETP.GE.AND P1, PT, R0, RZ, PT ;  /* 0x000000ff0000720c */ /* 0x000fe40003f26270 */
[----:B------:R-:W-:-:S05]  /*3a30*/  IADD3 R0, PT, PT, -R15, RZ, RZ ;  /* 0x000000ff0f007210 */ /* 0x000fca0007ffe1ff */
[----:B------:R-:W-:Y:S01]  /*3a40*/  @!P0 IMAD.MOV.U32 R15, RZ, RZ, R0 ;  /* 0x000000ffff0f8224 */ /* 0x000fe200078e0000 */
[----:B0-----:R-:W-:-:S10]  /*3a50*/  DMUL R16, R2, UR12 ;  /* 0x0000000c02107c28 */ /* 0x001fd40008000000 */
[----:B------:R-:W0:Y:S02]  /*3a60*/  F2F.F32.F64 R16, R16 ;  /* 0x0000001000107310 */ /* 0x000e240000301000 */
[----:B0-----:R-:W-:-:S07]  /*3a70*/  FSEL R3, -R16, R16, !P1 ;  /* 0x0000001010037208 */ /* 0x001fce0004800100 */
.L_x_48:
        /* <DEDUP_REMOVED lines=18> */
.L_x_224:
[----:B------:R-:W-:Y:S01]  /*3ba0*/  IMAD.MOV.U32 R2, RZ, RZ, 0x2b8cbccc ;  /* 0x2b8cbcccff027424 */ /* 0x000fe200078e00ff */
[C---:B-1----:R-:W-:Y:S02]  /*3bb0*/  FSETP.GEU.AND P1, PT, R15.reuse, RZ, PT ;  /* 0x000000ff0f00720b */ /* 0x042fe40003f2e000 */
[----:B------:R-:W-:Y:S02]  /*3bc0*/  FSETP.GEU.AND P0, PT, |R15|, 9.9999999600419720025e-13, PT ;  /* 0x2b8cbccc0f00780b */ /* 0x000fe40003f0e200 */
[----:B------:R-:W-:-:S04]  /*3bd0*/  FSEL R2, -R2, 9.9999999600419720025e-13, !P1 ;  /* 0x2b8cbccc02027808 */ /* 0x000fc80004800100 */
[----:B------:R-:W-:-:S04]  /*3be0*/  FSEL R17, R2, R15, !P0 ;  /* 0x0000000f02117208 */ /* 0x000fc80004000000 */
[----:B------:R-:W1:Y:S08]  /*3bf0*/  MUFU.RCP R2, R17 ;  /* 0x0000001100027308 */ /* 0x000e700000001000 */
[----:B0-----:R-:W0:Y:S01]  /*3c00*/  FCHK P0, R0, R17 ;  /* 0x0000001100007302 */ /* 0x001e220000000000 */
[----:B-1----:R-:W-:-:S04]  /*3c10*/  FFMA R3, -R17, R2, 1 ;  /* 0x3f80000011037423 */ /* 0x002fc80000000102 */
[----:B------:R-:W-:-:S04]  /*3c20*/  FFMA R3, R2, R3, R2 ;  /* 0x0000000302037223 */ /* 0x000fc80000000002 */
[----:B------:R-:W-:-:S04]  /*3c30*/  FFMA R2, R0, R3, RZ ;  /* 0x0000000300027223 */ /* 0x000fc800000000ff */
[----:B------:R-:W-:-:S04]  /*3c40*/  FFMA R15, -R17, R2, R0 ;  /* 0x00000002110f7223 */ /* 0x000fc80000000100 */
[----:B------:R-:W-:Y:S01]  /*3c50*/  FFMA R16, R3, R15, R2 ;  /* 0x0000000f03107223 */ /* 0x000fe20000000002 */
[----:B0-----:R-:W-:Y:S06]  /*3c60*/  @!P0 BRA `(.L_x_46) ;  /* 0x0000002c003c8947 */ /* 0x001fec0003800000 */
[----:B------:R-:W-:Y:S01]  /*3c70*/  IMAD.MOV.U32 R3, RZ, RZ, R17 ;  /* 0x000000ffff037224 */ /* 0x000fe200078e0011 */
[----:B------:R-:W-:-:S07]  /*3c80*/  MOV R2, 0x3ca0 ;  /* 0x00003ca000027802 */ /* 0x000fce0000000f00 */
[----:B------:R-:W-:Y:S05]  /*3c90*/  CALL.REL.NOINC `($__internal_2_$__cuda_sm3x_div_rn_noftz_f32_slowpath) ;  /* 0x0000003400507944 */ /* 0x000fea0003c00000 */
[----:B------:R-:W-:Y:S05]  /*3ca0*/  BRA `(.L_x_46) ;  /* 0x0000002c002c7947 */ /* 0x000fea0003800000 */
.L_x_47:
[----:B------:R-:W-:-:S05]  /*3cb0*/  IMAD.MOV.U32 R3, RZ, RZ, -0x6 ;  /* 0xfffffffaff037424 */ /* 0x000fca00078e00ff */
[----:B------:R-:W-:-:S04]  /*3cc0*/  VIADDMNMX.U32 R2, R2, R3, 0x2, PT ;  /* 0x0000000202027446 */ /* 0x000fc80003800003 */
[----:B-1----:R-:W-:-:S04]  /*3cd0*/  SHF.L.U32 R15, R2, 0x2, RZ ;  /* 0x00000002020f7819 */ /* 0x002fc800000006ff */
[----:B------:R-:W1:Y:S02]  /*3ce0*/  LDC R2, c[0x2][R15+0x40] ;  /* 0x008010000f027b82 */ /* 0x000e640000000800 */
[----:B-1----:R-:W-:-:S04]  /*3cf0*/  SHF.R.S32.HI R3, RZ, 0x1f, R2 ;  /* 0x0000001fff037819 */ /* 0x002fc80000011402 */
.L_x_227:
[----:B------:R-:W-:Y:S05]  /*3d00*/  BRX R2 -0x3d10                                                          (*"BRANCH_TARGETS .L_x_228,.L_x_229,.L_x_46"*) ;  /* 0xffffffc002bc7949 */ /* 0x000fea000383ffff */
.L_x_229:
[----:B------:R-:W-:Y:S02]  /*3d10*/  IMAD.MOV.U32 R3, RZ, RZ, 0x3bbb989d ;  /* 0x3bbb989dff037424 */ /* 0x000fe400078e00ff */
[----:B------:R-:W-:Y:S02]  /*3d20*/  IMAD.MOV.U32 R15, RZ, RZ, 0x437c0000 ;  /* 0x437c0000ff0f7424 */ /* 0x000fe400078e00ff */
[----:B0-----:R-:W-:-:S04]  /*3d30*/  FFMA.SAT R2, R0, R3, 0.5 ;  /* 0x3f00000000027423 */ /* 0x001fc80000002003 */
[----:B------:R-:W-:-:S04]  /*3d40*/  FFMA.RM R2, R2, R15, 12582913 ;  /* 0x4b40000102027423 */ /* 0x000fc8000000400f */
[C---:B------:R-:W-:Y:S01]  /*3d50*/  FADD R3, R2.reuse, -12583039 ;  /* 0xcb40007f02037421 */ /* 0x040fe20000000000 */
[----:B------:R-:W-:-:S03]  /*3d60*/  IMAD.SHL.U32 R2, R2, 0x800000, RZ ;  /* 0x0080000002027824 */ /* 0x000fc600078e00ff */
[----:B------:R-:W-:-:S04]  /*3d70*/  FFMA R3, R0, 1.4426950216293334961, -R3 ;  /* 0x3fb8aa3b00037823 */ /* 0x000fc80000000803 */
[----:B------:R-:W-:-:S06]  /*3d80*/  FFMA R3, R0, 1.925963033500011079e-08, R3 ;  /* 0x32a5706000037823 */ /* 0x000fcc0000000003 */
[----:B------:R-:W0:Y:S02]  /*3d90*/  MUFU.EX2 R3, R3 ;  /* 0x0000000300037308 */ /* 0x000e240000000800 */
[----:B0-----:R-:W-:Y:S01]  /*3da0*/  FMUL R16, R2, R3 ;  /* 0x0000000302107220 */ /* 0x001fe20000400000 */
[----:B------:R-:W-:Y:S06]  /*3db0*/  BRA `(.L_x_46) ;  /* 0x0000002800e87947 */ /* 0x000fec0003800000 */
.L_x_228:
        /* <DEDUP_REMOVED lines=10> */
[----:B------:R-:W-:Y:S01]  /*3e60*/  @!P0 MOV R15, RZ ;  /* 0x000000ff000f8202 */ /* 0x000fe20000000f00 */
[----:B------:R-:W-:Y:S06]  /*3e70*/  @!P0 BRA `(.L_x_51) ;  /* 0x0000000400548947 */ /* 0x000fec0003800000 */
[----:B------:R-:W0:Y:S01]  /*3e80*/  LDC.64 R2, c[0x4][RZ] ;  /* 0x01000000ff027b82 */ /* 0x000e220000000a00 */
[----:B------:R-:W-:Y:S02]  /*3e90*/  IMAD.SHL.U32 R16, R0, 0x100, RZ ;  /* 0x0000010000107824 */ /* 0x000fe400078e00ff */
[----:B------:R-:W-:Y:S02]  /*3ea0*/  HFMA2 R21, -RZ, RZ, 0, 0 ;  /* 0x00000000ff157431 */ /* 0x000fe400000001ff */
[----:B------:R-:W-:Y:S02]  /*3eb0*/  IMAD.MOV.U32 R15, RZ, RZ, RZ ;  /* 0x000000ffff0f7224 */ /* 0x000fe400078e00ff */
[----:B------:R-:W-:Y:S01]  /*3ec0*/  IMAD.MOV.U32 R23, RZ, RZ, RZ ;  /* 0x000000ffff177224 */ /* 0x000fe200078e00ff */
[----:B------:R-:W-:-:S07]  /*3ed0*/  LOP3.LUT R25, R16, 0x80000000, RZ, 0xfc, !PT ;  /* 0x8000000010197812 */ /* 0x000fce00078efcff */
.L_x_52:
[----:B0-----:R-:W-:-:S06]  /*3ee0*/  IMAD.WIDE.U32 R16, R21, 0x4, R2 ;  /* 0x0000000415107825 */ /* 0x001fcc00078e0002 */
        /* <DEDUP_REMOVED lines=34> */
[----:B------:R-:W-:Y:S01]  /*4110*/  @P4 IMAD.MOV.U32 R2, RZ, RZ, R4 ;  /* 0x000000ffff024224 */ /* 0x000fe200078e0004 */
[----:B------:R-:W-:Y:S01]  /*4120*/  @P4 MOV R18, R13 ;  /* 0x0000000d00124202 */ /* 0x000fe20000000f00 */
[----:B------:R-:W-:Y:S01]  /*4130*/  @P2 IMAD.MOV.U32 R2, RZ, RZ, R13 ;  /* 0x000000ffff022224 */ /* 0x000fe200078e000d */
[----:B------:R-:W-:Y:S01]  /*4140*/  ISETP.EQ.AND P4, PT, R17, RZ, PT ;  /* 0x000000ff1100720c */ /* 0x000fe20003f82270 */
[----:B------:R-:W-:Y:S01]  /*4150*/  @P2 IMAD.MOV.U32 R18, RZ, RZ, R12 ;  /* 0x000000ffff122224 */ /* 0x000fe200078e000c */
[----:B------:R-:W-:Y:S01]  /*4160*/  @P1 MOV R2, R12 ;  /* 0x0000000c00021202 */ /* 0x000fe20000000f00 */
[--C-:B------:R-:W-:Y:S01]  /*4170*/  @P1 IMAD.MOV.U32 R18, RZ, RZ, R11.reuse ;  /* 0x000000ffff121224 */ /* 0x100fe200078e000b */
[----:B------:R-:W-:Y:S01]  /*4180*/  @P0 MOV R18, R10 ;  /* 0x0000000a00120202 */ /* 0x000fe20000000f00 */
[----:B------:R-:W-:-:S04]  /*4190*/  @P0 IMAD.MOV.U32 R2, RZ, RZ, R11 ;  /* 0x000000ffff020224 */ /* 0x000fc800078e000b */
[----:B------:R-:W-:Y:S02]  /*41a0*/  @P3 IMAD.MOV.U32 R2, RZ, RZ, R10 ;  /* 0x000000ffff023224 */ /* 0x000fe400078e000a */
[----:B------:R-:W-:Y:S02]  /*41b0*/  @P3 IMAD.MOV.U32 R18, RZ, RZ, R9 ;  /* 0x000000ffff123224 */ /* 0x000fe400078e0009 */
[----:B------:R-:W-:Y:S01]  /*41c0*/  @P4 MOV R2, R9 ;  /* 0x0000000900024202 */ /* 0x000fe20000000f00 */
[--C-:B------:R-:W-:Y:S02]  /*41d0*/  @P4 IMAD.MOV.U32 R18, RZ, RZ, R15.reuse ;  /* 0x000000ffff124224 */ /* 0x100fe400078e000f */
[----:B------:R-:W-:Y:S01]  /*41e0*/  @P5 IMAD.MOV.U32 R2, RZ, RZ, R15 ;  /* 0x000000ffff025224 */ /* 0x000fe200078e000f */
[----:B------:R-:W-:Y:S06]  /*41f0*/  @!P6 BRA `(.L_x_53) ;  /* 0x00000000002ce947 */ /* 0x000fec0003800000 */
[----:B------:R-:W-:Y:S01]  /*4200*/  @P2 MOV R3, R4 ;  /* 0x0000000400032202 */ /* 0x000fe20000000f00 */
[----:B------:R-:W-:Y:S02]  /*4210*/  @P1 IMAD.MOV.U32 R3, RZ, RZ, R13 ;  /* 0x000000ffff031224 */ /* 0x000fe400078e000d */
[----:B------:R-:W-:Y:S01]  /*4220*/  @P0 IMAD.MOV.U32 R3, RZ, RZ, R12 ;  /* 0x000000ffff030224 */ /* 0x000fe200078e000c */
[----:B------:R-:W-:Y:S02]  /*4230*/  ISETP.EQ.AND P0, PT, R17, 0x8, PT ;  /* 0x000000081100780c */ /* 0x000fe40003f02270 */
[----:B------:R-:W-:Y:S01]  /*4240*/  @P3 MOV R3, R11 ;  /* 0x0000000b00033202 */ /* 0x000fe20000000f00 */
[----:B------:R-:W-:Y:S01]  /*4250*/  @P4 IMAD.MOV.U32 R3, RZ, RZ, R10 ;  /* 0x000000ffff034224 */ /* 0x000fe200078e000a */
[----:B------:R-:W-:Y:S01]  /*4260*/  LOP3.LUT R17, R16, 0x1f, RZ, 0xc0, !PT ;  /* 0x0000001f10117812 */ /* 0x000fe200078ec0ff */
[----:B------:R-:W-:-:S03]  /*4270*/  @P5 IMAD.MOV.U32 R3, RZ, RZ, R9 ;  /* 0x000000ffff035224 */ /* 0x000fc600078e0009 */
[----:B------:R-:W-:-:S05]  /*4280*/  SHF.L.W.U32.HI R18, R2, R17, R18 ;  /* 0x0000001102127219 */ /* 0x000fca0000010e12 */
[----:B------:R-:W-:-:S04]  /*4290*/  @P0 MOV R3, R15 ;  /* 0x0000000f00030202 */ /* 0x000fc80000000f00 */
[----:B------:R-:W-:-:S07]  /*42a0*/  SHF.L.W.U32.HI R2, R3, R17, R2 ;  /* 0x0000001103027219 */ /* 0x000fce0000010e02 */
.L_x_53:
[C-C-:B------:R-:W-:Y:S01]  /*42b0*/  SHF.L.W.U32.HI R19, R2.reuse, 0x2, R18.reuse ;  /* 0x0000000202137819 */ /* 0x140fe20000010e12 */
[----:B------:R-:W-:Y:S01]  /*42c0*/  IMAD.SHL.U32 R2, R2, 0x4, RZ ;  /* 0x0000000402027824 */ /* 0x000fe200078e00ff */
[----:B------:R-:W-:Y:S01]  /*42d0*/  UMOV UR12, 0x54442d19 ;  /* 0x54442d19000c7882 */ /* 0x000fe20000000000 */
[----:B------:R-:W-:Y:S01]  /*42e0*/  UMOV UR13, 0x3bf921fb ;  /* 0x3bf921fb000d7882 */ /* 0x000fe20000000000 */
[----:B------:R-:W-:Y:S02]  /*42f0*/  SHF.R.S32.HI R3, RZ, 0x1f, R19 ;  /* 0x0000001fff037819 */ /* 0x000fe40000011413 */
[----:B------:R-:W-:Y:S02]  /*4300*/  SHF.R.U32.HI R15, RZ, 0x1e, R18 ;  /* 0x0000001eff0f7819 */ /* 0x000fe40000011612 */
[C---:B------:R-:W-:Y:S02]  /*4310*/  LOP3.LUT R2, R3.reuse, R2, RZ, 0x3c, !PT ;  /* 0x0000000203027212 */ /* 0x040fe400078e3cff */
[----:B------:R-:W-:-:S02]  /*4320*/  LOP3.LUT R3, R3, R19, RZ, 0x3c, !PT ;  /* 0x0000001303037212 */ /* 0x000fc400078e3cff */
[----:B------:R-:W-:Y:S02]  /*4330*/  ISETP.GE.AND P1, PT, R0, RZ, PT ;  /* 0x000000ff0000720c */ /* 0x000fe40003f26270 */
[C---:B------:R-:W-:Y:S02]  /*4340*/  LOP3.LUT R0, R19.reuse, R0, RZ, 0x3c, !PT ;  /* 0x0000000013007212 */ /* 0x040fe400078e3cff */
[----:B------:R-:W0:Y:S01]  /*4350*/  I2F.F64.S64 R2, R2 ;  /* 0x0000000200027312 */ /* 0x000e220000301c00 */
[----:B------:R-:W-:Y:S02]  /*4360*/  LEA.HI R15, R19, R15, RZ, 0x1 ;  /* 0x0000000f130f7211 */ /* 0x000fe400078f08ff */
[----:B------:R-:W-:-:S03]  /*4370*/  ISETP.GE.AND P0, PT, R0, RZ, PT ;  /* 0x000000ff0000720c */ /* 0x000fc60003f06270 */
[----:B------:R-:W-:-:S05]  /*4380*/  IMAD.MOV R0, RZ, RZ, -R15 ;  /* 0x000000ffff007224 */ /* 0x000fca00078e0a0f */
[----:B------:R-:W-:Y:S01]  /*4390*/  @!P1 MOV R15, R0 ;  /* 0x00000000000f9202 */ /* 0x000fe20000000f00 */
[----:B0-----:R-:W-:-:S10]  /*43a0*/  DMUL R16, R2, UR12 ;  /* 0x0000000c02107c28 */ /* 0x001fd40008000000 */
[----:B------:R-:W0:Y:S02]  /*43b0*/  F2F.F32.F64 R16, R16 ;  /* 0x0000001000107310 */ /* 0x000e240000301000 */
[----:B0-----:R-:W-:-:S07]  /*43c0*/  FSEL R2, -R16, R16, !P0 ;  /* 0x0000001010027208 */ /* 0x001fce0004000100 */
.L_x_51:
        /* <DEDUP_REMOVED lines=19> */
.L_x_44:
[----:B------:R-:W-:-:S13]  /*4500*/  ISETP.GT.AND P0, PT, R2, 0xa, PT ;  /* 0x0000000a0200780c */ /* 0x000fda0003f04270 */
[----:B------:R-:W-:Y:S05]  /*4510*/  @P0 BRA `(.L_x_54) ;  /* 0x00000008002c0947 */ /* 0x000fea0003800000 */
[----:B------:R-:W-:-:S05]  /*4520*/  IMAD.MOV.U32 R3, RZ, RZ, -0x8 ;  /* 0xfffffff8ff037424 */ /* 0x000fca00078e00ff */
[----:B------:R-:W-:-:S04]  /*4530*/  VIADDMNMX.U32 R2, R2, R3, 0x3, PT ;  /* 0x0000000302027446 */ /* 0x000fc80003800003 */
[----:B------:R-:W-:-:S04]  /*4540*/  SHF.L.U32 R17, R2, 0x2, RZ ;  /* 0x0000000202117819 */ /* 0x000fc800000006ff */
[----:B------:R-:W2:Y:S02]  /*4550*/  LDC R2, c[0x2][R17+0x4c] ;  /* 0x0080130011027b82 */ /* 0x000ea40000000800 */
[----:B--2---:R-:W-:-:S04]  /*4560*/  SHF.R.S32.HI R3, RZ, 0x1f, R2 ;  /* 0x0000001fff037819 */ /* 0x004fc80000011402 */
.L_x_231:
[----:B------:R-:W-:Y:S05]  /*4570*/  BRX R2 -0x4580                                                          (*"BRANCH_TARGETS .L_x_232,.L_x_233,.L_x_234,.L_x_46"*) ;  /* 0xffffffb802a07949 */ /* 0x000fea000383ffff */
.L_x_234:
[C---:B0-----:R-:W-:Y:S01]  /*4580*/  FMUL R3, |R0|.reuse, 16777216 ;  /* 0x4b80000000037820 */ /* 0x041fe20000400200 */
[----:B------:R-:W-:Y:S01]  /*4590*/  FSETP.GEU.AND P0, PT, |R0|, 1.175494350822287508e-38, PT ;  /* 0x008000000000780b */ /* 0x000fe20003f0e200 */
[----:B------:R-:W-:-:S03]  /*45a0*/  HFMA2 R22, -RZ, RZ, 0.771484375, 0.21533203125 ;  /* 0x3a2c32e4ff167431 */ /* 0x000fc600000001ff */
[----:B------:R-:W-:-:S05]  /*45b0*/  FSEL R3, R3, |R0|, !P0 ;  /* 0x4000000003037208 */ /* 0x000fca0004000000 */
[----:B------:R-:W-:-:S05]  /*45c0*/  VIADD R2, R3, 0xc0cafb0d ;  /* 0xc0cafb0d03027836 */ /* 0x000fca0000000000 */
[----:B------:R-:W-:Y:S02]  /*45d0*/  LOP3.LUT R18, R2, 0xff800000, RZ, 0xc0, !PT ;  /* 0xff80000002127812 */ /* 0x000fe400078ec0ff */
[----:B------:R-:W-:Y:S02]  /*45e0*/  FSEL R2, RZ, -24, P0 ;  /* 0xc1c00000ff027808 */ /* 0x000fe40000000000 */
[----:B------:R-:W-:Y:S01]  /*45f0*/  I2FP.F32.S32 R17, R18 ;  /* 0x0000001200117245 */ /* 0x000fe20000201400 */
[----:B------:R-:W-:-:S04]  /*4600*/  IMAD.IADD R3, R3, 0x1, -R18 ;  /* 0x0000000103037824 */ /* 0x000fc800078e0a12 */
[C---:B------:R-:W-:Y:S01]  /*4610*/  FADD R16, R3.reuse, 1 ;  /* 0x3f80000003107421 */ /* 0x040fe20000000000 */
[----:B------:R-:W-:Y:S01]  /*4620*/  FADD R20, R3, -1 ;  /* 0xbf80000003147421 */ /* 0x000fe20000000000 */
[----:B------:R-:W-:-:S03]  /*4630*/  FFMA R18, R17, 1.1920928955078125e-07, R2 ;  /* 0x3400000011127823 */ /* 0x000fc60000000002 */
[----:B------:R-:W-:Y:S01]  /*4640*/  FADD R3, R20, R20 ;  /* 0x0000001414037221 */ /* 0x000fe20000000000 */
[----:B------:R-:W0:Y:S03]  /*4650*/  MUFU.RCP R16, R16 ;  /* 0x0000001000107308 */ /* 0x000e260000001000 */
[----:B0-----:R-:W-:-:S04]  /*4660*/  FMUL R3, R16, R3 ;  /* 0x0000000310037220 */ /* 0x001fc80000400000 */
[----:B------:R-:W-:Y:S01]  /*4670*/  FADD R19, R20, -R3 ;  /* 0x8000000314137221 */ /* 0x000fe20000000000 */
[CC--:B------:R-:W-:Y:S01]  /*4680*/  FMUL R17, R3.reuse, R3.reuse ;  /* 0x0000000303117220 */ /* 0x0c0fe20000400000 */
[----:B------:R-:W-:Y:S02]  /*4690*/  FFMA R2, R3, 1.4426950216293334961, R18 ;  /* 0x3fb8aa3b03027823 */ /* 0x000fe40000000012 */
[----:B------:R-:W-:Y:S01]  /*46a0*/  FADD R19, R19, R19 ;  /* 0x0000001313137221 */ /* 0x000fe20000000000 */
[C---:B------:R-:W-:Y:S01]  /*46b0*/  FFMA R22, R17.reuse, R22, 0.0032181653659790754318 ;  /* 0x3b52e7db11167423 */ /* 0x040fe20000000016 */
[----:B------:R-:W-:Y:S02]  /*46c0*/  FADD R18, R18, -R2 ;  /* 0x8000000212127221 */ /* 0x000fe40000000000 */
[----:B------:R-:W-:Y:S01]  /*46d0*/  FFMA R19, R20, -R3, R19 ;  /* 0x8000000314137223 */ /* 0x000fe20000000013 */
[----:B------:R-:W-:Y:S01]  /*46e0*/  FFMA R22, R17, R22, 0.018033718690276145935 ;  /* 0x3c93bb7311167423 */ /* 0x000fe20000000016 */
[----:B------:R-:W-:-:S02]  /*46f0*/  FFMA R18, R3, 1.4426950216293334961, R18 ;  /* 0x3fb8aa3b03127823 */ /* 0x000fc40000000012 */
[----:B------:R-:W-:Y:S01]  /*4700*/  FMUL R19, R16, R19 ;  /* 0x0000001310137220 */ /* 0x000fe20000400000 */
[----:B------:R-:W-:-:S03]  /*4710*/  FFMA R22, R17, R22, 0.12022458761930465698 ;  /* 0x3df6384f11167423 */ /* 0x000fc60000000016 */
[----:B------:R-:W-:Y:S01]  /*4720*/  FFMA R18, R19, 1.4426950216293334961, R18 ;  /* 0x3fb8aa3b13127823 */ /* 0x000fe20000000012 */
[----:B------:R-:W-:-:S03]  /*4730*/  FMUL R22, R17, R22 ;  /* 0x0000001611167220 */ /* 0x000fc60000400000 */
[----:B------:R-:W-:Y:S01]  /*4740*/  FFMA R18, R3, 1.9251366722983220825e-08, R18 ;  /* 0x32a55e3403127823 */ /* 0x000fe20000000012 */
[----:B------:R-:W-:-:S04]  /*4750*/  FMUL R16, R22, 3 ;  /* 0x4040000016107820 */ /* 0x000fc80000400000 */
[----:B------:R-:W-:Y:S01]  /*4760*/  FFMA R19, R19, R16, R18 ;  /* 0x0000001013137223 */ /* 0x000fe20000000012 */
[----:B------:R-:W-:-:S03]  /*4770*/  IMAD.MOV.U32 R18, RZ, RZ, 0x391fcb8e ;  /* 0x391fcb8eff127424 */ /* 0x000fc600078e00ff */
[----:B------:R-:W-:-:S04]  /*4780*/  FFMA R19, R3, R22, R19 ;  /* 0x0000001603137223 */ /* 0x000fc80000000013 */
[----:B------:R-:W-:-:S04]  /*4790*/  FADD R17, R2, R19 ;  /* 0x0000001302117221 */ /* 0x000fc80000000000 */
[----:B-1----:R-:W-:Y:S01]  /*47a0*/  FMUL R16, R15, R17 ;  /* 0x000000110f107220 */ /* 0x002fe20000400000 */
[----:B------:R-:W-:-:S03]  /*47b0*/  FADD R2, -R2, R17 ;  /* 0x0000001102027221 */ /* 0x000fc60000000100 */
[----:B------:R-:W0:Y:S01]  /*47c0*/  FRND R3, R16 ;  /* 0x0000001000037307 */ /* 0x000e220000201000 */
[----:B------:R-:W-:Y:S01]  /*47d0*/  FADD R2, R19, -R2 ;  /* 0x8000000213027221 */ /* 0x000fe20000000000 */
[C---:B------:R-:W-:Y:S01]  /*47e0*/  FFMA R17, R15.reuse, R17, -R16 ;  /* 0x000000110f117223 */ /* 0x040fe20000000810 */
[C---:B------:R-:W-:Y:S02]  /*47f0*/  FSETP.GT.AND P1, PT, |R16|.reuse, 152, PT ;  /* 0x431800001000780b */ /* 0x040fe40003f24200 */
[C---:B------:R-:W-:Y:S01]  /*4800*/  FSETP.GEU.AND P2, PT, R16.reuse, RZ, PT ;  /* 0x000000ff1000720b */ /* 0x040fe20003f4e000 */
[----:B------:R-:W-:Y:S02]  /*4810*/  FFMA R2, R15, R2, R17 ;  /* 0x000000020f027223 */ /* 0x000fe40000000011 */
[----:B------:R1:W2:Y:S01]  /*4820*/  F2I.NTZ R19, R16 ;  /* 0x0000001000137305 */ /* 0x0002a20000203100 */
[----:B0-----:R-:W-:Y:S01]  /*4830*/  FADD R17, R16, -R3 ;  /* 0x8000000310117221 */ /* 0x001fe20000000000 */
[----:B------:R-:W-:Y:S01]  /*4840*/  FSETP.GT.AND P0, PT, R3, RZ, PT ;  /* 0x000000ff0300720b */ /* 0x000fe20003f04000 */
[----:B-1----:R-:W-:-:S02]  /*4850*/  IMAD.MOV.U32 R16, RZ, RZ, 0x3f800000 ;  /* 0x3f800000ff107424 */ /* 0x002fc400078e00ff */
[----:B------:R-:W-:Y:S01]  /*4860*/  FADD R17, R2, R17 ;  /* 0x0000001102117221 */ /* 0x000fe20000000000 */
[----:B------:R-:W-:Y:S02]  /*4870*/  SEL R20, RZ, 0x83000000, P0 ;  /* 0x83000000ff147807 */ /* 0x000fe40000000000 */
[----:B------:R-:W-:Y:S01]  /*4880*/  FSETP.NEU.AND P0, PT, R15, RZ, PT ;  /* 0x000000ff0f00720b */ /* 0x000fe20003f0d000 */
[C---:B------:R-:W-:Y:S02]  /*4890*/  FFMA R2, R17.reuse, R18, 0.0013391353422775864601 ;  /* 0x3aaf85ed11027423 */ /* 0x040fe40000000012 */
[----:B------:R-:W-:Y:S01]  /*48a0*/  VIADD R3, R20, 0x7f000000 ;  /* 0x7f00000014037836 */ /* 0x000fe20000000000 */
[----:B------:R-:W-:Y:S01]  /*48b0*/  FSETP.EQ.OR P0, PT, R0, 1, !P0 ;  /* 0x3f8000000000780b */ /* 0x000fe20004702400 */
[----:B------:R-:W-:Y:S01]  /*48c0*/  FFMA R2, R17, R2, 0.0096188392490148544312 ;  /* 0x3c1d985611027423 */ /* 0x000fe20000000002 */
[----:B--2---:R-:W-:-:S03]  /*48d0*/  LEA R20, R19, -R20, 0x17 ;  /* 0x8000001413147211 */ /* 0x004fc600078eb8ff */
[----:B------:R-:W-:-:S04]  /*48e0*/  FFMA R2, R17, R2, 0.055503588169813156128 ;  /* 0x3d6357bb11027423 */ /* 0x000fc80000000002 */
[----:B------:R-:W-:Y:S01]  /*48f0*/  FFMA R18, R17, R2, 0.24022644758224487305 ;  /* 0x3e75fdec11127423 */ /* 0x000fe20000000002 */
[----:B------:R-:W-:-:S03]  /*4900*/  FMUL R2, R15, 0.5 ;  /* 0x3f0000000f027820 */ /* 0x000fc60000400000 */
[----:B------:R-:W-:-:S03]  /*4910*/  FFMA R18, R17, R18, 0.69314718246459960938 ;  /* 0x3f31721811127423 */ /* 0x000fc60000000012 */
[----:B------:R-:W0:Y:S01]  /*4920*/  FRND.TRUNC R2, R2 ;  /* 0x0000000200027307 */ /* 0x000e22000020d000 */
[----:B------:R-:W-:-:S04]  /*4930*/  FFMA R18, R17, R18, 1 ;  /* 0x3f80000011127423 */ /* 0x000fc80000000012 */
[----:B------:R-:W-:-:S04]  /*4940*/  FMUL R3, R18, R3 ;  /* 0x0000000312037220 */ /* 0x000fc80000400000 */
[----:B------:R-:W-:Y:S01]  /*4950*/  FMUL R3, R3, R20 ;  /* 0x0000001403037220 */ /* 0x000fe20000400000 */
[----:B------:R-:W-:Y:S01]  /*4960*/  @P1 FSEL R3, RZ, +INF , !P2 ;  /* 0x7f800000ff031808 */ /* 0x000fe20005000000 */
[----:B0-----:R-:W-:Y:S01]  /*4970*/  FADD R2, R2, R2 ;  /* 0x0000000202027221 */ /* 0x001fe20000000000 */
[----:B------:R-:W-:Y:S06]  /*4980*/  @P0 BRA `(.L_x_46) ;  /* 0x0000001c00f40947 */ /* 0x000fec0003800000 */
[----:B------:R-:W-:-:S04]  /*4990*/  FSETP.NAN.AND P0, PT, |R15|, |R15|, PT ;  /* 0x4000000f0f00720b */ /* 0x000fc80003f08200 */
[----:B------:R-:W-:-:S13]  /*49a0*/  FSETP.NUM.AND P0, PT, |R0|, |R0|, !P0 ;  /* 0x400000000000720b */ /* 0x000fda0004707200 */
[----:B------:R-:W-:Y:S01]  /*49b0*/  @!P0 FADD R16, R0, R15 ;  /* 0x0000000f00108221 */ /* 0x000fe20000000000 */
[----:B------:R-:W-:Y:S06]  /*49c0*/  @!P0 BRA `(.L_x_46) ;  /* 0x0000001c00e48947 */ /* 0x000fec0003800000 */
[C---:B------:R-:W-:Y:S01]  /*49d0*/  FSETP.NEU.AND P0, PT, |R0|.reuse, +INF , PT ;  /* 0x7f8000000000780b */ /* 0x040fe20003f0d200 */
[----:B------:R-:W-:Y:S01]  /*49e0*/  FADD R2, R15, -R2 ;  /* 0x800000020f027221 */ /* 0x000fe20000000000 */
[----:B------:R-:W-:-:S13]  /*49f0*/  FSETP.NEU.AND P1, PT, R0, RZ, PT ;  /* 0x000000ff0000720b */ /* 0x000fda0003f2d000 */
[----:B------:R-:W-:Y:S05]  /*4a00*/  @P0 BRA P1, `(.L_x_55) ;  /* 0x0000000000180947 */ /* 0x000fea0000800000 */
[----:B------:R-:W-:Y:S01]  /*4a10*/  FSETP.GEU.AND P1, PT, R15, RZ, PT ;  /* 0x000000ff0f00720b */ /* 0x000fe20003f2e000 */
[----:B------:R-:W-:Y:S01]  /*4a20*/  FADD R16, R0, R0 ;  /* 0x0000000000107221 */ /* 0x000fe20000000000 */
[----:B------:R-:W-:-:S11]  /*4a30*/  FSETP.NEU.AND P0, PT, |R2|, 1, PT ;  /* 0x3f8000000200780b */ /* 0x000fd60003f0d200 */
[----:B------:R-:W-:-:S04]  /*4a40*/  @!P1 LOP3.LUT R16, R16, 0x7f800000, RZ, 0x3c, !PT ;  /* 0x7f80000010109812 */ /* 0x000fc800078e3cff */
[----:B------:R-:W-:Y:S01]  /*4a50*/  @P0 LOP3.LUT R16, R16, 0x7fffffff, RZ, 0xc0, !PT ;  /* 0x7fffffff10100812 */ /* 0x000fe200078ec0ff */
[----:B------:R-:W-:Y:S06]  /*4a60*/  BRA `(.L_x_46) ;  /* 0x0000001c00bc7947 */ /* 0x000fec0003800000 */
.L_x_55:
[----:B------:R-:W-:Y:S02]  /*4a70*/  FSETP.NEU.AND P0, PT, |R15|, +INF , PT ;  /* 0x7f8000000f00780b */ /* 0x000fe40003f0d200 */
[----:B------:R-:W-:-:S13]  /*4a80*/  FSETP.EQ.AND P1, PT, R0, -1, PT ;  /* 0xbf8000000000780b */ /* 0x000fda0003f22000 */
[----:B------:R-:W-:Y:S05]  /*4a90*/  @!P0 BRA P1, `(.L_x_46) ;  /* 0x0000001c00b08947 */ /* 0x000fea0000800000 */
[----:B------:R-:W-:Y:S01]  /*4aa0*/  FSETP.GEU.AND P0, PT, R0, RZ, PT ;  /* 0x000000ff0000720b */ /* 0x000fe20003f0e000 */
[----:B------:R-:W-:-:S12]  /*4ab0*/  IMAD.MOV.U32 R16, RZ, RZ, R3 ;  /* 0x000000ffff107224 */ /* 0x000fd800078e0003 */
[----:B------:R-:W-:Y:S05]  /*4ac0*/  @P0 BRA `(.L_x_46) ;  /* 0x0000001c00a40947 */ /* 0x000fea0003800000 */
[----:B------:R-:W0:Y:S01]  /*4ad0*/  FRND.FLOOR R0, R15 ;  /* 0x0000000f00007307 */ /* 0x000e220000205000 */
[----:B------:R-:W-:-:S04]  /*4ae0*/  FSETP.NEU.AND P1, PT, |R2|, 1, PT ;  /* 0x3f8000000200780b */ /* 0x000fc80003f2d200 */
[----:B------:R-:W-:Y:S02]  /*4af0*/  FSEL R16, R3, -R3, P1 ;  /* 0x8000000303107208 */ /* 0x000fe40000800000 */
[----:B0-----:R-:W-:-:S04]  /*4b00*/  FSETP.NEU.AND P0, PT, R15, R0, PT ;  /* 0x000000000f00720b */ /* 0x001fc80003f0d000 */
[----:B------:R-:W-:Y:S01]  /*4b10*/  FSEL R16, R16, +QNAN , !P0 ;  /* 0x7fffffff10107808 */ /* 0x000fe20004000000 */
[----:B------:R-:W-:Y:S08]  /*4b20*/  BRA `(.L_x_46) ;  /* 0x0000001c008c7947 */ /* 0x000ff00003800000 */
.L_x_233:
[C---:B-1----:R-:W-:Y:S02]  /*4b30*/  FSETP.GEU.AND P1, PT, R15.reuse, RZ, PT ;  /* 0x000000ff0f00720b */ /* 0x042fe40003f2e000 */
[----:B------:R-:W-:Y:S02]  /*4b40*/  MOV R2, 0x3089705f ;  /* 0x3089705f00027802 */ /* 0x000fe40000000f00 */
[----:B------:R-:W-:Y:S02]  /*4b50*/  FSETP.GTU.AND P0, PT, |R15|, 9.9999997171806853657e-10, PT ;  /* 0x3089705f0f00780b */ /* 0x000fe40003f0c200 */
[----:B------:R-:W-:-:S04]  /*4b60*/  FSEL R2, -R2, 9.9999997171806853657e-10, !P1 ;  /* 0x3089705f02027808 */ /* 0x000fc80004800100 */
        /* <DEDUP_REMOVED lines=13> */
.L_x_232:
[----:B0-----:R-:W-:Y:S01]  /*4c40*/  FADD R2, |R0|, 9.9999999600419720025e-13 ;  /* 0x2b8cbccc00027421 */ /* 0x001fe20000000200 */
[----:B------:R-:W-:-:S03]  /*4c50*/  IMAD.MOV.U32 R16, RZ, RZ, 0x3e055027 ;  /* 0x3e055027ff107424 */ /* 0x000fc600078e00ff */
[C---:B------:R-:W-:Y:S01]  /*4c60*/  VIADD R0, R2.reuse, 0xc0d55555 ;  /* 0xc0d5555502007836 */ /* 0x040fe20000000000 */
[C---:B------:R-:W-:Y:S02]  /*4c70*/  ISETP.GT.U32.AND P0, PT, R2.reuse, 0x7f7fffff, PT ;  /* 0x7f7fffff0200780c */ /* 0x040fe40003f04070 */
[----:B------:R-:W-:Y:S02]  /*4c80*/  FSETP.NEU.AND P1, PT, R2, RZ, PT ;  /* 0x000000ff0200720b */ /* 0x000fe40003f2d000 */
[----:B------:R-:W-:-:S04]  /*4c90*/  LOP3.LUT R3, R0, 0xff800000, RZ, 0xc0, !PT ;  /* 0xff80000000037812 */ /* 0x000fc800078ec0ff */
[----:B------:R-:W-:-:S05]  /*4ca0*/  IADD3 R0, PT, PT, R2, -R3, RZ ;  /* 0x8000000302007210 */ /* 0x000fca0007ffe0ff */
[----:B-1----:R-:W-:-:S04]  /*4cb0*/  FADD R15, R0, -1 ;  /* 0xbf800000000f7421 */ /* 0x002fc80000000000 */
        /* <DEDUP_REMOVED lines=17> */
.L_x_54:
[----:B------:R-:W-:-:S13]  /*4dd0*/  ISETP.GT.AND P0, PT, R2, 0xc, PT ;  /* 0x0000000c0200780c */ /* 0x000fda0003f04270 */
[----:B------:R-:W-:Y:S05]  /*4de0*/  @P0 BRA `(.L_x_56) ;  /* 0x0000000400900947 */ /* 0x000fea0003800000 */
[----:B------:R-:W-:-:S04]  /*4df0*/  MOV R3, 0xfffffff5 ;  /* 0xfffffff500037802 */ /* 0x000fc80000000f00 */
[----:B------:R-:W-:-:S05]  /*4e00*/  VIADDMNMX.U32 R2, R2, R3, 0x2, PT ;  /* 0x0000000202027446 */ /* 0x000fca0003800003 */
[----:B------:R-:W-:-:S04]  /*4e10*/  IMAD.SHL.U32 R17, R2, 0x4, RZ ;  /* 0x0000000402117824 */ /* 0x000fc800078e00ff */
[----:B------:R-:W2:Y:S02]  /*4e20*/  LDC R2, c[0x2][R17+0x5c] ;  /* 0x0080170011027b82 */ /* 0x000ea40000000800 */
[----:B--2---:R-:W-:-:S04]  /*4e30*/  SHF.R.S32.HI R3, RZ, 0x1f, R2 ;  /* 0x0000001fff037819 */ /* 0x004fc80000011402 */
.L_x_236:
[----:B------:R-:W-:Y:S05]  /*4e40*/  BRX R2 -0x4e50                                                          (*"BRANCH_TARGETS .L_x_237,.L_x_238,.L_x_46"*) ;  /* 0xffffffb0026c7949 */ /* 0x000fea000383ffff */
.L_x_238:
[----:B01----:R-:W-:-:S04]  /*4e50*/  FSETP.GE.AND P0, PT, R0, R15, PT ;  /* 0x0000000f0000720b */ /* 0x003fc80003f06000 */
[----:B------:R-:W-:Y:S01]  /*4e60*/  FSEL R16, R0, R15, P0 ;  /* 0x0000000f00107208 */ /* 0x000fe20000000000 */
[----:B------:R-:W-:Y:S08]  /*4e70*/  BRA `(.L_x_46) ;  /* 0x0000001800b87947 */ /* 0x000ff00003800000 */
.L_x_237:
[C---:B0-----:R-:W-:Y:S01]  /*4e80*/  FMUL R3, |R0|.reuse, 16777216 ;  /* 0x4b80000000037820 */ /* 0x041fe20000400200 */
[----:B------:R-:W-:Y:S01]  /*4e90*/  FSETP.GEU.AND P0, PT, |R0|, 1.175494350822287508e-38, PT ;  /* 0x008000000000780b */ /* 0x000fe20003f0e200 */
[----:B------:R-:W-:-:S03]  /*4ea0*/  IMAD.MOV.U32 R20, RZ, RZ, 0x3a2c32e4 ;  /* 0x3a2c32e4ff147424 */ /* 0x000fc600078e00ff */
[----:B------:R-:W-:-:S05]  /*4eb0*/  FSEL R3, R3, |R0|, !P0 ;  /* 0x4000000003037208 */ /* 0x000fca0004000000 */
[----:B------:R-:W-:-:S05]  /*4ec0*/  VIADD R2, R3, 0xc0cafb0d ;  /* 0xc0cafb0d03027836 */ /* 0x000fca0000000000 */
[----:B------:R-:W-:-:S04]  /*4ed0*/  LOP3.LUT R16, R2, 0xff800000, RZ, 0xc0, !PT ;  /* 0xff80000002107812 */ /* 0x000fc800078ec0ff */
[-C--:B------:R-:W-:Y:S02]  /*4ee0*/  IADD3 R3, PT, PT, R3, -R16.reuse, RZ ;  /* 0x8000001003037210 */ /* 0x080fe40007ffe0ff */
[----:B------:R-:W-:-:S03]  /*4ef0*/  I2FP.F32.S32 R18, R16 ;  /* 0x0000001000127245 */ /* 0x000fc60000201400 */
[C---:B------:R-:W-:Y:S01]  /*4f00*/  FADD R2, R3.reuse, 1 ;  /* 0x3f80000003027421 */ /* 0x040fe20000000000 */
[----:B------:R-:W-:Y:S01]  /*4f10*/  FADD R21, R3, -1 ;  /* 0xbf80000003157421 */ /* 0x000fe20000000000 */
[----:B------:R-:W-:-:S03]  /*4f20*/  FSEL R3, RZ, -24, P0 ;  /* 0xc1c00000ff037808 */ /* 0x000fc60000000000 */
[----:B------:R-:W-:Y:S01]  /*4f30*/  FADD R17, R21, R21 ;  /* 0x0000001515117221 */ /* 0x000fe20000000000 */
[----:B------:R-:W0:Y:S01]  /*4f40*/  MUFU.RCP R2, R2 ;  /* 0x0000000200027308 */ /* 0x000e220000001000 */
[----:B------:R-:W-:Y:S02]  /*4f50*/  FFMA R19, R18, 1.1920928955078125e-07, R3 ;  /* 0x3400000012137823 */ /* 0x000fe40000000003 */
[----:B0-----:R-:W-:-:S04]  /*4f60*/  FMUL R16, R2, R17 ;  /* 0x0000001102107220 */ /* 0x001fc80000400000 */
[----:B------:R-:W-:Y:S01]  /*4f70*/  FADD R18, R21, -R16 ;  /* 0x8000001015127221 */ /* 0x000fe20000000000 */
[C---:B------:R-:W-:Y:S01]  /*4f80*/  FMUL R17, R16.reuse, R16 ;  /* 0x0000001010117220 */ /* 0x040fe20000400000 */
[----:B------:R-:W-:Y:S02]  /*4f90*/  FFMA R3, R16, 1.4426950216293334961, R19 ;  /* 0x3fb8aa3b10037823 */ /* 0x000fe40000000013 */
[----:B------:R-:W-:Y:S01]  /*4fa0*/  FADD R18, R18, R18 ;  /* 0x0000001212127221 */ /* 0x000fe20000000000 */
[----:B------:R-:W-:Y:S01]  /*4fb0*/  FFMA R20, R17, R20, 0.0032181653659790754318 ;  /* 0x3b52e7db11147423 */ /* 0x000fe20000000014 */
        /* <DEDUP_REMOVED lines=9> */
[----:B------:R-:W-:Y:S01]  /*5050*/  FMUL R18, R17, 3 ;  /* 0x4040000011127820 */ /* 0x000fe20000400000 */
[----:B------:R-:W-:-:S03]  /*5060*/  IMAD.MOV.U32 R19, RZ, RZ, 0x391fcb8e ;  /* 0x391fcb8eff137424 */ /* 0x000fc600078e00ff */
[----:B------:R-:W-:-:S04]  /*5070*/  FFMA R2, R21, R18, R2 ;  /* 0x0000001215027223 */ /* 0x000fc80000000002 */
        /* <DEDUP_REMOVED lines=10> */
[----:B------:R-:W-:Y:S01]  /*5120*/  F2I.NTZ R18, R2 ;  /* 0x0000000200127305 */ /* 0x000fe20000203100 */
[----:B0-----:R-:W-:Y:S01]  /*5130*/  FADD R16, R2, -R17 ;  /* 0x8000001102107221 */ /* 0x001fe20000000000 */
[----:B------:R-:W-:-:S03]  /*5140*/  FSETP.GT.AND P0, PT, R17, RZ, PT ;  /* 0x000000ff1100720b */ /* 0x000fc60003f04000 */
[----:B------:R-:W-:Y:S01]  /*5150*/  FADD R16, R3, R16 ;  /* 0x0000001003107221 */ /* 0x000fe20000000000 */
[C---:B------:R-:W-:Y:S01]  /*5160*/  FMUL R3, R15.reuse, 0.5 ;  /* 0x3f0000000f037820 */ /* 0x040fe20000400000 */
[----:B------:R-:W-:Y:S02]  /*5170*/  SEL R17, RZ, 0x83000000, P0 ;  /* 0x83000000ff117807 */ /* 0x000fe40000000000 */
[C---:B------:R-:W-:Y:S01]  /*5180*/  FFMA R19, R16.reuse, R19, 0.0013391353422775864601 ;  /* 0x3aaf85ed10137423 */ /* 0x040fe20000000013 */
[----:B------:R-:W-:Y:S02]  /*5190*/  FSETP.NEU.AND P0, PT, R15, RZ, PT ;  /* 0x000000ff0f00720b */ /* 0x000fe40003f0d000 */
[----:B------:R-:W0:Y:S01]  /*51a0*/  FRND.TRUNC R3, R3 ;  /* 0x0000000300037307 */ /* 0x000e22000020d000 */
[----:B------:R-:W-:Y:S01]  /*51b0*/  FFMA R19, R16, R19, 0.0096188392490148544312 ;  /* 0x3c1d985610137423 */ /* 0x000fe20000000013 */
[----:B------:R-:W-:-:S03]  /*51c0*/  FSETP.EQ.OR P0, PT, |R0|, 1, !P0 ;  /* 0x3f8000000000780b */ /* 0x000fc60004702600 */
[----:B------:R-:W-:-:S04]  /*51d0*/  FFMA R19, R16, R19, 0.055503588169813156128 ;  /* 0x3d6357bb10137423 */ /* 0x000fc80000000013 */
[----:B------:R-:W-:-:S04]  /*51e0*/  FFMA R19, R16, R19, 0.24022644758224487305 ;  /* 0x3e75fdec10137423 */ /* 0x000fc80000000013 */
[----:B------:R-:W-:Y:S01]  /*51f0*/  FFMA R19, R16, R19, 0.69314718246459960938 ;  /* 0x3f31721810137423 */ /* 0x000fe20000000013 */
[----:B0-----:R-:W-:-:S03]  /*5200*/  FADD R2, R3, R3 ;  /* 0x0000000303027221 */ /* 0x001fc60000000000 */
[----:B------:R-:W-:Y:S01]  /*5210*/  FFMA R19, R16, R19, 1 ;  /* 0x3f80000010137423 */ /* 0x000fe20000000013 */
[----:B------:R-:W-:Y:S01]  /*5220*/  IADD3 R16, PT, PT, R17, 0x7f000000, RZ ;  /* 0x7f00000011107810 */ /* 0x000fe20007ffe0ff */
[----:B------:R-:W-:-:S04]  /*5230*/  IMAD R17, R18, 0x800000, -R17 ;  /* 0x0080000012117824 */ /* 0x000fc800078e0a11 */
[----:B------:R-:W-:-:S04]  /*5240*/  FMUL R16, R19, R16 ;  /* 0x0000001013107220 */ /* 0x000fc80000400000 */
[----:B------:R-:W-:Y:S01]  /*5250*/  FMUL R17, R16, R17 ;  /* 0x0000001110117220 */ /* 0x000fe20000400000 */
[----:B------:R-:W-:Y:S01]  /*5260*/  IMAD.MOV.U32 R16, RZ, RZ, 0x3f800000 ;  /* 0x3f800000ff107424 */ /* 0x000fe200078e00ff */
[----:B------:R-:W-:Y:S01]  /*5270*/  @P1 FSEL R17, RZ, +INF , !P2 ;  /* 0x7f800000ff111808 */ /* 0x000fe20005000000 */
[----:B------:R-:W-:Y:S06]  /*5280*/  @P0 BRA `(.L_x_46) ;  /* 0x0000001400b40947 */ /* 0x000fec0003800000 */
[----:B------:R-:W-:-:S04]  /*5290*/  FSETP.NAN.AND P0, PT, |R15|, |R15|, PT ;  /* 0x4000000f0f00720b */ /* 0x000fc80003f08200 */
[----:B------:R-:W-:-:S13]  /*52a0*/  FSETP.NUM.AND P0, PT, |R0|, |R0|, !P0 ;  /* 0x400000000000720b */ /* 0x000fda0004707200 */
[----:B------:R-:W-:Y:S01]  /*52b0*/  @!P0 FADD R16, |R0|, R15 ;  /* 0x0000000f00108221 */ /* 0x000fe20000000200 */
[----:B------:R-:W-:Y:S06]  /*52c0*/  @!P0 BRA `(.L_x_46) ;  /* 0x0000001400a48947 */ /* 0x000fec0003800000 */
[C---:B------:R-:W-:Y:S01]  /*52d0*/  FSETP.NEU.AND P0, PT, |R0|.reuse, +INF , PT ;  /* 0x7f8000000000780b */ /* 0x040fe20003f0d200 */
[----:B------:R-:W-:Y:S01]  /*52e0*/  FADD R2, R15, -R2 ;  /* 0x800000020f027221 */ /* 0x000fe20000000000 */
[----:B------:R-:W-:-:S13]  /*52f0*/  FSETP.NEU.AND P1, PT, |R0|, RZ, PT ;  /* 0x000000ff0000720b */ /* 0x000fda0003f2d200 */
[----:B------:R-:W-:Y:S05]  /*5300*/  @P0 BRA P1, `(.L_x_57) ;  /* 0x0000000000180947 */ /* 0x000fea0000800000 */
[----:B------:R-:W-:Y:S01]  /*5310*/  FSETP.GEU.AND P1, PT, R15, RZ, PT ;  /* 0x000000ff0f00720b */ /* 0x000fe20003f2e000 */
[----:B------:R-:W-:Y:S01]  /*5320*/  FADD R16, |R0|, |R0| ;  /* 0x4000000000107221 */ /* 0x000fe20000000200 */
[----:B------:R-:W-:-:S11]  /*5330*/  FSETP.NEU.AND P0, PT, |R2|, 1, PT ;  /* 0x3f8000000200780b */ /* 0x000fd60003f0d200 */
[----:B------:R-:W-:-:S04]  /*5340*/  @!P1 LOP3.LUT R16, R16, 0x7f800000, RZ, 0x3c, !PT ;  /* 0x7f80000010109812 */ /* 0x000fc800078e3cff */
[----:B------:R-:W-:Y:S01]  /*5350*/  @P0 LOP3.LUT R16, R16, 0x7fffffff, RZ, 0xc0, !PT ;  /* 0x7fffffff10100812 */ /* 0x000fe200078ec0ff */
[----:B------:R-:W-:Y:S06]  /*5360*/  BRA `(.L_x_46) ;  /* 0x00000014007c7947 */ /* 0x000fec0003800000 */
.L_x_57:
[----:B------:R-:W-:Y:S02]  /*5370*/  FSETP.NEU.AND P0, PT, |R15|, +INF , PT ;  /* 0x7f8000000f00780b */ /* 0x000fe40003f0d200 */
[----:B------:R-:W-:-:S13]  /*5380*/  FSETP.EQ.AND P1, PT, |R0|, -1, PT ;  /* 0xbf8000000000780b */ /* 0x000fda0003f22200 */
[----:B------:R-:W-:Y:S05]  /*5390*/  @!P0 BRA P1, `(.L_x_46) ;  /* 0x0000001400708947 */ /* 0x000fea0000800000 */
[----:B------:R-:W-:Y:S02]  /*53a0*/  FSETP.GEU.AND P0, PT, |R0|, RZ, PT ;  /* 0x000000ff0000720b */ /* 0x000fe40003f0e200 */
[----:B------:R-:W-:-:S11]  /*53b0*/  MOV R16, R17 ;  /* 0x0000001100107202 */ /* 0x000fd60000000f00 */
[----:B------:R-:W-:Y:S05]  /*53c0*/  @P0 BRA `(.L_x_46) ;  /* 0x0000001400640947 */ /* 0x000fea0003800000 */
[----:B------:R-:W0:Y:S01]  /*53d0*/  FRND.FLOOR R0, R15 ;  /* 0x0000000f00007307 */ /* 0x000e220000205000 */
[----:B------:R-:W-:-:S04]  /*53e0*/  FSETP.NEU.AND P0, PT, |R2|, 1, PT ;  /* 0x3f8000000200780b */ /* 0x000fc80003f0d200 */
[----:B------:R-:W-:Y:S02]  /*53f0*/  FSEL R16, R17, -R17, P0 ;  /* 0x8000001111107208 */ /* 0x000fe40000000000 */
[----:B0-----:R-:W-:-:S04]  /*5400*/  FSETP.NEU.AND P1, PT, R15, R0, PT ;  /* 0x000000000f00720b */ /* 0x001fc80003f2d000 */
[----:B------:R-:W-:Y:S01]  /*5410*/  FSEL R16, R16, +QNAN , !P1 ;  /* 0x7fffffff10107808 */ /* 0x000fe20004800000 */
[----:B------:R-:W-:Y:S08]  /*5420*/  BRA `(.L_x_46) ;  /* 0x00000014004c7947 */ /* 0x000ff00003800000 */
.L_x_56:
[----:B------:R-:W-:-:S05]  /*5430*/  IMAD.MOV.U32 R3, RZ, RZ, -0xd ;  /* 0xfffffff3ff037424 */ /* 0x000fca00078e00ff */
[----:B------:R-:W-:-:S05]  /*5440*/  VIADDMNMX.U32 R2, R2, R3, 0x2, PT ;  /* 0x0000000202027446 */ /* 0x000fca0003800003 */
[----:B------:R-:W-:-:S04]  /*5450*/  IMAD.SHL.U32 R17, R2, 0x4, RZ ;  /* 0x0000000402117824 */ /* 0x000fc800078e00ff */
[----:B------:R-:W2:Y:S02]  /*5460*/  LDC R2, c[0x2][R17+0x68] ;  /* 0x00801a0011027b82 */ /* 0x000ea40000000800 */
[----:B--2---:R-:W-:-:S04]  /*5470*/  SHF.R.S32.HI R3, RZ, 0x1f, R2 ;  /* 0x0000001fff037819 */ /* 0x004fc80000011402 */
.L_x_240:
[----:B------:R-:W-:Y:S05]  /*5480*/  BRX R2 -0x5490                                                          (*"BRANCH_TARGETS .L_x_241,.L_x_242,.L_x_46"*) ;  /* 0xffffffa802dc7949 */ /* 0x000fea000383ffff */
.L_x_242:
[----:B------:R-:W-:Y:S01]  /*5490*/  HFMA2 R16, -RZ, RZ, 1.875, 0 ;  /* 0x3f800000ff107431 */ /* 0x000fe200000001ff */
[----:B01----:R-:W-:-:S04]  /*54a0*/  FSETP.GEU.AND P0, PT, R0, R15, PT ;  /* 0x0000000f0000720b */ /* 0x003fc80003f0e000 */
[----:B------:R-:W-:Y:S01]  /*54b0*/  FSEL R16, R16, -1, !P0 ;  /* 0xbf80000010107808 */ /* 0x000fe20004000000 */
[----:B------:R-:W-:Y:S08]  /*54c0*/  BRA `(.L_x_46) ;  /* 0x0000001400247947 */ /* 0x000ff00003800000 */
.L_x_241:
[----:B01----:R-:W-:-:S04]  /*54d0*/  FSETP.GTU.AND P0, PT, R0, R15, PT ;  /* 0x0000000f0000720b */ /* 0x003fc80003f0c000 */
[----:B------:R-:W-:Y:S01]  /*54e0*/  FSEL R16, R0, R15, !P0 ;  /* 0x0000000f00107208 */ /* 0x000fe20004000000 */
[----:B------:R-:W-:Y:S08]  /*54f0*/  BRA `(.L_x_46) ;  /* 0x0000001400187947 */ /* 0x000ff00003800000 */
.L_x_43:
[----:B------:R-:W-:-:S13]  /*5500*/  ISETP.GT.AND P0, PT, R2, 0x15, PT ;  /* 0x000000150200780c */ /* 0x000fda0003f04270 */
[----:B------:R-:W-:Y:S05]  /*5510*/  @P0 BRA `(.L_x_58) ;  /* 0x0000000c00480947 */ /* 0x000fea0003800000 */
[----:B------:R-:W-:-:S13]  /*5520*/  ISETP.GT.AND P0, PT, R2, 0x11, PT ;  /* 0x000000110200780c */ /* 0x000fda0003f04270 */
[----:B------:R-:W-:Y:S05]  /*5530*/  @P0 BRA `(.L_x_59) ;  /* 0x0000000000480947 */ /* 0x000fea0003800000 */
[----:B------:R-:W-:-:S05]  /*5540*/  IMAD.MOV.U32 R3, RZ, RZ, -0xf ;  /* 0xfffffff1ff037424 */ /* 0x000fca00078e00ff */
[----:B------:R-:W-:-:S05]  /*5550*/  VIADDMNMX.U32 R2, R2, R3, 0x3, PT ;  /* 0x0000000302027446 */ /* 0x000fca0003800003 */
[----:B------:R-:W-:-:S04]  /*5560*/  IMAD.SHL.U32 R17, R2, 0x4, RZ ;  /* 0x0000000402117824 */ /* 0x000fc800078e00ff */
[----:B------:R-:W2:Y:S02]  /*5570*/  LDC R2, c[0x2][R17+0x74] ;  /* 0x00801d0011027b82 */ /* 0x000ea40000000800 */
[----:B--2---:R-:W-:-:S04]  /*5580*/  SHF.R.S32.HI R3, RZ, 0x1f, R2 ;  /* 0x0000001fff037819 */ /* 0x004fc80000011402 */
.L_x_244:
[----:B------:R-:W-:Y:S05]  /*5590*/  BRX R2 -0x55a0                                                          (*"BRANCH_TARGETS .L_x_245,.L_x_246,.L_x_247,.L_x_46"*) ;  /* 0xffffffa802987949 */ /* 0x000fea000383ffff */
.L_x_247:
[----:B------:R-:W-:Y:S01]  /*55a0*/  HFMA2 R16, -RZ, RZ, 1.875, 0 ;  /* 0x3f800000ff107431 */ /* 0x000fe200000001ff */
[----:B01----:R-:W-:-:S04]  /*55b0*/  FSETP.GE.AND P0, PT, R0, R15, PT ;  /* 0x0000000f0000720b */ /* 0x003fc80003f06000 */
[----:B------:R-:W-:Y:S01]  /*55c0*/  FSEL R16, R16, -1, P0 ;  /* 0xbf80000010107808 */ /* 0x000fe20000000000 */
[----:B------:R-:W-:Y:S08]  /*55d0*/  BRA `(.L_x_46) ;  /* 0x0000001000e07947 */ /* 0x000ff00003800000 */
.L_x_245:
[----:B------:R-:W-:Y:S01]  /*55e0*/  IMAD.MOV.U32 R16, RZ, RZ, 0x3f800000 ;  /* 0x3f800000ff107424 */ /* 0x000fe200078e00ff */
[----:B01----:R-:W-:-:S04]  /*55f0*/  FSETP.GT.AND P0, PT, R0, R15, PT ;  /* 0x0000000f0000720b */ /* 0x003fc80003f04000 */
[----:B------:R-:W-:Y:S01]  /*5600*/  FSEL R16, R16, -1, P0 ;  /* 0xbf80000010107808 */ /* 0x000fe20000000000 */
[----:B------:R-:W-:Y:S08]  /*5610*/  BRA `(.L_x_46) ;  /* 0x0000001000d07947 */ /* 0x000ff00003800000 */
.L_x_246:
[----:B------:R-:W-:Y:S01]  /*5620*/  IMAD.MOV.U32 R16, RZ, RZ, 0x3f800000 ;  /* 0x3f800000ff107424 */ /* 0x000fe200078e00ff */
[----:B01----:R-:W-:-:S04]  /*5630*/  FSETP.GTU.AND P0, PT, R0, R15, PT ;  /* 0x0000000f0000720b */ /* 0x003fc80003f0c000 */
[----:B------:R-:W-:Y:S01]  /*5640*/  FSEL R16, R16, -1, !P0 ;  /* 0xbf80000010107808 */ /* 0x000fe20004000000 */
[----:B------:R-:W-:Y:S08]  /*5650*/  BRA `(.L_x_46) ;  /* 0x0000001000c07947 */ /* 0x000ff00003800000 */
.L_x_59:
[----:B------:R-:W-:-:S13]  /*5660*/  ISETP.GT.AND P0, PT, R2, 0x13, PT ;  /* 0x000000130200780c */ /* 0x000fda0003f04270 */
[----:B------:R-:W-:Y:S05]  /*5670*/  @P0 BRA `(.L_x_60) ;  /* 0x00000008004c0947 */ /* 0x000fea0003800000 */
[----:B------:R-:W-:-:S04]  /*5680*/  MOV R3, 0xffffffee ;  /* 0xffffffee00037802 */ /* 0x000fc80000000f00 */
[----:B------:R-:W-:-:S05]  /*5690*/  VIADDMNMX.U32 R2, R2, R3, 0x2, PT ;  /* 0x0000000202027446 */ /* 0x000fca0003800003 */
[----:B-1----:R-:W-:-:S04]  /*56a0*/  IMAD.SHL.U32 R15, R2, 0x4, RZ ;  /* 0x00000004020f7824 */ /* 0x002fc800078e00ff */
[----:B------:R-:W1:Y:S02]  /*56b0*/  LDC R2, c[0x2][R15+0x84] ;  /* 0x008021000f027b82 */ /* 0x000e640000000800 */
[----:B-1----:R-:W-:-:S04]  /*56c0*/  SHF.R.S32.HI R3, RZ, 0x1f, R2 ;  /* 0x0000001fff037819 */ /* 0x002fc80000011402 */
.L_x_249:
[----:B------:R-:W-:Y:S05]  /*56d0*/  BRX R2 -0x56e0                                                          (*"BRANCH_TARGETS .L_x_250,.L_x_251,.L_x_46"*) ;  /* 0xffffffa802487949 */ /* 0x000fea000383ffff */
.L_x_251:
[C---:B0-----:R-:W-:Y:S01]  /*56e0*/  FMUL R2, |R0|.reuse, 1.4426950216293334961 ;  /* 0x3fb8aa3b00027820 */ /* 0x041fe20000400200 */
[----:B------:R-:W-:Y:S02]  /*56f0*/  IMAD.MOV.U32 R3, RZ, RZ, 0x42fc0000 ;  /* 0x42fc0000ff037424 */ /* 0x000fe400078e00ff */
[----:B------:R-:W-:Y:S01]  /*5700*/  FMUL R17, R0, R0 ;  /* 0x0000000000117220 */ /* 0x000fe20000400000 */
[----:B------:R-:W-:Y:S02]  /*5710*/  IMAD.MOV.U32 R18, RZ, RZ, 0x363d0ada ;  /* 0x363d0adaff127424 */ /* 0x000fe400078e00ff */
        /* <DEDUP_REMOVED lines=12> */
[----:B------:R-:W-:Y:S02]  /*57e0*/  FMUL R16, R16, 1.4426950216293334961 ;  /* 0x3fb8aa3b10107820 */ /* 0x000fe40000400000 */
[----:B------:R-:W-:-:S04]  /*57f0*/  SHF.L.U32 R3, R3, 0x17, RZ ;  /* 0x0000001703037819 */ /* 0x000fc800000006ff */
        /* <DEDUP_REMOVED lines=8> */
.L_x_250:
        /* <DEDUP_REMOVED lines=12> */
[----:B------:R-:W-:Y:S01]  /*5940*/  SHF.L.U32 R2, R0, 0x8, RZ ;  /* 0x0000000800027819 */ /* 0x000fe200000006ff */
[----:B------:R-:W-:Y:S01]  /*5950*/  IMAD.MOV.U32 R15, RZ, RZ, RZ ;  /* 0x000000ffff0f7224 */ /* 0x000fe200078e00ff */
[----:B------:R-:W-:Y:S01]  /*5960*/  CS2R R18, SRZ ;  /* 0x0000000000127805 */ /* 0x000fe2000001ff00 */
[----:B------:R-:W0:Y:S01]  /*5970*/  LDCU.64 UR12, c[0x4][URZ] ;  /* 0x01000000ff0c77ac */ /* 0x000e220008000a00 */
[----:B------:R-:W-:Y:S01]  /*5980*/  LOP3.LUT R21, R2, 0x80000000, RZ, 0xfc, !PT ;  /* 0x8000000002157812 */ /* 0x000fe200078efcff */
[----:B------:R-:W-:-:S06]  /*5990*/  UMOV UR5, URZ ;  /* 0x000000ff00057c82 */ /* 0x000fcc0008000000 */
.L_x_62:
[----:B0-----:R-:W-:Y:S01]  /*59a0*/  IMAD.U32 R16, RZ, RZ, UR12 ;  /* 0x0000000cff107e24 */ /* 0x001fe2000f8e00ff */
[----:B------:R-:W-:-:S05]  /*59b0*/  MOV R17, UR13 ;  /* 0x0000000d00117c02 */ /* 0x000fca0008000f00 */
[----:B------:R-:W2:Y:S01]  /*59c0*/  LDG.E.CONSTANT R2, desc[UR10][R16.64] ;  /* 0x0000000a10027981 */ /* 0x000ea2000c1e9900 */
[----:B------:R-:W-:Y:S01]  /*59d0*/  UIADD3 UR5, UPT, UPT, UR5, 0x1, URZ ;  /* 0x0000000105057890 */ /* 0x000fe2000fffe0ff */
[C---:B------:R-:W-:Y:S01]  /*59e0*/  ISETP.EQ.AND P0, PT, R18.reuse, RZ, PT ;  /* 0x000000ff1200720c */ /* 0x040fe20003f02270 */
[----:B------:R-:W-:Y:S01]  /*59f0*/  UIADD3 UR12, UP1, UPT, UR12, 0x4, URZ ;  /* 0x000000040c0c7890 */ /* 0x000fe2000ff3e0ff */
[C---:B------:R-:W-:Y:S01]  /*5a00*/  ISETP.EQ.AND P1, PT, R18.reuse, 0x4, PT ;  /* 0x000000041200780c */ /* 0x040fe20003f22270 */
[----:B------:R-:W-:Y:S01]  /*5a10*/  UISETP.NE.AND UP0, UPT, UR5, 0x6, UPT ;  /* 0x000000060500788c */ /* 0x000fe2000bf05270 */
[C---:B------:R-:W-:Y:S01]  /*5a20*/  ISETP.EQ.AND P2, PT, R18.reuse, 0x8, PT ;  /* 0x000000081200780c */ /* 0x040fe20003f42270 */
[----:B------:R-:W-:Y:S01]  /*5a30*/  UIADD3.X UR13, UPT, UPT, URZ, UR13, URZ, UP1, !UPT ;  /* 0x0000000dff0d7290 */ /* 0x000fe20008ffe4ff */
[C---:B------:R-:W-:Y:S02]  /*5a40*/  ISETP.EQ.AND P3, PT, R18.reuse, 0xc, PT ;  /* 0x0000000c1200780c */ /* 0x040fe40003f62270 */
[----:B------:R-:W-:-:S02]  /*5a50*/  ISETP.EQ.AND P4, PT, R18, 0x10, PT ;  /* 0x000000101200780c */ /* 0x000fc40003f82270 */
[C---:B------:R-:W-:Y:S01]  /*5a60*/  ISETP.EQ.AND P5, PT, R18.reuse, 0x14, PT ;  /* 0x000000141200780c */ /* 0x040fe20003fa2270 */
[----:B------:R-:W-:Y:S02]  /*5a70*/  VIADD R18, R18, 0x4 ;  /* 0x0000000412127836 */ /* 0x000fe40000000000 */
[----:B--2---:R-:W-:-:S03]  /*5a80*/  IMAD.WIDE.U32 R2, R2, R21, RZ ;  /* 0x0000001502027225 */ /* 0x004fc600078e00ff */
[----:B------:R-:W-:-:S04]  /*5a90*/  IADD3 R2, P6, PT, R2, R15, RZ ;  /* 0x0000000f02027210 */ /* 0x000fc80007fde0ff */
[-C--:B------:R-:W-:Y:S01]  /*5aa0*/  @P1 MOV R13, R2.reuse ;  /* 0x00000002000d1202 */ /* 0x080fe20000000f00 */
[----:B------:R-:W-:Y:S01]  /*5ab0*/  IMAD.X R15, R3, 0x1, R19, P6 ;  /* 0x00000001030f7824 */ /* 0x000fe200030e0613 */
[----:B------:R-:W-:Y:S01]  /*5ac0*/  @P4 MOV R10, R2 ;  /* 0x00000002000a4202 */ /* 0x000fe20000000f00 */
[--C-:B------:R-:W-:Y:S02]  /*5ad0*/  @P0 IMAD.MOV.U32 R4, RZ, RZ, R2.reuse ;  /* 0x000000ffff040224 */ /* 0x100fe400078e0002 */
[--C-:B------:R-:W-:Y:S02]  /*5ae0*/  @P2 IMAD.MOV.U32 R12, RZ, RZ, R2.reuse ;  /* 0x000000ffff0c2224 */ /* 0x100fe400078e0002 */
[--C-:B------:R-:W-:Y:S02]  /*5af0*/  @P3 IMAD.MOV.U32 R11, RZ, RZ, R2.reuse ;  /* 0x000000ffff0b3224 */ /* 0x100fe400078e0002 */
[----:B------:R-:W-:Y:S01]  /*5b00*/  @P5 IMAD.MOV.U32 R9, RZ, RZ, R2 ;  /* 0x000000ffff095224 */ /* 0x000fe200078e0002 */
[----:B------:R-:W-:Y:S06]  /*5b10*/  BRA.U UP0, `(.L_x_62) ;  /* 0xfffffffd00a07547 */ /* 0x000fec000b83ffff */
        /* <DEDUP_REMOVED lines=14> */
[--C-:B------:R-:W-:Y:S01]  /*5c00*/  @P4 IMAD.MOV.U32 R18, RZ, RZ, R13.reuse ;  /* 0x000000ffff124224 */ /* 0x100fe200078e000d */
[----:B------:R-:W-:Y:S01]  /*5c10*/  @P4 MOV R2, R4 ;  /* 0x0000000400024202 */ /* 0x000fe20000000f00 */
[----:B------:R-:W-:Y:S01]  /*5c20*/  @P2 IMAD.MOV.U32 R2, RZ, RZ, R13 ;  /* 0x000000ffff022224 */ /* 0x000fe200078e000d */
[----:B------:R-:W-:Y:S01]  /*5c30*/  ISETP.EQ.AND P4, PT, R17, RZ, PT ;  /* 0x000000ff1100720c */ /* 0x000fe20003f82270 */
[----:B------:R-:W-:Y:S01]  /*5c40*/  @P1 IMAD.MOV.U32 R2, RZ, RZ, R12 ;  /* 0x000000ffff021224 */ /* 0x000fe200078e000c */
[----:B------:R-:W-:Y:S01]  /*5c50*/  @P2 MOV R18, R12 ;  /* 0x0000000c00122202 */ /* 0x000fe20000000f00 */
[----:B------:R-:W-:Y:S01]  /*5c60*/  @P1 IMAD.MOV.U32 R18, RZ, RZ, R11 ;  /* 0x000000ffff121224 */ /* 0x000fe200078e000b */
[----:B------:R-:W-:Y:S01]  /*5c70*/  @P0 MOV R2, R11 ;  /* 0x0000000b00020202 */ /* 0x000fe20000000f00 */
[----:B------:R-:W-:-:S04]  /*5c80*/  @P0 IMAD.MOV.U32 R18, RZ, RZ, R10 ;  /* 0x000000ffff120224 */ /* 0x000fc800078e000a */
[----:B------:R-:W-:Y:S01]  /*5c90*/  @P3 IMAD.MOV.U32 R2, RZ, RZ, R10 ;  /* 0x000000ffff023224 */ /* 0x000fe200078e000a */
[----:B------:R-:W-:-:S03]  /*5ca0*/  @P3 MOV R18, R9 ;  /* 0x0000000900123202 */ /* 0x000fc60000000f00 */
[----:B------:R-:W-:Y:S01]  /*5cb0*/  @P4 IMAD.MOV.U32 R2, RZ, RZ, R9 ;  /* 0x000000ffff024224 */ /* 0x000fe200078e0009 */
[----:B------:R-:W-:Y:S01]  /*5cc0*/  @P5 MOV R2, R15 ;  /* 0x0000000f00025202 */ /* 0x000fe20000000f00 */
[----:B------:R-:W-:Y:S01]  /*5cd0*/  @P4 IMAD.MOV.U32 R18, RZ, RZ, R15 ;  /* 0x000000ffff124224 */ /* 0x000fe200078e000f */
[----:B------:R-:W-:Y:S06]  /*5ce0*/  @!P6 BRA `(.L_x_63) ;  /* 0x00000000002ce947 */ /* 0x000fec0003800000 */
[----:B------:R-:W-:Y:S02]  /*5cf0*/  @P2 IMAD.MOV.U32 R3, RZ, RZ, R4 ;  /* 0x000000ffff032224 */ /* 0x000fe400078e0004 */
[----:B------:R-:W-:Y:S01]  /*5d00*/  @P1 IMAD.MOV.U32 R3, RZ, RZ, R13 ;  /* 0x000000ffff031224 */ /* 0x000fe200078e000d */
[----:B------:R-:W-:Y:S01]  /*5d10*/  @P0 MOV R3, R12 ;  /* 0x0000000c00030202 */ /* 0x000fe20000000f00 */
[----:B------:R-:W-:Y:S01]  /*5d20*/  @P3 IMAD.MOV.U32 R3, RZ, RZ, R11 ;  /* 0x000000ffff033224 */ /* 0x000fe200078e000b */
[----:B------:R-:W-:Y:S01]  /*5d30*/  ISETP.EQ.AND P0, PT, R17, 0x8, PT ;  /* 0x000000081100780c */ /* 0x000fe20003f02270 */
[----:B------:R-:W-:Y:S01]  /*5d40*/  @P4 IMAD.MOV.U32 R3, RZ, RZ, R10 ;  /* 0x000000ffff034224 */ /* 0x000fe200078e000a */
[----:B------:R-:W-:Y:S02]  /*5d50*/  @P5 MOV R3, R9 ;  /* 0x0000000900035202 */ /* 0x000fe40000000f00 */
[----:B------:R-:W-:-:S04]  /*5d60*/  LOP3.LUT R17, R16, 0x1f, RZ, 0xc0, !PT ;  /* 0x0000001f10117812 */ /* 0x000fc800078ec0ff */
[----:B------:R-:W-:-:S05]  /*5d70*/  SHF.L.W.U32.HI R18, R2, R17, R18 ;  /* 0x0000001102127219 */ /* 0x000fca0000010e12 */
[----:B------:R-:W-:-:S05]  /*5d80*/  @P0 IMAD.MOV.U32 R3, RZ, RZ, R15 ;  /* 0x000000ffff030224 */ /* 0x000fca00078e000f */
[----:B------:R-:W-:-:S07]  /*5d90*/  SHF.L.W.U32.HI R2, R3, R17, R2 ;  /* 0x0000001103027219 */ /* 0x000fce0000010e02 */
.L_x_63:
        /* <DEDUP_REMOVED lines=18> */
.L_x_61:
[----:B------:R-:W-:Y:S02]  /*5ec0*/  IMAD.MOV.U32 R3, RZ, RZ, 0x3c190000 ;  /* 0x3c190000ff037424 */ /* 0x000fe400078e00ff */
        /* <DEDUP_REMOVED lines=12> */
[----:B0-----:R-:W-:Y:S01]  /*5f90*/  MOV R16, R2 ;  /* 0x0000000200107202 */ /* 0x001fe20000000f00 */
[----:B------:R-:W-:Y:S06]  /*5fa0*/  BRA `(.L_x_46) ;  /* 0x00000008006c7947 */ /* 0x000fec0003800000 */
.L_x_60:
[----:B------:R-:W-:-:S05]  /*5fb0*/  IMAD.MOV.U32 R3, RZ, RZ, -0x14 ;  /* 0xffffffecff037424 */ /* 0x000fca00078e00ff */
[----:B------:R-:W-:-:S05]  /*5fc0*/  VIADDMNMX.U32 R2, R2, R3, 0x2, PT ;  /* 0x0000000202027446 */ /* 0x000fca0003800003 */
[----:B-1----:R-:W-:-:S04]  /*5fd0*/  IMAD.SHL.U32 R15, R2, 0x4, RZ ;  /* 0x00000004020f7824 */ /* 0x002fc800078e00ff */
[----:B------:R-:W1:Y:S02]  /*5fe0*/  LDC R2, c[0x2][R15+0x90] ;  /* 0x008024000f027b82 */ /* 0x000e640000000800 */
[----:B-1----:R-:W-:-:S04]  /*5ff0*/  SHF.R.S32.HI R3, RZ, 0x1f, R2 ;  /* 0x0000001fff037819 */ /* 0x002fc80000011402 */
.L_x_253:
[----:B------:R-:W-:Y:S05]  /*6000*/  BRX R2 -0x6010                                                          (*"BRANCH_TARGETS .L_x_254,.L_x_255,.L_x_46"*) ;  /* 0xffffff9c02fc7949 */ /* 0x000fea000383ffff */
.L_x_255:
[C---:B0-----:R-:W-:Y:S01]  /*6010*/  FMUL R2, |R0|.reuse, 2.8853900432586669922 ;  /* 0x4038aa3b00027820 */ /* 0x041fe20000400200 */
[----:B------:R-:W-:Y:S02]  /*6020*/  HFMA2 R16, -RZ, RZ, 1.125, -9232 ;  /* 0x3c80f082ff107431 */ /* 0x000fe400000001ff */
[C---:B------:R-:W-:Y:S01]  /*6030*/  FMUL R17, R0.reuse, R0 ;  /* 0x0000000000117220 */ /* 0x040fe20000400000 */
[----:B------:R-:W-:Y:S01]  /*6040*/  IMAD.MOV.U32 R18, RZ, RZ, 0x3f800000 ;  /* 0x3f800000ff127424 */ /* 0x000fe200078e00ff */
[C---:B------:R-:W-:Y:S01]  /*6050*/  FSETP.GE.AND P1, PT, |R0|.reuse, 0.60000002384185791016, PT ;  /* 0x3f19999a0000780b */ /* 0x040fe20003f26200 */
[----:B------:R-:W0:Y:S01]  /*6060*/  MUFU.EX2 R2, R2 ;  /* 0x0000000200027308 */ /* 0x000e220000000800 */
[----:B------:R-:W-:Y:S01]  /*6070*/  FSETP.GE.AND P0, PT, |R0|, 9.010913848876953125, PT ;  /* 0x41102cb40000780b */ /* 0x000fe20003f06200 */
[----:B------:R-:W-:-:S04]  /*6080*/  FFMA R16, R17, R16, -0.052303962409496307373 ;  /* 0xbd563cae11107423 */ /* 0x000fc80000000010 */
[----:B------:R-:W-:Y:S01]  /*6090*/  FFMA R16, R17, R16, 0.1331529766321182251 ;  /* 0x3e08594111107423 */ /* 0x000fe20000000010 */
[----:B0-----:R-:W-:-:S03]  /*60a0*/  FADD R3, R2, 1 ;  /* 0x3f80000002037421 */ /* 0x001fc60000000000 */
[----:B------:R-:W-:-:S03]  /*60b0*/  FFMA R2, R17, R16, -0.33332768082618713379 ;  /* 0xbeaaa9ed11027423 */ /* 0x000fc60000000010 */
[----:B------:R-:W0:Y:S02]  /*60c0*/  MUFU.RCP R3, R3 ;  /* 0x0000000300037308 */ /* 0x000e240000001000 */
[----:B0-----:R-:W-:Y:S01]  /*60d0*/  FFMA R15, R3, -2, R18 ;  /* 0xc0000000030f7823 */ /* 0x001fe20000000012 */
[----:B------:R-:W-:-:S04]  /*60e0*/  FFMA R3, R17, R2, RZ ;  /* 0x0000000211037223 */ /* 0x000fc800000000ff */
[----:B------:R-:W-:-:S04]  /*60f0*/  FSEL R15, R15, 1, !P0 ;  /* 0x3f8000000f0f7808 */ /* 0x000fc80004000000 */
[--C-:B------:R-:W-:Y:S01]  /*6100*/  LOP3.LUT R16, R15, 0x80000000, R0.reuse, 0xb8, !PT ;  /* 0x800000000f107812 */ /* 0x100fe200078eb800 */
[----:B------:R-:W-:Y:S01]  /*6110*/  @!P1 FFMA R16, R0, R3, R0 ;  /* 0x0000000300109223 */ /* 0x000fe20000000000 */
[----:B------:R-:W-:Y:S06]  /*6120*/  BRA `(.L_x_46) ;  /* 0x00000008000c7947 */ /* 0x000fec0003800000 */
.L_x_254:
        /* <DEDUP_REMOVED lines=14> */
[----:B0-----:R-:W-:-:S04]  /*6210*/  FMUL.FTZ R16, R16, 0.125 ;  /* 0x3e00000010107820 */ /* 0x001fc80000410000 */
[----:B------:R-:W-:Y:S01]  /*6220*/  FFMA R16, R3, 2, R16 ;  /* 0x4000000003107823 */ /* 0x000fe20000000010 */
[----:B------:R-:W-:Y:S06]  /*6230*/  BRA `(.L_x_46) ;  /* 0x0000000400c87947 */ /* 0x000fec0003800000 */
.L_x_58:
[----:B------:R-:W-:-:S13]  /*6240*/  ISETP.GT.AND P0, PT, R2, 0x18, PT ;  /* 0x000000180200780c */ /* 0x000fda0003f04270 */
[----:B------:R-:W-:Y:S05]  /*6250*/  @P0 BRA `(.L_x_64) ;  /* 0x0000000400140947 */ /* 0x000fea0003800000 */
[----:B------:R-:W-:-:S05]  /*6260*/  IMAD.MOV.U32 R3, RZ, RZ, -0x16 ;  /* 0xffffffeaff037424 */ /* 0x000fca00078e00ff */
[----:B------:R-:W-:-:S05]  /*6270*/  VIADDMNMX.U32 R2, R2, R3, 0x3, PT ;  /* 0x0000000302027446 */ /* 0x000fca0003800003 */
[----:B-1----:R-:W-:-:S04]  /*6280*/  IMAD.SHL.U32 R15, R2, 0x4, RZ ;  /* 0x00000004020f7824 */ /* 0x002fc800078e00ff */
[----:B------:R-:W1:Y:S02]  /*6290*/  LDC R2, c[0x2][R15+0x9c] ;  /* 0x008027000f027b82 */ /* 0x000e640000000800 */
[----:B-1----:R-:W-:-:S04]  /*62a0*/  SHF.R.S32.HI R3, RZ, 0x1f, R2 ;  /* 0x0000001fff037819 */ /* 0x002fc80000011402 */
.L_x_257:
[----:B------:R-:W-:Y:S05]  /*62b0*/  BRX R2 -0x62c0                                                          (*"BRANCH_TARGETS .L_x_258,.L_x_259,.L_x_260,.L_x_46"*) ;  /* 0xffffff9c02507949 */ /* 0x000fea000383ffff */
.L_x_260:
[----:B------:R-:W-:Y:S01]  /*62c0*/  HFMA2 R3, -RZ, RZ, 0.1417236328125, 8952 ;  /* 0x3089705fff037431 */ /* 0x000fe200000001ff */
        /* <DEDUP_REMOVED lines=8> */
[----:B------:R-:W-:Y:S01]  /*6350*/  IMAD.MOV.U32 R0, RZ, RZ, R15 ;  /* 0x000000ffff007224 */ /* 0x000fe200078e000f */
[----:B------:R-:W-:-:S07]  /*6360*/  MOV R2, 0x6380 ;  /* 0x0000638000027802 */ /* 0x000fce0000000f00 */
[----:B------:R-:W-:Y:S05]  /*6370*/  CALL.REL.NOINC `($__internal_0_$__cuda_sm20_rcp_rn_f32_slowpath) ;  /* 0x0000000800687944 */ /* 0x000fea0003c00000 */
[----:B------:R-:W-:Y:S05]  /*6380*/  BRA `(.L_x_46) ;  /* 0x0000000400747947 */ /* 0x000fea0003800000 */
.L_x_65:
[----:B------:R-:W0:Y:S02]  /*6390*/  MUFU.RCP R16, R15 ;  /* 0x0000000f00107308 */ /* 0x000e240000001000 */
[----:B0-----:R-:W-:-:S04]  /*63a0*/  FFMA R0, R15, R16, -1 ;  /* 0xbf8000000f007423 */ /* 0x001fc80000000010 */
[----:B------:R-:W-:-:S04]  /*63b0*/  FADD.FTZ R3, -R0, -RZ ;  /* 0x800000ff00037221 */ /* 0x000fc80000010100 */
[----:B------:R-:W-:Y:S01]  /*63c0*/  FFMA R16, R16, R3, R16 ;  /* 0x0000000310107223 */ /* 0x000fe20000000010 */
[----:B------:R-:W-:Y:S06]  /*63d0*/  BRA `(.L_x_46) ;  /* 0x0000000400607947 */ /* 0x000fec0003800000 */
.L_x_258:
[----:B0-----:R-:W-:Y:S02]  /*63e0*/  FSETP.NEU.AND P0, PT, R0, RZ, PT ;  /* 0x000000ff0000720b */ /* 0x001fe40003f0d000 */
[----:B------:R-:W-:-:S11]  /*63f0*/  MOV R16, 0xce6e6b28 ;  /* 0xce6e6b2800107802 */ /* 0x000fd60000000f00 */
[----:B------:R-:W-:Y:S05]  /*6400*/  @!P0 BRA `(.L_x_46) ;  /* 0x0000000400548947 */ /* 0x000fea0003800000 */
[C---:B------:R-:W-:Y:S01]  /*6410*/  FMUL R3, |R0|.reuse, 8388608 ;  /* 0x4b00000000037820 */ /* 0x040fe20000400200 */
[----:B------:R-:W-:Y:S01]  /*6420*/  FSETP.GEU.AND P0, PT, |R0|, 1.175494350822287508e-38, PT ;  /* 0x008000000000780b */ /* 0x000fe20003f0e200 */
[----:B------:R-:W-:-:S03]  /*6430*/  HFMA2 R16, -RZ, RZ, 1.5048828125, 33.21875 ;  /* 0x3e055027ff107431 */ /* 0x000fc600000001ff */
[----:B------:R-:W-:-:S04]  /*6440*/  FSEL R0, R3, |R0|, !P0 ;  /* 0x4000000003007208 */ /* 0x000fc80004000000 */
[C---:B------:R-:W-:Y:S01]  /*6450*/  FSETP.NEU.AND P1, PT, R0.reuse, RZ, PT ;  /* 0x000000ff0000720b */ /* 0x040fe20003f2d000 */
[----:B------:R-:W-:-:S05]  /*6460*/  VIADD R2, R0, 0xc0d55555 ;  /* 0xc0d5555500027836 */ /* 0x000fca0000000000 */
[----:B------:R-:W-:-:S05]  /*6470*/  LOP3.LUT R3, R2, 0xff800000, RZ, 0xc0, !PT ;  /* 0xff80000002037812 */ /* 0x000fca00078ec0ff */
[----:B------:R-:W-:Y:S01]  /*6480*/  IMAD.IADD R2, R0, 0x1, -R3 ;  /* 0x0000000100027824 */ /* 0x000fe200078e0a03 */
[----:B------:R-:W-:-:S03]  /*6490*/  I2FP.F32.S32 R3, R3 ;  /* 0x0000000300037245 */ /* 0x000fc60000201400 */
        /* <DEDUP_REMOVED lines=9> */
[----:B------:R-:W-:Y:S02]  /*6530*/  FSEL R2, RZ, -23, P0 ;  /* 0xc1b80000ff027808 */ /* 0x000fe40000000000 */
[----:B------:R-:W-:Y:S01]  /*6540*/  ISETP.GT.U32.AND P0, PT, R0, 0x7f7fffff, PT ;  /* 0x7f7fffff0000780c */ /* 0x000fe20003f04070 */
[----:B------:R-:W-:Y:S02]  /*6550*/  FMUL R16, R15, R16 ;  /* 0x000000100f107220 */ /* 0x000fe40000400000 */
[----:B------:R-:W-:Y:S01]  /*6560*/  FFMA R2, R3, 1.1920928955078125e-07, R2 ;  /* 0x3400000003027823 */ /* 0x000fe20000000002 */
[----:B------:R-:W-:Y:S02]  /*6570*/  IMAD.MOV.U32 R3, RZ, RZ, 0x7f800000 ;  /* 0x7f800000ff037424 */ /* 0x000fe400078e00ff */
[----:B------:R-:W-:-:S04]  /*6580*/  FFMA R15, R15, R16, R15 ;  /* 0x000000100f0f7223 */ /* 0x000fc8000000000f */
[----:B------:R-:W-:-:S03]  /*6590*/  FFMA R2, R2, 0.69314718246459960938, R15 ;  /* 0x3f31721802027823 */ /* 0x000fc6000000000f */
[----:B------:R-:W-:-:S05]  /*65a0*/  @P0 FFMA R2, R0, R3, +INF ;  /* 0x7f80000000020423 */ /* 0x000fca0000000003 */
[----:B------:R-:W-:Y:S01]  /*65b0*/  FSEL R16, R2, -INF , P1 ;  /* 0xff80000002107808 */ /* 0x000fe20000800000 */
[----:B------:R-:W-:Y:S06]  /*65c0*/  BRA `(.L_x_46) ;  /* 0x0000000000e47947 */ /* 0x000fec0003800000 */
.L_x_259:
[C---:B0-----:R-:W-:Y:S01]  /*65d0*/  VIADD R2, R0.reuse, 0x1800000 ;  /* 0x0180000000027836 */ /* 0x041fe20000000000 */
[----:B------:R-:W-:-:S04]  /*65e0*/  FSETP.NEU.AND P3, PT, R0, RZ, PT ;  /* 0x000000ff0000720b */ /* 0x000fc80003f6d000 */
[----:B------:R-:W-:-:S04]  /*65f0*/  LOP3.LUT R2, R2, 0x7f800000, RZ, 0xc0, !PT ;  /* 0x7f80000002027812 */ /* 0x000fc800078ec0ff */
[----:B------:R-:W-:-:S13]  /*6600*/  ISETP.GT.U32.AND P0, PT, R2, 0x1ffffff, PT ;  /* 0x01ffffff0200780c */ /* 0x000fda0003f04070 */
[----:B------:R-:W-:Y:S05]  /*6610*/  @P0 BRA `(.L_x_66) ;  /* 0x00000000000c0947 */ /* 0x000fea0003800000 */
[----:B------:R-:W-:-:S07]  /*6620*/  MOV R2, 0x6640 ;  /* 0x0000664000027802 */ /* 0x000fce0000000f00 */
[----:B------:R-:W-:Y:S05]  /*6630*/  CALL.REL.NOINC `($__internal_0_$__cuda_sm20_rcp_rn_f32_slowpath) ;  /* 0x0000000400b87944 */ /* 0x000fea0003c00000 */
[----:B------:R-:W-:Y:S05]  /*6640*/  BRA `(.L_x_67) ;  /* 0x0000000000107947 */ /* 0x000fea0003800000 */
.L_x_66:
[----:B------:R-:W0:Y:S02]  /*6650*/  MUFU.RCP R3, R0 ;  /* 0x0000000000037308 */ /* 0x000e240000001000 */
[----:B0-----:R-:W-:-:S04]  /*6660*/  FFMA R2, R0, R3, -1 ;  /* 0xbf80000000027423 */ /* 0x001fc80000000003 */
[----:B------:R-:W-:-:S04]  /*6670*/  FADD.FTZ R2, -R2, -RZ ;  /* 0x800000ff02027221 */ /* 0x000fc80000010100 */
[----:B------:R-:W-:-:S07]  /*6680*/  FFMA R16, R3, R2, R3 ;  /* 0x0000000203107223 */ /* 0x000fce0000000003 */
.L_x_67:
[----:B------:R-:W-:Y:S01]  /*6690*/  FSEL R16, R16, +QNAN , P3 ;  /* 0x7fc0000010107808 */ /* 0x000fe20001800000 */
[----:B------:R-:W-:Y:S06]  /*66a0*/  BRA `(.L_x_46) ;  /* 0x0000000000ac7947 */ /* 0x000fec0003800000 */
.L_x_64:
[----:B------:R-:W-:-:S13]  /*66b0*/  ISETP.GT.AND P0, PT, R2, 0x1a, PT ;  /* 0x0000001a0200780c */ /* 0x000fda0003f04270 */
[----:B------:R-:W-:Y:S05]  /*66c0*/  @P0 BRA `(.L_x_68) ;  /* 0x0000000000280947 */ /* 0x000fea0003800000 */
[----:B------:R-:W-:-:S04]  /*66d0*/  MOV R3, 0xffffffe7 ;  /* 0xffffffe700037802 */ /* 0x000fc80000000f00 */
[----:B------:R-:W-:-:S05]  /*66e0*/  VIADDMNMX.U32 R2, R2, R3, 0x2, PT ;  /* 0x0000000202027446 */ /* 0x000fca0003800003 */
[----:B-1----:R-:W-:-:S04]  /*66f0*/  IMAD.SHL.U32 R15, R2, 0x4, RZ ;  /* 0x00000004020f7824 */ /* 0x002fc800078e00ff */
[----:B------:R-:W1:Y:S02]  /*6700*/  LDC R2, c[0x2][R15+0xac] ;  /* 0x00802b000f027b82 */ /* 0x000e640000000800 */
[----:B-1----:R-:W-:-:S04]  /*6710*/  SHF.R.S32.HI R3, RZ, 0x1f, R2 ;  /* 0x0000001fff037819 */ /* 0x002fc80000011402 */
.L_x_262:
[----:B------:R-:W-:Y:S05]  /*6720*/  BRX R2 -0x6730                                                          (*"BRANCH_TARGETS .L_x_263,.L_x_264,.L_x_46"*) ;  /* 0xffffff9802347949 */ /* 0x000fea000383ffff */
.L_x_264:
[----:B0-----:R-:W-:Y:S01]  /*6730*/  FADD R16, |R0|, -RZ ;  /* 0x800000ff00107221 */ /* 0x001fe20000000200 */
[----:B------:R-:W-:Y:S06]  /*6740*/  BRA `(.L_x_46) ;  /* 0x0000000000847947 */ /* 0x000fec0003800000 */
.L_x_263:
[----:B0-----:R-:W-:Y:S01]  /*6750*/  FADD R16, -R0, -RZ ;  /* 0x800000ff00107221 */ /* 0x001fe20000000100 */
[----:B------:R-:W-:Y:S06]  /*6760*/  BRA `(.L_x_46) ;  /* 0x00000000007c7947 */ /* 0x000fec0003800000 */
.L_x_68:
[----:B------:R-:W-:-:S05]  /*6770*/  IMAD.MOV.U32 R3, RZ, RZ, -0x1b ;  /* 0xffffffe5ff037424 */ /* 0x000fca00078e00ff */
[----:B------:R-:W-:-:S04]  /*6780*/  VIADDMNMX.U32 R2, R2, R3, 0x2, PT ;  /* 0x0000000202027446 */ /* 0x000fc80003800003 */
[----:B-1----:R-:W-:-:S04]  /*6790*/  SHF.L.U32 R15, R2, 0x2, RZ ;  /* 0x00000002020f7819 */ /* 0x002fc800000006ff */
[----:B------:R-:W1:Y:S02]  /*67a0*/  LDC R2, c[0x2][R15+0xb8] ;  /* 0x00802e000f027b82 */ /* 0x000e640000000800 */
[----:B-1----:R-:W-:-:S04]  /*67b0*/  SHF.R.S32.HI R3, RZ, 0x1f, R2 ;  /* 0x0000001fff037819 */ /* 0x002fc80000011402 */
.L_x_266:
[----:B------:R-:W-:Y:S05]  /*67c0*/  BRX R2 -0x67d0                                                          (*"BRANCH_TARGETS .L_x_267,.L_x_268,.L_x_46"*) ;  /* 0xffffff98020c7949 */ /* 0x000fea000383ffff */
.L_x_268:
[----:B0-----:R-:W-:Y:S01]  /*67d0*/  FADD R3, |R0|, -RZ ;  /* 0x800000ff00037221 */ /* 0x001fe20000000200 */
[----:B------:R0:W1:Y:S03]  /*67e0*/  MUFU.RSQ R15, |R0| ;  /* 0x40000000000f7308 */ /* 0x0000660000001400 */
[----:B------:R-:W-:-:S05]  /*67f0*/  VIADD R2, R3, 0xf3000000 ;  /* 0xf300000003027836 */ /* 0x000fca0000000000 */
[----:B------:R-:W-:-:S13]  /*6800*/  ISETP.GT.U32.AND P0, PT, R2, 0x727fffff, PT ;  /* 0x727fffff0200780c */ /* 0x000fda0003f04070 */
[----:B01----:R-:W-:Y:S05]  /*6810*/  @!P0 BRA `(.L_x_69) ;  /* 0x0000000000108947 */ /* 0x003fea0003800000 */
[----:B------:R-:W-:Y:S01]  /*6820*/  IMAD.MOV.U32 R0, RZ, RZ, R3 ;  /* 0x000000ffff007224 */ /* 0x000fe200078e0003 */
[----:B------:R-:W-:-:S07]  /*6830*/  MOV R17, 0x6850 ;  /* 0x0000685000117802 */ /* 0x000fce0000000f00 */
[----:B------:R-:W-:Y:S05]  /*6840*/  CALL.REL.NOINC `($__internal_1_$__cuda_sm20_sqrt_rn_f32_slowpath) ;  /* 0x0000000800047944 */ /* 0x000fea0003c00000 */
[----:B------:R-:W-:Y:S05]  /*6850*/  BRA `(.L_x_46) ;  /* 0x0000000000407947 */ /* 0x000fea0003800000 */
.L_x_69:
[----:B------:R-:W-:Y:S01]  /*6860*/  FMUL.FTZ R3, |R0|, R15 ;  /* 0x0000000f00037220 */ /* 0x000fe20000410200 */
[----:B------:R-:W-:-:S03]  /*6870*/  FMUL.FTZ R16, R15, 0.5 ;  /* 0x3f0000000f107820 */ /* 0x000fc60000410000 */
[----:B------:R-:W-:-:S04]  /*6880*/  FFMA R0, -R3, R3, |R0| ;  /* 0x0000000303007223 */ /* 0x000fc80000000500 */
[----:B------:R-:W-:Y:S01]  /*6890*/  FFMA R16, R0, R16, R3 ;  /* 0x0000001000107223 */ /* 0x000fe20000000003 */
[----:B------:R-:W-:Y:S06]  /*68a0*/  BRA `(.L_x_46) ;  /* 0x00000000002c7947 */ /* 0x000fec0003800000 */
.L_x_267:
[----:B0-----:R-:W-:Y:S01]  /*68b0*/  IADD3 R2, PT, PT, R0, -0xd000000, RZ ;  /* 0xf300000000027810 */ /* 0x001fe20007ffe0ff */
[----:B------:R0:W1:Y:S03]  /*68c0*/  MUFU.RSQ R15, R0 ;  /* 0x00000000000f7308 */ /* 0x0000660000001400 */
[----:B------:R-:W-:-:S13]  /*68d0*/  ISETP.GT.U32.AND P0, PT, R2, 0x727fffff, PT ;  /* 0x727fffff0200780c */ /* 0x000fda0003f04070 */
[----:B0-----:R-:W-:Y:S05]  /*68e0*/  @!P0 BRA `(.L_x_70) ;  /* 0x00000000000c8947 */ /* 0x001fea0003800000 */
[----:B------:R-:W-:-:S07]  /*68f0*/  MOV R17, 0x6910 ;  /* 0x0000691000117802 */ /* 0x000fce0000000f00 */
[----:B-1----:R-:W-:Y:S05]  /*6900*/  CALL.REL.NOINC `($__internal_1_$__cuda_sm20_sqrt_rn_f32_slowpath) ;  /* 0x0000000400d47944 */ /* 0x002fea0003c00000 */
[----:B------:R-:W-:Y:S05]  /*6910*/  BRA `(.L_x_46) ;  /* 0x0000000000107947 */ /* 0x000fea0003800000 */
.L_x_70:
[----:B-1----:R-:W-:Y:S01]  /*6920*/  FMUL.FTZ R3, R0, R15 ;  /* 0x0000000f00037220 */ /* 0x002fe20000410000 */
[----:B------:R-:W-:-:S03]  /*6930*/  FMUL.FTZ R16, R15, 0.5 ;  /* 0x3f0000000f107820 */ /* 0x000fc60000410000 */
[----:B------:R-:W-:-:S04]  /*6940*/  FFMA R0, -R3, R3, R0 ;  /* 0x0000000303007223 */ /* 0x000fc80000000100 */
[----:B------:R-:W-:-:S07]  /*6950*/  FFMA R16, R0, R16, R3 ;  /* 0x0000001000107223 */ /* 0x000fce0000000003 */
.L_x_46:
[----:B------:R2:W-:Y:S01]  /*6960*/  STS [UR8+-0x8], R16 ;  /* 0xfffff810ff007988 */ /* 0x0005e20008000808 */
[----:B------:R-:W-:-:S03]  /*6970*/  UIADD3 UR4, UPT, UPT, UR4, -0x1, URZ ;  /* 0xffffffff04047890 */ /* 0x000fc6000fffe0ff */
[----:B------:R2:W-:Y:S04]  /*6980*/  STS [UR14+-0x8], R14 ;  /* 0xfffff80eff007988 */ /* 0x0005e8000800080e */
[----:B------:R2:W-:Y:S04]  /*6990*/  STS [UR15+-0x8], R7 ;  /* 0xfffff807ff007988 */ /* 0x0005e8000800080f */
[----:B------:R2:W-:Y:S01]  /*69a0*/  STS [UR16+-0x8], R8 ;  /* 0xfffff808ff007988 */ /* 0x0005e20008000810 */
[----:B------:R-:W-:Y:S05]  /*69b0*/  BRA `(.L_x_42) ;  /* 0x00000000009c7947 */ /* 0x000fea0003800000 */
.L_x_5:
[----:B------:R-:W0:Y:S08]  /*69c0*/  LDC.64 R2, c[0x0][0x388] ;  /* 0x0000e200ff027b82 */ /* 0x000e300000000a00 */
[----:B------:R-:W1:Y:S01]  /*69d0*/  LDC R0, c[0x0][0x39c] ;  /* 0x0000e700ff007b82 */ /* 0x000e620000000800 */
[----:B0-----:R-:W-:-:S06]  /*69e0*/  IMAD.WIDE.U32 R2, R7, 0x4, R2 ;  /* 0x0000000407027825 */ /* 0x001fcc00078e0002 */
[----:B------:R-:W2:Y:S02]  /*69f0*/  LDG.E.CONSTANT R2, desc[UR10][R2.64] ;  /* 0x0000000a02027981 */ /* 0x000ea4000c1e9900 */
[----:B--2---:R-:W1:Y:S02]  /*6a00*/  F2I.TRUNC.NTZ R7, R2 ;  /* 0x0000000200077305 */ /* 0x004e64000020f100 */
[----:B-1----:R-:W-:Y:S01]  /*6a10*/  ISETP.GE.AND P0, PT, R7, R0, PT ;  /* 0x000000000700720c */ /* 0x002fe20003f06270 */
[----:B------:R-:W-:-:S03]  /*6a20*/  IMAD.MOV.U32 R0, RZ, RZ, RZ ;  /* 0x000000ffff007224 */ /* 0x000fc600078e00ff */
[----:B------:R-:W-:-:S13]  /*6a30*/  ISETP.LT.OR P0, PT, R7, RZ, P0 ;  /* 0x000000ff0700720c */ /* 0x000fda0000701670 */
[----:B------:R-:W0:Y:S02]  /*6a40*/  @!P0 LDC.64 R14, c[0x0][0x390] ;  /* 0x0000e400ff0e8b82 */ /* 0x000e240000000a00 */
[----:B0-----:R-:W-:-:S05]  /*6a50*/  @!P0 IMAD.WIDE.U32 R14, R7, 0x4, R14 ;  /* 0x00000004070e8825 */ /* 0x001fca00078e000e */
[----:B------:R-:W2:Y:S01]  /*6a60*/  @!P0 LDG.E.CONSTANT R0, desc[UR10][R14.64] ;  /* 0x0000000a0e008981 */ /* 0x000ea2000c1e9900 */
[----:B------:R-:W0:Y:S01]  /*6a70*/  S2UR UR8, SR_CgaCtaId ;  /* 0x00000000000879c3 */ /* 0x000e220000008800 */
[----:B------:R-:W-:Y:S01]  /*6a80*/  UMOV UR5, 0x400 ;  /* 0x0000040000057882 */ /* 0x000fe20000000000 */
[----:B------:R-:W-:Y:S02]  /*6a90*/  ULEA UR12, UR4, UR9, 0x2 ;  /* 0x00000009040c7291 */ /* 0x000fe4000f8e10ff */
[----:B------:R-:W-:Y:S02]  /*6aa0*/  ULEA UR13, UR4, UR7, 0x2 ;  /* 0x00000007040d7291 */ /* 0x000fe4000f8e10ff */
[----:B0-----:R-:W-:Y:S02]  /*6ab0*/  ULEA UR5, UR8, UR5, 0x18 ;  /* 0x0000000508057291 */ /* 0x001fe4000f8ec0ff */
[----:B------:R-:W-:Y:S02]  /*6ac0*/  ULEA UR8, UR4, UR6, 0x2 ;  /* 0x0000000604087291 */ /* 0x000fe4000f8e10ff */
[----:B------:R-:W-:-:S02]  /*6ad0*/  ULEA UR5, UR4, UR5, 0x2 ;  /* 0x0000000504057291 */ /* 0x000fc4000f8e10ff */
[----:B------:R-:W-:-:S07]  /*6ae0*/  UIADD3 UR4, UPT, UPT, UR4, 0x1, URZ ;  /* 0x0000000104047890 */ /* 0x000fce000fffe0ff */
[----:B--2---:R0:W-:Y:S04]  /*6af0*/  STS [UR5], R0 ;  /* 0x00000000ff007988 */ /* 0x0041e80008000805 */
[----:B------:R-:W-:Y:S04]  /*6b00*/  STS [UR8], RZ ;  /* 0x000000ffff007988 */ /* 0x000fe80008000808 */
[----:B------:R-:W-:Y:S04]  /*6b10*/  STS [UR12], RZ ;  /* 0x000000ffff007988 */ /* 0x000fe8000800080c */
[----:B------:R-:W-:Y:S01]  /*6b20*/  STS [UR13], RZ ;  /* 0x000000ffff007988 */ /* 0x000fe2000800080d */
[----:B0-----:R-:W-:Y:S05]  /*6b30*/  BRA `(.L_x_42) ;  /* 0x00000000003c7947 */ /* 0x001fea0003800000 */
.L_x_3:
[----:B------:R-:W0:Y:S02]  /*6b40*/  LDC.64 R2, c[0x0][0x388] ;  /* 0x0000e200ff027b82 */ /* 0x000e240000000a00 */
[----:B0-----:R-:W-:-:S06]  /*6b50*/  IMAD.WIDE.U32 R2, R7, 0x4, R2 ;  /* 0x0000000407027825 */ /* 0x001fcc00078e0002 */
[----:B------:R-:W2:Y:S01]  /*6b60*/  LDG.E.CONSTANT R2, desc[UR10][R2.64] ;  /* 0x0000000a02027981 */ /* 0x000ea2000c1e9900 */
        /* <DEDUP_REMOVED lines=11> */
[----:B0-----:R-:W-:Y:S01]  /*6c20*/  STS [UR13], RZ ;  /* 0x000000ffff007988 */ /* 0x001fe2000800080d */
.L_x_42:
[----:B------:R-:W-:-:S13]  /*6c30*/  ISETP.GT.U32.AND P0, PT, R5, 0x1, PT ;  /* 0x000000010500780c */ /* 0x000fda0003f04070 */
[----:B------:R-:W-:Y:S05]  /*6c40*/  @P0 BRA `(.L_x_71) ;  /* 0xffffff9400380947 */ /* 0x000fea000383ffff */
.L_x_0:
[----:B------:R-:W-:Y:S01]  /*6c50*/  UISETP.GE.AND UP0, UPT, UR4, 0x1, UPT ;  /* 0x000000010400788c */ /* 0x000fe2000bf06270 */
[----:B------:R-:W3:Y:S01]  /*6c60*/  LDC.64 R2, c[0x0][0x3a0] ;  /* 0x0000e800ff027b82 */ /* 0x000ee20000000a00 */
[----:B------:R-:W-:-:S04]  /*6c70*/  IMAD.MOV.U32 R5, RZ, RZ, RZ ;  /* 0x000000ffff057224 */ /* 0x000fc800078e00ff */
[----:B------:R-:W-:-:S05]  /*6c80*/  PLOP3.LUT P0, PT, PT, PT, UP0, 0x80, 0x8 ;  /* 0x000000000008781c */ /* 0x000fca0003f0f008 */
[----:B------:R-:W4:Y:S01]  /*6c90*/  @UP0 S2UR UR8, SR_CgaCtaId ;  /* 0x00000000000809c3 */ /* 0x000f220000008800 */
[----:B------:R-:W-:Y:S02]  /*6ca0*/  @UP0 UMOV UR5, 0x400 ;  /* 0x0000040000050882 */ /* 0x000fe40000000000 */
[----:B----4-:R-:W-:-:S04]  /*6cb0*/  @UP0 ULEA UR5, UR8, UR5, 0x18 ;  /* 0x0000000508050291 */ /* 0x010fc8000f8ec0ff */
[----:B------:R-:W-:-:S09]  /*6cc0*/  @UP0 ULEA UR5, UR4, UR5, 0x2 ;  /* 0x0000000504050291 */ /* 0x000fd2000f8e10ff */
[----:B0-----:R-:W0:Y:S01]  /*6cd0*/  @P0 LDS R0, [UR5+-0x4] ;  /* 0xfffffc05ff000984 */ /* 0x001e220008000800 */
[----:B------:R-:W-:-:S13]  /*6ce0*/  PLOP3.LUT P0, PT, PT, PT, UP0, 0x80, 0x8 ;  /* 0x000000000008781c */ /* 0x000fda0003f0f008 */
[----:B0-----:R-:W-:-:S05]  /*6cf0*/  @P0 MOV R5, R0 ;  /* 0x0000000000050202 */ /* 0x001fca0000000f00 */
[----:B---3--:R-:W-:Y:S01]  /*6d00*/  STG.E desc[UR10][R2.64], R5 ;  /* 0x0000000502007986 */ /* 0x008fe2000c10190a */
[----:B------:R-:W-:Y:S05]  /*6d10*/  EXIT ;  /* 0x000000000000794d */ /* 0x000fea0003800000 */
        .weak           $__internal_0_$__cuda_sm20_rcp_rn_f32_slowpath
        .type           $__internal_0_$__cuda_sm20_rcp_rn_f32_slowpath,@function
        .size           $__internal_0_$__cuda_sm20_rcp_rn_f32_slowpath,($__internal_1_$__cuda_sm20_sqrt_rn_f32_slowpath - $__internal_0_$__cuda_sm20_rcp_rn_f32_slowpath)
$__internal_0_$__cuda_sm20_rcp_rn_f32_slowpath:
[----:B------:R-:W-:-:S05]  /*6d20*/  IMAD.SHL.U32 R3, R0, 0x2, RZ ;  /* 0x0000000200037824 */ /* 0x000fca00078e00ff */
[----:B------:R-:W-:-:S04]  /*6d30*/  SHF.R.U32.HI R3, RZ, 0x18, R3 ;  /* 0x00000018ff037819 */ /* 0x000fc80000011603 */
[----:B------:R-:W-:-:S13]  /*6d40*/  ISETP.NE.U32.AND P0, PT, R3, RZ, PT ;  /* 0x000000ff0300720c */ /* 0x000fda0003f05070 */
[----:B------:R-:W-:Y:S05]  /*6d50*/  @P0 BRA `(.L_x_72) ;  /* 0x00000000002c0947 */ /* 0x000fea0003800000 */
[----:B------:R-:W-:-:S05]  /*6d60*/  IMAD.SHL.U32 R3, R0, 0x2, RZ ;  /* 0x0000000200037824 */ /* 0x000fca00078e00ff */
[----:B------:R-:W-:-:S13]  /*6d70*/  ISETP.NE.AND P0, PT, R3, RZ, PT ;  /* 0x000000ff0300720c */ /* 0x000fda0003f05270 */
[----:B------:R2:W3:Y:S01]  /*6d80*/  @!P0 MUFU.RCP R3, R0 ;  /* 0x0000000000038308 */ /* 0x0004e20000001000 */
[----:B------:R-:W-:Y:S05]  /*6d90*/  @!P0 BRA `(.L_x_73) ;  /* 0x0000000000a48947 */ /* 0x000fea0003800000 */
[----:B------:R-:W-:-:S04]  /*6da0*/  FFMA R15, R0, 1.84467440737095516160e+19, RZ ;  /* 0x5f800000000f7823 */ /* 0x000fc800000000ff */
[----:B--2---:R-:W3:Y:S02]  /*6db0*/  MUFU.RCP R0, R15 ;  /* 0x0000000f00007308 */ /* 0x004ee40000001000 */
[----:B---3--:R-:W-:-:S04]  /*6dc0*/  FFMA R3, R15, R0, -1 ;  /* 0xbf8000000f037423 */ /* 0x008fc80000000000 */
[----:B------:R-:W-:-:S04]  /*6dd0*/  FADD.FTZ R3, -R3, -RZ ;  /* 0x800000ff03037221 */ /* 0x000fc80000010100 */
[----:B------:R-:W-:-:S04]  /*6de0*/  FFMA R0, R0, R3, R0 ;  /* 0x0000000300007223 */ /* 0x000fc80000000000 */
[----:B------:R-:W-:Y:S01]  /*6df0*/  FFMA R3, R0, 1.84467440737095516160e+19, RZ ;  /* 0x5f80000000037823 */ /* 0x000fe200000000ff */
[----:B------:R-:W-:Y:S06]  /*6e00*/  BRA `(.L_x_73) ;  /* 0x0000000000887947 */ /* 0x000fec0003800000 */
.L_x_72:
[----:B------:R-:W-:-:S04]  /*6e10*/  IADD3 R15, PT, PT, R3, -0xfd, RZ ;  /* 0xffffff03030f7810 */ /* 0x000fc80007ffe0ff */
[----:B------:R-:W-:-:S13]  /*6e20*/  ISETP.GT.U32.AND P0, PT, R15, 0x1, PT ;  /* 0x000000010f00780c */ /* 0x000fda0003f04070 */
[----:B------:R-:W-:Y:S05]  /*6e30*/  @P0 BRA `(.L_x_74) ;  /* 0x0000000000780947 */ /* 0x000fea0003800000 */
[----:B------:R-:W-:Y:S01]  /*6e40*/  LOP3.LUT R16, R0, 0x7fffff, RZ, 0xc0, !PT ;  /* 0x007fffff00107812 */ /* 0x000fe200078ec0ff */
[----:B------:R-:W-:Y:S02]  /*6e50*/  IMAD.MOV.U32 R20, RZ, RZ, 0x3 ;  /* 0x00000003ff147424 */ /* 0x000fe400078e00ff */
[----:B------:R-:W-:Y:S01]  /*6e60*/  VIADD R3, R3, 0xffffff04 ;  /* 0xffffff0403037836 */ /* 0x000fe20000000000 */
[----:B------:R-:W-:Y:S02]  /*6e70*/  LOP3.LUT R16, R16, 0x3f800000, RZ, 0xfc, !PT ;  /* 0x3f80000010107812 */ /* 0x000fe400078efcff */
[----:B------:R-:W-:Y:S02]  /*6e80*/  SHF.L.U32 R21, R20, R15, RZ ;  /* 0x0000000f14157219 */ /* 0x000fe400000006ff */
[----:B------:R-:W0:Y:S02]  /*6e90*/  MUFU.RCP R17, R16 ;  /* 0x0000001000117308 */ /* 0x000e240000001000 */
[----:B0-----:R-:W-:-:S04]  /*6ea0*/  FFMA R18, R16, R17, -1 ;  /* 0xbf80000010127423 */ /* 0x001fc80000000011 */
[----:B------:R-:W-:-:S04]  /*6eb0*/  FADD.FTZ R18, -R18, -RZ ;  /* 0x800000ff12127221 */ /* 0x000fc80000010100 */
[CCC-:B------:R-:W-:Y:S01]  /*6ec0*/  FFMA.RM R19, R17.reuse, R18.reuse, R17.reuse ;  /* 0x0000001211137223 */ /* 0x1c0fe20000004011 */
[----:B------:R-:W-:-:S04]  /*6ed0*/  FFMA.RP R18, R17, R18, R17 ;  /* 0x0000001211127223 */ /* 0x000fc80000008011 */
[C---:B------:R-:W-:Y:S02]  /*6ee0*/  LOP3.LUT R17, R19.reuse, 0x7fffff, RZ, 0xc0, !PT ;  /* 0x007fffff13117812 */ /* 0x040fe400078ec0ff */
[----:B------:R-:W-:Y:S02]  /*6ef0*/  FSETP.NEU.FTZ.AND P0, PT, R19, R18, PT ;  /* 0x000000121300720b */ /* 0x000fe40003f1d000 */
[----:B------:R-:W-:Y:S02]  /*6f00*/  LOP3.LUT R18, R17, 0x800000, RZ, 0xfc, !PT ;  /* 0x0080000011127812 */ /* 0x000fe400078efcff */
[----:B------:R-:W-:Y:S02]  /*6f10*/  SEL R17, RZ, 0xffffffff, !P0 ;  /* 0xffffffffff117807 */ /* 0x000fe40004000000 */
[----:B------:R-:W-:Y:S02]  /*6f20*/  LOP3.LUT R16, R21, R18, RZ, 0xc0, !PT ;  /* 0x0000001215107212 */ /* 0x000fe400078ec0ff */
[----:B------:R-:W-:Y:S01]  /*6f30*/  SHF.R.U32.HI R3, RZ, R3, R18 ;  /* 0x00000003ff037219 */ /* 0x000fe20000011612 */
[----:B------:R-:W-:Y:S01]  /*6f40*/  IMAD.MOV R17, RZ, RZ, -R17 ;  /* 0x000000ffff117224 */ /* 0x000fe200078e0a11 */
[----:B------:R-:W-:-:S04]  /*6f50*/  SHF.R.U32.HI R16, RZ, R15, R16 ;  /* 0x0000000fff107219 */ /* 0x000fc80000011610 */
[----:B------:R-:W-:Y:S02]  /*6f60*/  LOP3.LUT P1, RZ, R17, R15, R18, 0xf8, !PT ;  /* 0x0000000f11ff7212 */ /* 0x000fe4000782f812 */
[C---:B------:R-:W-:Y:S02]  /*6f70*/  LOP3.LUT P0, RZ, R16.reuse, 0x1, RZ, 0xc0, !PT ;  /* 0x0000000110ff7812 */ /* 0x040fe4000780c0ff */
[----:B------:R-:W-:-:S04]  /*6f80*/  LOP3.LUT P2, RZ, R16, 0x2, RZ, 0xc0, !PT ;  /* 0x0000000210ff7812 */ /* 0x000fc8000784c0ff */
[----:B------:R-:W-:Y:S02]  /*6f90*/  PLOP3.LUT P0, PT, P0, P1, P2, 0xe0, 0x0 ;  /* 0x000000000000781c */ /* 0x000fe40000703c20 */
[----:B------:R-:W-:Y:S02]  /*6fa0*/  LOP3.LUT P1, RZ, R0, 0x7fffff, RZ, 0xc0, !PT ;  /* 0x007fffff00ff7812 */ /* 0x000fe4000782c0ff */
[----:B------:R-:W-:-:S04]  /*6fb0*/  SEL R15, RZ, 0x1, !P0 ;  /* 0x00000001ff0f7807 */ /* 0x000fc80004000000 */
[----:B------:R-:W-:-:S04]  /*6fc0*/  IADD3 R15, PT, PT, -R15, RZ, RZ ;  /* 0x000000ff0f0f7210 */ /* 0x000fc80007ffe1ff */
[----:B------:R-:W-:-:S13]  /*6fd0*/  ISETP.GE.AND P0, PT, R15, RZ, PT ;  /* 0x000000ff0f00720c */ /* 0x000fda0003f06270 */
[----:B------:R-:W-:-:S05]  /*6fe0*/  @!P0 VIADD R3, R3, 0x1 ;  /* 0x0000000103038836 */ /* 0x000fca0000000000 */
[----:B------:R-:W-:-:S04]  /*6ff0*/  @!P1 SHF.L.U32 R3, R3, 0x1, RZ ;  /* 0x0000000103039819 */ /* 0x000fc800000006ff */
[----:B------:R-:W-:Y:S01]  /*7000*/  LOP3.LUT R3, R3, 0x80000000, R0, 0xf8, !PT ;  /* 0x8000000003037812 */ /* 0x000fe200078ef800 */
[----:B------:R-:W-:Y:S06]  /*7010*/  BRA `(.L_x_73) ;  /* 0x0000000000047947 */ /* 0x000fec0003800000 */
.L_x_74:
[----:B------:R0:W1:Y:S02]  /*7020*/  MUFU.RCP R3, R0 ;  /* 0x0000000000037308 */ /* 0x0000640000001000 */
.L_x_73:
[----:B-1-3--:R-:W-:Y:S02]  /*7030*/  IMAD.MOV.U32 R16, RZ, RZ, R3 ;  /* 0x000000ffff107224 */ /* 0x00afe400078e0003 */
[----:B------:R-:W-:-:S04]  /*7040*/  IMAD.MOV.U32 R3, RZ, RZ, 0x0 ;  /* 0x00000000ff037424 */ /* 0x000fc800078e00ff */
[----:B0-2---:R-:W-:Y:S05]  /*7050*/  RET.REL.NODEC R2 `(_Z18eval_prefix_kernelPKiPKfS2_iiPf) ;  /* 0xffffff8c02e87950 */ /* 0x005fea0003c3ffff */
        .weak           $__internal_1_$__cuda_sm20_sqrt_rn_f32_slowpath
        .type           $__internal_1_$__cuda_sm20_sqrt_rn_f32_slowpath,@function
        .size           $__internal_1_$__cuda_sm20_sqrt_rn_f32_slowpath,($__internal_2_$__cuda_sm3x_div_rn_noftz_f32_slowpath - $__internal_1_$__cuda_sm20_sqrt_rn_f32_slowpath)
$__internal_1_$__cuda_sm20_sqrt_rn_f32_slowpath:
[----:B------:R-:W-:-:S13]  /*7060*/  LOP3.LUT P0, RZ, R0, 0x7fffffff, RZ, 0xc0, !PT ;  /* 0x7fffffff00ff7812 */ /* 0x000fda000780c0ff */
[----:B------:R-:W-:Y:S01]  /*7070*/  @!P0 MOV R2, R0 ;  /* 0x0000000000028202 */ /* 0x000fe20000000f00 */
[----:B------:R-:W-:Y:S06]  /*7080*/  @!P0 BRA `(.L_x_75) ;  /* 0x0000000000448947 */ /* 0x000fec0003800000 */
[----:B------:R-:W-:-:S13]  /*7090*/  FSETP.GEU.FTZ.AND P0, PT, R0, RZ, PT ;  /* 0x000000ff0000720b */ /* 0x000fda0003f1e000 */
[----:B------:R-:W-:Y:S01]  /*70a0*/  @!P0 IMAD.MOV.U32 R2, RZ, RZ, 0x7fffffff ;  /* 0x7fffffffff028424 */ /* 0x000fe200078e00ff */
[----:B------:R-:W-:Y:S06]  /*70b0*/  @!P0 BRA `(.L_x_75) ;  /* 0x0000000000388947 */ /* 0x000fec0003800000 */
[----:B------:R-:W-:-:S13]  /*70c0*/  FSETP.GTU.FTZ.AND P0, PT, |R0|, +INF , PT ;  /* 0x7f8000000000780b */ /* 0x000fda0003f1c200 */
[----:B------:R-:W-:Y:S01]  /*70d0*/  @P0 FADD.FTZ R2, R0, 1 ;  /* 0x3f80000000020421 */ /* 0x000fe20000010000 */
[----:B------:R-:W-:Y:S06]  /*70e0*/  @P0 BRA `(.L_x_75) ;  /* 0x00000000002c0947 */ /* 0x000fec0003800000 */
[----:B------:R-:W-:-:S13]  /*70f0*/  FSETP.NEU.FTZ.AND P0, PT, |R0|, +INF , PT ;  /* 0x7f8000000000780b */ /* 0x000fda0003f1d200 */
[----:B------:R-:W-:Y:S01]  /*7100*/  @!P0 IMAD.MOV.U32 R2, RZ, RZ, R0 ;  /* 0x000000ffff028224 */ /* 0x000fe200078e0000 */
[----:B------:R-:W-:Y:S06]  /*7110*/  @!P0 BRA `(.L_x_75) ;  /* 0x0000000000208947 */ /* 0x000fec0003800000 */
[----:B------:R-:W-:-:S04]  /*7120*/  FFMA R0, R0, 1.84467440737095516160e+19, RZ ;  /* 0x5f80000000007823 */ /* 0x000fc800000000ff */
[----:B------:R-:W0:Y:S02]  /*7130*/  MUFU.RSQ R3, R0 ;  /* 0x0000000000037308 */ /* 0x000e240000001400 */
[----:B0-----:R-:W-:Y:S01]  /*7140*/  FMUL.FTZ R15, R0, R3 ;  /* 0x00000003000f7220 */ /* 0x001fe20000410000 */
[----:B------:R-:W-:-:S03]  /*7150*/  FMUL.FTZ R3, R3, 0.5 ;  /* 0x3f00000003037820 */ /* 0x000fc60000410000 */
[----:B------:R-:W-:-:S04]  /*7160*/  FADD.FTZ R2, -R15, -RZ ;  /* 0x800000ff0f027221 */ /* 0x000fc80000010100 */
[----:B------:R-:W-:-:S04]  /*7170*/  FFMA R2, R15, R2, R0 ;  /* 0x000000020f027223 */ /* 0x000fc80000000000 */
[----:B------:R-:W-:-:S04]  /*7180*/  FFMA R2, R2, R3, R15 ;  /* 0x0000000302027223 */ /* 0x000fc8000000000f */
[----:B------:R-:W-:-:S07]  /*7190*/  FMUL.FTZ R2, R2, 2.3283064365386962891e-10 ;  /* 0x2f80000002027820 */ /* 0x000fce0000410000 */
.L_x_75:
[----:B------:R-:W-:Y:S01]  /*71a0*/  MOV R16, R2 ;  /* 0x0000000200107202 */ /* 0x000fe20000000f00 */
[----:B------:R-:W-:Y:S02]  /*71b0*/  IMAD.MOV.U32 R2, RZ, RZ, R17 ;  /* 0x000000ffff027224 */ /* 0x000fe400078e0011 */
[----:B------:R-:W-:-:S04]  /*71c0*/  IMAD.MOV.U32 R3, RZ, RZ, 0x0 ;  /* 0x00000000ff037424 */ /* 0x000fc800078e00ff */
[----:B------:R-:W-:Y:S05]  /*71d0*/  RET.REL.NODEC R2 `(_Z18eval_prefix_kernelPKiPKfS2_iiPf) ;  /* 0xffffff8c02887950 */ /* 0x000fea0003c3ffff */
        .weak           $__internal_2_$__cuda_sm3x_div_rn_noftz_f32_slowpath
        .type           $__internal_2_$__cuda_sm3x_div_rn_noftz_f32_slowpath,@function
        .size           $__internal_2_$__cuda_sm3x_div_rn_noftz_f32_slowpath,(.L_x_336 - $__internal_2_$__cuda_sm3x_div_rn_noftz_f32_slowpath)
$__internal_2_$__cuda_sm3x_div_rn_noftz_f32_slowpath:
[----:B------:R-:W-:Y:S02]  /*71e0*/  SHF.R.U32.HI R15, RZ, 0x17, R3 ;  /* 0x00000017ff0f7819 */ /* 0x000fe40000011603 */
[----:B------:R-:W-:Y:S02]  /*71f0*/  SHF.R.U32.HI R16, RZ, 0x17, R0 ;  /* 0x00000017ff107819 */ /* 0x000fe40000011600 */
[----:B------:R-:W-:Y:S02]  /*7200*/  LOP3.LUT R15, R15, 0xff, RZ, 0xc0, !PT ;  /* 0x000000ff0f0f7812 */ /* 0x000fe400078ec0ff */
[----:B------:R-:W-:Y:S02]  /*7210*/  LOP3.LUT R17, R16, 0xff, RZ, 0xc0, !PT ;  /* 0x000000ff10117812 */ /* 0x000fe400078ec0ff */
[----:B------:R-:W-:-:S03]  /*7220*/  IADD3 R19, PT, PT, R15, -0x1, RZ ;  /* 0xffffffff0f137810 */ /* 0x000fc60007ffe0ff */
[----:B------:R-:W-:Y:S01]  /*7230*/  VIADD R18, R17, 0xffffffff ;  /* 0xffffffff11127836 */ /* 0x000fe20000000000 */
[----:B------:R-:W-:-:S04]  /*7240*/  ISETP.GT.U32.AND P0, PT, R19, 0xfd, PT ;  /* 0x000000fd1300780c */ /* 0x000fc80003f04070 */
[----:B------:R-:W-:-:S13]  /*7250*/  ISETP.GT.U32.OR P0, PT, R18, 0xfd, P0 ;  /* 0x000000fd1200780c */ /* 0x000fda0000704470 */
[----:B------:R-:W-:Y:S01]  /*7260*/  @!P0 IMAD.MOV.U32 R16, RZ, RZ, RZ ;  /* 0x000000ffff108224 */ /* 0x000fe200078e00ff */
[----:B------:R-:W-:Y:S06]  /*7270*/  @!P0 BRA `(.L_x_76) ;  /* 0x00000000005c8947 */ /* 0x000fec0003800000 */
[----:B------:R-:W-:Y:S02]  /*7280*/  FSETP.GTU.FTZ.AND P0, PT, |R0|, +INF , PT ;  /* 0x7f8000000000780b */ /* 0x000fe40003f1c200 */
[----:B------:R-:W-:-:S04]  /*7290*/  FSETP.GTU.FTZ.AND P1, PT, |R3|, +INF , PT ;  /* 0x7f8000000300780b */ /* 0x000fc80003f3c200 */
[----:B------:R-:W-:-:S13]  /*72a0*/  PLOP3.LUT P0, PT, P0, P1, PT, 0xf8, 0x8f ;  /* 0x00000000008f781c */ /* 0x000fda0000703f70 */
[----:B------:R-:W-:Y:S05]  /*72b0*/  @P0 BRA `(.L_x_77) ;  /* 0x0000000400440947 */ /* 0x000fea0003800000 */
[----:B------:R-:W-:-:S13]  /*72c0*/  LOP3.LUT P0, RZ, R3, 0x7fffffff, R0, 0xc8, !PT ;  /* 0x7fffffff03ff7812 */ /* 0x000fda000780c800 */
[----:B------:R-:W-:Y:S05]  /*72d0*/  @!P0 BRA `(.L_x_78) ;  /* 0x0000000400348947 */ /* 0x000fea0003800000 */
[C---:B------:R-:W-:Y:S02]  /*72e0*/  FSETP.NEU.FTZ.AND P0, PT, |R0|.reuse, +INF , PT ;  /* 0x7f8000000000780b */ /* 0x040fe40003f1d200 */
[----:B------:R-:W-:Y:S02]  /*72f0*/  FSETP.NEU.FTZ.AND P2, PT, |R3|, +INF , PT ;  /* 0x7f8000000300780b */ /* 0x000fe40003f5d200 */
[----:B------:R-:W-:-:S11]  /*7300*/  FSETP.NEU.FTZ.AND P1, PT, |R0|, +INF , PT ;  /* 0x7f8000000000780b */ /* 0x000fd60003f3d200 */
[----:B------:R-:W-:Y:S05]  /*7310*/  @!P2 BRA !P0, `(.L_x_78) ;  /* 0x000000040024a947 */ /* 0x000fea0004000000 */
[----:B------:R-:W-:-:S04]  /*7320*/  LOP3.LUT P0, RZ, R0, 0x7fffffff, RZ, 0xc0, !PT ;  /* 0x7fffffff00ff7812 */ /* 0x000fc8000780c0ff */
[----:B------:R-:W-:-:S13]  /*7330*/  PLOP3.LUT P0, PT, P2, P0, PT, 0x2f, 0xf2 ;  /* 0x0000000000f2781c */ /* 0x000fda0001700577 */
[----:B------:R-:W-:Y:S05]  /*7340*/  @P0 BRA `(.L_x_79) ;  /* 0x0000000400100947 */ /* 0x000fea0003800000 */
[----:B------:R-:W-:-:S04]  /*7350*/  LOP3.LUT P0, RZ, R3, 0x7fffffff, RZ, 0xc0, !PT ;  /* 0x7fffffff03ff7812 */ /* 0x000fc8000780c0ff */
[----:B------:R-:W-:-:S13]  /*7360*/  PLOP3.LUT P0, PT, P1, P0, PT, 0x2f, 0xf2 ;  /* 0x0000000000f2781c */ /* 0x000fda0000f00577 */
[----:B------:R-:W-:Y:S05]  /*7370*/  @P0 BRA `(.L_x_80) ;  /* 0x0000000000f80947 */ /* 0x000fea0003800000 */
[----:B------:R-:W-:Y:S02]  /*7380*/  ISETP.GE.AND P0, PT, R18, RZ, PT ;  /* 0x000000ff1200720c */ /* 0x000fe40003f06270 */
[----:B------:R-:W-:-:S11]  /*7390*/  ISETP.GE.AND P1, PT, R19, RZ, PT ;  /* 0x000000ff1300720c */ /* 0x000fd60003f26270 */
[----:B------:R-:W-:Y:S01]  /*73a0*/  @P0 MOV R16, RZ ;  /* 0x000000ff00100202 */ /* 0x000fe20000000f00 */
[----:B------:R-:W-:Y:S02]  /*73b0*/  @!P0 IMAD.MOV.U32 R16, RZ, RZ, -0x40 ;  /* 0xffffffc0ff108424 */ /* 0x000fe400078e00ff */
[----:B------:R-:W-:Y:S01]  /*73c0*/  @!P0 FFMA R0, R0, 1.84467440737095516160e+19, RZ ;  /* 0x5f80000000008823 */ /* 0x000fe200000000ff */
[----:B------:R-:W-:Y:S01]  /*73d0*/  @!P1 FFMA R3, R3, 1.84467440737095516160e+19, RZ ;  /* 0x5f80000003039823 */ /* 0x000fe200000000ff */
[----:B------:R-:W-:-:S07]  /*73e0*/  @!P1 VIADD R16, R16, 0x40 ;  /* 0x0000004010109836 */ /* 0x000fce0000000000 */
.L_x_76:
[----:B------:R-:W-:Y:S01]  /*73f0*/  LEA R18, R15, 0xc0800000, 0x17 ;  /* 0xc08000000f127811 */ /* 0x000fe200078eb8ff */
[----:B------:R-:W-:-:S03]  /*7400*/  VIADD R17, R17, 0xffffff81 ;  /* 0xffffff8111117836 */ /* 0x000fc60000000000 */
[----:B------:R-:W-:Y:S01]  /*7410*/  IADD3 R19, PT, PT, -R18, R3, RZ ;  /* 0x0000000312137210 */ /* 0x000fe20007ffe1ff */
[C---:B------:R-:W-:Y:S01]  /*7420*/  IMAD R0, R17.reuse, -0x800000, R0 ;  /* 0xff80000011007824 */ /* 0x040fe200078e0200 */
[----:B------:R-:W-:Y:S02]  /*7430*/  IADD3 R17, PT, PT, R17, 0x7f, -R15 ;  /* 0x0000007f11117810 */ /* 0x000fe40007ffe80f */
[----:B------:R-:W0:Y:S01]  /*7440*/  MUFU.RCP R3, R19 ;  /* 0x0000001300037308 */ /* 0x000e220000001000 */
[----:B------:R-:W-:Y:S02]  /*7450*/  FADD.FTZ R21, -R19, -RZ ;  /* 0x800000ff13157221 */ /* 0x000fe40000010100 */
[----:B------:R-:W-:Y:S02]  /*7460*/  IMAD.IADD R17, R17, 0x1, R16 ;  /* 0x0000000111117824 */ /* 0x000fe400078e0210 */
[----:B0-----:R-:W-:-:S04]  /*7470*/  FFMA R18, R3, R21, 1 ;  /* 0x3f80000003127423 */ /* 0x001fc80000000015 */
[----:B------:R-:W-:-:S04]  /*7480*/  FFMA R3, R3, R18, R3 ;  /* 0x0000001203037223 */ /* 0x000fc80000000003 */
[----:B------:R-:W-:-:S04]  /*7490*/  FFMA R18, R0, R3, RZ ;  /* 0x0000000300127223 */ /* 0x000fc800000000ff */
[----:B------:R-:W-:-:S04]  /*74a0*/  FFMA R20, R21, R18, R0 ;  /* 0x0000001215147223 */ /* 0x000fc80000000000 */
[----:B------:R-:W-:-:S04]  /*74b0*/  FFMA R18, R3, R20, R18 ;  /* 0x0000001403127223 */ /* 0x000fc80000000012 */
[----:B------:R-:W-:-:S04]  /*74c0*/  FFMA R21, R21, R18, R0 ;  /* 0x0000001215157223 */ /* 0x000fc80000000000 */
[----:B------:R-:W-:-:S05]  /*74d0*/  FFMA R0, R3, R21, R18 ;  /* 0x0000001503007223 */ /* 0x000fca0000000012 */
[----:B------:R-:W-:-:S04]  /*74e0*/  SHF.R.U32.HI R15, RZ, 0x17, R0 ;  /* 0x00000017ff0f7819 */ /* 0x000fc80000011600 */
[----:B------:R-:W-:-:S04]  /*74f0*/  LOP3.LUT R15, R15, 0xff, RZ, 0xc0, !PT ;  /* 0x000000ff0f0f7812 */ /* 0x000fc800078ec0ff */
[----:B------:R-:W-:-:S05]  /*7500*/  IADD3 R19, PT, PT, R15, R17, RZ ;  /* 0x000000110f137210 */ /* 0x000fca0007ffe0ff */
[----:B------:R-:W-:-:S05]  /*7510*/  VIADD R15, R19, 0xffffffff ;  /* 0xffffffff130f7836 */ /* 0x000fca0000000000 */
[----:B------:R-:W-:-:S13]  /*7520*/  ISETP.GE.U32.AND P0, PT, R15, 0xfe, PT ;  /* 0x000000fe0f00780c */ /* 0x000fda0003f06070 */
[----:B------:R-:W-:Y:S05]  /*7530*/  @!P0 BRA `(.L_x_81) ;  /* 0x0000000000808947 */ /* 0x000fea0003800000 */
[----:B------:R-:W-:-:S13]  /*7540*/  ISETP.GT.AND P0, PT, R19, 0xfe, PT ;  /* 0x000000fe1300780c */ /* 0x000fda0003f04270 */
[----:B------:R-:W-:Y:S05]  /*7550*/  @P0 BRA `(.L_x_82) ;  /* 0x00000000006c0947 */ /* 0x000fea0003800000 */
[----:B------:R-:W-:-:S13]  /*7560*/  ISETP.GE.AND P0, PT, R19, 0x1, PT ;  /* 0x000000011300780c */ /* 0x000fda0003f06270 */
[----:B------:R-:W-:Y:S05]  /*7570*/  @P0 BRA `(.L_x_83) ;  /* 0x0000000000980947 */ /* 0x000fea0003800000 */
[----:B------:R-:W-:Y:S02]  /*7580*/  ISETP.GE.AND P0, PT, R19, -0x18, PT ;  /* 0xffffffe81300780c */ /* 0x000fe40003f06270 */
[----:B------:R-:W-:-:S11]  /*7590*/  LOP3.LUT R0, R0, 0x80000000, RZ, 0xc0, !PT ;  /* 0x8000000000007812 */ /* 0x000fd600078ec0ff */
[----:B------:R-:W-:Y:S05]  /*75a0*/  @!P0 BRA `(.L_x_83) ;  /* 0x00000000008c8947 */ /* 0x000fea0003800000 */
[-CC-:B------:R-:W-:Y:S01]  /*75b0*/  FFMA.RZ R15, R3, R21.reuse, R18.reuse ;  /* 0x00000015030f7223 */ /* 0x180fe2000000c012 */
[C---:B------:R-:W-:Y:S02]  /*75c0*/  ISETP.NE.AND P2, PT, R19.reuse, RZ, PT ;  /* 0x000000ff1300720c */ /* 0x040fe40003f45270 */
[----:B------:R-:W-:Y:S02]  /*75d0*/  ISETP.NE.AND P1, PT, R19, RZ, PT ;  /* 0x000000ff1300720c */ /* 0x000fe40003f25270 */
[----:B------:R-:W-:Y:S01]  /*75e0*/  LOP3.LUT R16, R15, 0x7fffff, RZ, 0xc0, !PT ;  /* 0x007fffff0f107812 */ /* 0x000fe200078ec0ff */
[CCC-:B------:R-:W-:Y:S01]  /*75f0*/  FFMA.RP R15, R3.reuse, R21.reuse, R18.reuse ;  /* 0x00000015030f7223 */ /* 0x1c0fe20000008012 */
[----:B------:R-:W-:Y:S01]  /*7600*/  FFMA.RM R18, R3, R21, R18 ;  /* 0x0000001503127223 */ /* 0x000fe20000004012 */
[C---:B------:R-:W-:Y:S01]  /*7610*/  VIADD R3, R19.reuse, 0x20 ;  /* 0x0000002013037836 */ /* 0x040fe20000000000 */
[----:B------:R-:W-:Y:S02]  /*7620*/  LOP3.LUT R16, R16, 0x800000, RZ, 0xfc, !PT ;  /* 0x0080000010107812 */ /* 0x000fe400078efcff */
[----:B------:R-:W-:-:S02]  /*7630*/  IADD3 R17, PT, PT, -R19, RZ, RZ ;  /* 0x000000ff13117210 */ /* 0x000fc40007ffe1ff */
[----:B------:R-:W-:Y:S02]  /*7640*/  SHF.L.U32 R3, R16, R3, RZ ;  /* 0x0000000310037219 */ /* 0x000fe400000006ff */
[----:B------:R-:W-:Y:S02]  /*7650*/  FSETP.NEU.FTZ.AND P0, PT, R15, R18, PT ;  /* 0x000000120f00720b */ /* 0x000fe40003f1d000 */
[----:B------:R-:W-:Y:S02]  /*7660*/  SEL R15, R17, RZ, P2 ;  /* 0x000000ff110f7207 */ /* 0x000fe40001000000 */
[----:B------:R-:W-:Y:S02]  /*7670*/  ISETP.NE.AND P1, PT, R3, RZ, P1 ;  /* 0x000000ff0300720c */ /* 0x000fe40000f25270 */
[----:B------:R-:W-:Y:S02]  /*7680*/  SHF.R.U32.HI R15, RZ, R15, R16 ;  /* 0x0000000fff0f7219 */ /* 0x000fe40000011610 */
[----:B------:R-:W-:-:S02]  /*7690*/  PLOP3.LUT P0, PT, P0, P1, PT, 0xf8, 0x8f ;  /* 0x00000000008f781c */ /* 0x000fc40000703f70 */
[----:B------:R-:W-:Y:S02]  /*76a0*/  SHF.R.U32.HI R16, RZ, 0x1, R15 ;  /* 0x00000001ff107819 */ /* 0x000fe4000001160f */
[----:B------:R-:W-:-:S04]  /*76b0*/  SEL R3, RZ, 0x1, !P0 ;  /* 0x00000001ff037807 */ /* 0x000fc80004000000 */
[----:B------:R-:W-:-:S04]  /*76c0*/  LOP3.LUT R18, R3, 0x1, R16, 0xf8, !PT ;  /* 0x0000000103127812 */ /* 0x000fc800078ef810 */
[----:B------:R-:W-:-:S05]  /*76d0*/  LOP3.LUT R15, R18, R15, RZ, 0xc0, !PT ;  /* 0x0000000f120f7212 */ /* 0x000fca00078ec0ff */
[----:B------:R-:W-:-:S05]  /*76e0*/  IMAD.IADD R15, R16, 0x1, R15 ;  /* 0x00000001100f7824 */ /* 0x000fca00078e020f */
[----:B------:R-:W-:Y:S01]  /*76f0*/  LOP3.LUT R0, R15, R0, RZ, 0xfc, !PT ;  /* 0x000000000f007212 */ /* 0x000fe200078efcff */
[----:B------:R-:W-:Y:S06]  /*7700*/  BRA `(.L_x_83) ;  /* 0x0000000000347947 */ /* 0x000fec0003800000 */
.L_x_82:
[----:B------:R-:W-:-:S04]  /*7710*/  LOP3.LUT R0, R0, 0x80000000, RZ, 0xc0, !PT ;  /* 0x8000000000007812 */ /* 0x000fc800078ec0ff */
[----:B------:R-:W-:Y:S01]  /*7720*/  LOP3.LUT R0, R0, 0x7f800000, RZ, 0xfc, !PT ;  /* 0x7f80000000007812 */ /* 0x000fe200078efcff */
[----:B------:R-:W-:Y:S06]  /*7730*/  BRA `(.L_x_83) ;  /* 0x0000000000287947 */ /* 0x000fec0003800000 */
.L_x_81:
[----:B------:R-:W-:Y:S01]  /*7740*/  IMAD R0, R17, 0x800000, R0 ;  /* 0x0080000011007824 */ /* 0x000fe200078e0200 */
[----:B------:R-:W-:Y:S06]  /*7750*/  BRA `(.L_x_83) ;  /* 0x0000000000207947 */ /* 0x000fec0003800000 */
.L_x_80:
[----:B------:R-:W-:-:S04]  /*7760*/  LOP3.LUT R0, R3, 0x80000000, R0, 0x48, !PT ;  /* 0x8000000003007812 */ /* 0x000fc800078e4800 */
[----:B------:R-:W-:Y:S01]  /*7770*/  LOP3.LUT R0, R0, 0x7f800000, RZ, 0xfc, !PT ;  /* 0x7f80000000007812 */ /* 0x000fe200078efcff */
[----:B------:R-:W-:Y:S06]  /*7780*/  BRA `(.L_x_83) ;  /* 0x0000000000147947 */ /* 0x000fec0003800000 */
.L_x_79:
[----:B------:R-:W-:Y:S01]  /*7790*/  LOP3.LUT R0, R3, 0x80000000, R0, 0x48, !PT ;  /* 0x8000000003007812 */ /* 0x000fe200078e4800 */
[----:B------:R-:W-:Y:S06]  /*77a0*/  BRA `(.L_x_83) ;  /* 0x00000000000c7947 */ /* 0x000fec0003800000 */
.L_x_78:
[----:B------:R-:W0:Y:S01]  /*77b0*/  MUFU.RSQ R0, -QNAN ;  /* 0xffc0000000007908 */ /* 0x000e220000001400 */
[----:B------:R-:W-:Y:S05]  /*77c0*/  BRA `(.L_x_83) ;  /* 0x0000000000047947 */ /* 0x000fea0003800000 */
.L_x_77:
[----:B------:R-:W-:-:S07]  /*77d0*/  FADD.FTZ R0, R0, R3 ;  /* 0x0000000300007221 */ /* 0x000fce0000010000 */
.L_x_83:
[----:B------:R-:W-:Y:S01]  /*77e0*/  IMAD.MOV.U32 R3, RZ, RZ, 0x0 ;  /* 0x00000000ff037424 */ /* 0x000fe200078e00ff */
[----:B0-----:R-:W-:-:S03]  /*77f0*/  MOV R16, R0 ;  /* 0x0000000000107202 */ /* 0x001fc60000000f00 */
[----:B------:R-:W-:Y:S05]  /*7800*/  RET.REL.NODEC R2 `(_Z18eval_prefix_kernelPKiPKfS2_iiPf) ;  /* 0xffffff8402fc7950 */ /* 0x000fea0003c3ffff */
.L_x_84:
[----:B------:R-:W-:-:S00]  /*7810*/  BRA `(.L_x_84) ;  /* 0xfffffffc00fc7947 */ /* 0x000fc0000383ffff */
[----:B------:R-:W-:-:S00]  /*7820*/  NOP ;  /* 0x0000000000007918 */ /* 0x000fc00000000000 */
        /* <DEDUP_REMOVED lines=13> */
.L_x_336:


//--------------------- .text._Z24eval_prefix_kernel_batchPKiPKfS2_iiiPf --------------------------
	.section	.text._Z24eval_prefix_kernel_batchPKiPKfS2_iiiPf,"ax",@progbits
	.align	128
        .global         _Z24eval_prefix_kernel_batchPKiPKfS2_iiiPf
        .type           _Z24eval_prefix_kernel_batchPKiPKfS2_iiiPf,@function
        .size           _Z24eval_prefix_kernel_batchPKiPKfS2_iiiPf,(.L_x_339 - _Z24eval_prefix_kernel_batchPKiPKfS2_iiiPf)
        .other          _Z24eval_prefix_kernel_batchPKiPKfS2_iiiPf,@"STO_CUDA_ENTRY STV_DEFAULT"
_Z24eval_prefix_kernel_batchPKiPKfS2_iiiPf:
.text._Z24eval_prefix_kernel_batchPKiPKfS2_iiiPf:
[----:B------:R-:W0:Y:S01]  /*0000*/  LDC R1, c[0x0][0x37c] ;  /* 0x0000df00ff017b82 */ /* 0x000e220000000800 */
[----:B------:R-:W1:Y:S07]  /*0010*/  S2R R3, SR_TID.X ;  /* 0x0000000000037919 */ /* 0x000e6e0000002100 */
[----:B------:R-:W1:Y:S01]  /*0020*/  S2UR UR4, SR_CTAID.X ;  /* 0x00000000000479c3 */ /* 0x000e620000002500 */
[----:B------:R-:W2:Y:S01]  /*0030*/  LDCU UR5, c[0x0][0x3a0] ;  /* 0x00007400ff0577ac */ /* 0x000ea20008000800 */
[----:B0-----:R-:W-:Y:S01]  /*0040*/  VIADD R1, R1, 0xfffff7e0 ;  /* 0xfffff7e001017836 */ /* 0x001fe20000000000 */
[----:B------:R-:W0:Y:S05]  /*0050*/  LDCU UR6, c[0x0][0x398] ;  /* 0x00007300ff0677ac */ /* 0x000e2a0008000800 */
[----:B------:R-:W1:Y:S01]  /*0060*/  LDC R6, c[0x0][0x360] ;  /* 0x0000d800ff067b82 */ /* 0x000e620000000800 */
[----:B0-----:R-:W-:-:S02]  /*0070*/  IMAD.U32 R7, RZ, RZ, UR6 ;  /* 0x00000006ff077e24 */ /* 0x001fc4000f8e00ff */
[----:B-1----:R-:W-:-:S05]  /*0080*/  IMAD R6, R6, UR4, R3 ;  /* 0x0000000406067c24 */ /* 0x002fca000f8e0203 */
[----:B--2---:R-:W-:-:S13]  /*0090*/  ISETP.GE.AND P0, PT, R6, UR5, PT ;  /* 0x0000000506007c0c */ /* 0x004fda000bf06270 */
[----:B------:R-:W-:Y:S05]  /*00a0*/  @P0 EXIT ;  /* 0x000000000000094d */ /* 0x000fea0003800000 */
[----:B------:R-:W0:Y:S01]  /*00b0*/  LDCU UR4, c[0x0][0x398] ;  /* 0x00007300ff0477ac */ /* 0x000e220008000800 */
[----:B------:R-:W1:Y:S01]  /*00c0*/  LDCU.64 UR6, c[0x0][0x358] ;  /* 0x00006b00ff0677ac */ /* 0x000e620008000a00 */
[----:B0-----:R-:W-:-:S09]  /*00d0*/  UISETP.GE.AND UP0, UPT, UR4, 0x81, UPT ;  /* 0x000000810400788c */ /* 0x001fd2000bf06270 */
[----:B-1----:R-:W-:Y:S05]  /*00e0*/  BRA.U !UP0, `(.L_x_85) ;  /* 0x0000000108187547 */ /* 0x002fea000b800000 */
[----:B------:R-:W-:-:S13]  /*00f0*/  ISETP.NE.AND P0, PT, R6, RZ, PT ;  /* 0x000000ff0600720c */ /* 0x000fda0003f05270 */
[----:B------:R-:W-:Y:S05]  /*0100*/  @P0 EXIT ;  /* 0x000000000000094d */ /* 0x000fea0003800000 */
[----:B------:R-:W0:Y:S01]  /*0110*/  LDC.64 R2, c[0x0][0x3a8] ;  /* 0x0000ea00ff027b82 */ /* 0x000e220000000a00 */
[----:B------:R-:W-:-:S05]  /*0120*/  IMAD.MOV.U32 R5, RZ, RZ, 0x7fc00000 ;  /* 0x7fc00000ff057424 */ /* 0x000fca00078e00ff */
[----:B0-----:R-:W-:Y:S01]  /*0130*/  STG.E desc[UR6][R2.64], R5 ;  /* 0x0000000502007986 */ /* 0x001fe2000c101906 */
[----:B------:R-:W-:Y:S05]  /*0140*/  EXIT ;  /* 0x000000000000794d */ /* 0x000fea0003800000 */
.L_x_85:
[----:B------:R-:W-:Y:S01]  /*0150*/  UISETP.GE.AND UP0, UPT, UR4, 0x1, UPT ;  /* 0x000000010400788c */ /* 0x000fe2000bf06270 */
[----:B------:R-:W-:Y:S02]  /*0160*/  HFMA2 R8, -RZ, RZ, 0, 0 ;  /* 0x00000000ff087431 */ /* 0x000fe400000001ff */
[----:B------:R-:W-:-:S06]  /*0170*/  VIADD R9, R1, 0x20 ;  /* 0x0000002001097836 */ /* 0x000fcc0000000000 */
[----:B------:R-:W-:Y:S05]  /*0180*/  BRA.U !UP0, `(.L_x_86) ;  /* 0x0000005d08847547 */ /* 0x000fea000b800000 */
[----:B------:R-:W-:-:S07]  /*0190*/  IMAD.MOV.U32 R8, RZ, RZ, RZ ;  /* 0x000000ffff087224 */ /* 0x000fce00078e00ff */
.L_x_187:
[----:B0--345:R-:W0:Y:S01]  /*01a0*/  LDC.64 R2, c[0x0][0x380] ;  /* 0x0000e000ff027b82 */ /* 0x039e220000000a00 */
[----:B------:R-:W-:-:S04]  /*01b0*/  VIADD R5, R7, 0xffffffff ;  /* 0xffffffff07057836 */ /* 0x000fc80000000000 */
[----:B0-----:R-:W-:-:S06]  /*01c0*/  IMAD.WIDE.U32 R2, R5, 0x4, R2 ;  /* 0x0000000405027825 */ /* 0x001fcc00078e0002 */
[----:B--2---:R-:W2:Y:S01]  /*01d0*/  LDG.E.CONSTANT R2, desc[UR6][R2.64] ;  /* 0x0000000602027981 */ /* 0x004ea2000c1e9900 */
[----:B------:R-:W-:Y:S01]  /*01e0*/  MOV R10, R7 ;  /* 0x00000007000a7202 */ /* 0x000fe20000000f00 */
[----:B------:R-:W-:Y:S01]  /*01f0*/  IMAD.MOV.U32 R7, RZ, RZ, R5 ;  /* 0x000000ffff077224 */ /* 0x000fe200078e0005 */
        /* <DEDUP_REMOVED lines=12> */
.L_x_87:
[----:B------:R-:W-:-:S13]  /*02c0*/  ISETP.NE.AND P0, PT, R2, -0x1, PT ;  /* 0xffffffff0200780c */ /* 0x000fda0003f05270 */
[----:B------:R-:W-:Y:S05]  /*02d0*/  @!P0 BRA `(.L_x_91) ;  /* 0x0000005800ac8947 */ /* 0x000fea0003800000 */
[----:B------:R-:W-:-:S13]  /*02e0*/  PLOP3.LUT P0, PT, PT, PT, PT, 0x8, 0x80 ;  /* 0x000000000080781c */ /* 0x000fda0003f0e170 */
.L_x_88:
[----:B------:R-:W-:Y:S01]  /*02f0*/  HFMA2 R0, -RZ, RZ, 0, 5.9604644775390625e-08 ;  /* 0x00000001ff007431 */ /* 0x000fe200000001ff */
[----:B------:R-:W-:-:S04]  /*0300*/  ISETP.NE.AND P1, PT, R2, 0x1c, PT ;  /* 0x0000001c0200780c */ /* 0x000fc80003f25270 */
[----:B------:R-:W-:-:S04]  /*0310*/  SEL R0, R0, 0x2, P0 ;  /* 0x0000000200007807 */ /* 0x000fc80000000000 */
[----:B------:R-:W-:-:S07]  /*0320*/  SEL R0, R0, 0x1, P1 ;  /* 0x0000000100007807 */ /* 0x000fce0000800000 */
.L_x_90:
[----:B------:R-:W-:Y:S01]  /*0330*/  ISETP.NE.AND P0, PT, R0, 0x2, PT ;  /* 0x000000020000780c */ /* 0x000fe20003f05270 */
[----:B------:R-:W-:Y:S02]  /*0340*/  IMAD.MOV.U32 R11, RZ, RZ, RZ ;  /* 0x000000ffff0b7224 */ /* 0x000fe400078e00ff */
[----:B------:R-:W-:-:S10]  /*0350*/  IMAD.MOV.U32 R14, RZ, RZ, RZ ;  /* 0x000000ffff0e7224 */ /* 0x000fd400078e00ff */
[----:B------:R-:W-:Y:S05]  /*0360*/  @!P0 BRA `(.L_x_92) ;  /* 0x0000002400788947 */ /* 0x000fea0003800000 */
[----:B------:R-:W-:-:S13]  /*0370*/  ISETP.NE.AND P0, PT, R0, 0x1, PT ;  /* 0x000000010000780c */ /* 0x000fda0003f05270 */
[----:B------:R-:W-:Y:S05]  /*0380*/  @P0 BRA `(.L_x_93) ;  /* 0x0000002400440947 */ /* 0x000fea0003800000 */
[----:B------:R-:W-:-:S05]  /*0390*/  IMAD R11, R8, 0x4, R1 ;  /* 0x00000004080b7824 */ /* 0x000fca00078e0201 */
[----:B------:R0:W5:Y:S01]  /*03a0*/  LDL R0, [R11+0x1c] ;  /* 0x00001c000b007983 */ /* 0x0001620000100800 */
[----:B------:R-:W-:-:S13]  /*03b0*/  ISETP.GT.AND P0, PT, R2, 0xe, PT ;  /* 0x0000000e0200780c */ /* 0x000fda0003f04270 */
[----:B0-----:R-:W-:Y:S05]  /*03c0*/  @P0 BRA `(.L_x_94) ;  /* 0x0000001000640947 */ /* 0x001fea0003800000 */
[----:B------:R-:W-:-:S13]  /*03d0*/  ISETP.GT.AND P0, PT, R2, 0x7, PT ;  /* 0x000000070200780c */ /* 0x000fda0003f04270 */
[----:B------:R-:W-:Y:S05]  /*03e0*/  @P0 BRA `(.L_x_95) ;  /* 0x0000000c00440947 */ /* 0x000fea0003800000 */
[----:B------:R-:W-:-:S13]  /*03f0*/  ISETP.GT.AND P0, PT, R2, 0x3, PT ;  /* 0x000000030200780c */ /* 0x000fda0003f04270 */
[----:B------:R-:W-:Y:S05]  /*0400*/  @P0 BRA `(.L_x_96) ;  /* 0x0000000000300947 */ /* 0x000fea0003800000 */
[----:B------:R-:W-:-:S13]  /*0410*/  ISETP.NE.AND P0, PT, R2, 0x1, PT ;  /* 0x000000010200780c */ /* 0x000fda0003f05270 */
[----:B------:R-:W-:Y:S05]  /*0420*/  @!P0 BRA `(.L_x_97) ;  /* 0x0000000000208947 */ /* 0x000fea0003800000 */
[----:B------:R-:W-:Y:S02]  /*0430*/  ISETP.NE.AND P0, PT, R2, 0x2, PT ;  /* 0x000000020200780c */ /* 0x000fe40003f05270 */
[----:B-----5:R-:W-:-:S11]  /*0440*/  MOV R4, R0 ;  /* 0x0000000000047202 */ /* 0x020fd60000000f00 */
[----:B------:R-:W-:Y:S05]  /*0450*/  @!P0 BRA `(.L_x_98) ;  /* 0x0000002000f08947 */ /* 0x000fea0003800000 */
[----:B------:R-:W-:Y:S01]  /*0460*/  ISETP.NE.AND P0, PT, R2, 0x3, PT ;  /* 0x000000030200780c */ /* 0x000fe20003f05270 */
[----:B------:R-:W-:-:S12]  /*0470*/  IMAD.MOV.U32 R4, RZ, RZ, RZ ;  /* 0x000000ffff047224 */ /* 0x000fd800078e00ff */
[----:B------:R-:W-:Y:S05]  /*0480*/  @P0 BRA `(.L_x_98) ;  /* 0x0000002000e40947 */ /* 0x000fea0003800000 */
[----:B------:R-:W-:Y:S01]  /*0490*/  FMUL R4, RZ, R0 ;  /* 0x00000000ff047220 */ /* 0x000fe20000400000 */
[----:B------:R-:W-:Y:S06]  /*04a0*/  BRA `(.L_x_98) ;  /* 0x0000002000dc7947 */ /* 0x000fec0003800000 */
.L_x_97:
[----:B-----5:R-:W-:Y:S01]  /*04b0*/  FADD R4, RZ, R0 ;  /* 0x00000000ff047221 */ /* 0x020fe20000000000 */
[----:B------:R-:W-:Y:S06]  /*04c0*/  BRA `(.L_x_98) ;  /* 0x0000002000d47947 */ /* 0x000fec0003800000 */
.L_x_96:
[----:B------:R-:W-:-:S13]  /*04d0*/  ISETP.GT.AND P0, PT, R2, 0x5, PT ;  /* 0x000000050200780c */ /* 0x000fda0003f04270 */
[----:B------:R-:W-:Y:S05]  /*04e0*/  @P0 BRA `(.L_x_99) ;  /* 0x0000000400880947 */ /* 0x000fea0003800000 */
[----:B------:R-:W-:-:S13]  /*04f0*/  ISETP.NE.AND P0, PT, R2, 0x4, PT ;  /* 0x000000040200780c */ /* 0x000fda0003f05270 */
[----:B------:R-:W-:Y:S05]  /*0500*/  @!P0 BRA `(.L_x_100) ;  /* 0x0000000400448947 */ /* 0x000fea0003800000 */
[----:B------:R-:W-:Y:S01]  /*0510*/  ISETP.NE.AND P0, PT, R2, 0x5, PT ;  /* 0x000000050200780c */ /* 0x000fe20003f05270 */
[----:B------:R-:W-:-:S12]  /*0520*/  IMAD.MOV.U32 R4, RZ, RZ, RZ ;  /* 0x000000ffff047224 */ /* 0x000fd800078e00ff */
[----:B------:R-:W-:Y:S05]  /*0530*/  @P0 BRA `(.L_x_98) ;  /* 0x0000002000b80947 */ /* 0x000fea0003800000 */
[C---:B-----5:R-:W-:Y:S01]  /*0540*/  FMUL R2, R0.reuse, 0.63661974668502807617 ;  /* 0x3f22f98300027820 */ /* 0x060fe20000400000 */
[----:B------:R-:W-:Y:S01]  /*0550*/  FSETP.GE.AND P0, PT, |R0|, 105615, PT ;  /* 0x47ce47800000780b */ /* 0x000fe20003f06200 */
[----:B------:R-:W-:Y:S04]  /*0560*/  BSSY.RECONVERGENT B0, `(.L_x_101) ;  /* 0x0000039000007945 */ /* 0x000fe80003800200 */
        /* <DEDUP_REMOVED lines=11> */
[----:B------:R-:W-:Y:S02]  /*0620*/  SHF.L.U32 R4, R0, 0x8, RZ ;  /* 0x0000000800047819 */ /* 0x000fe400000006ff */
[----:B------:R-:W-:Y:S01]  /*0630*/  CS2R R12, SRZ ;  /* 0x00000000000c7805 */ /* 0x000fe2000001ff00 */
[----:B------:R-:W-:Y:S01]  /*0640*/  UMOV UR4, URZ ;  /* 0x000000ff00047c82 */ /* 0x000fe20008000000 */
[----:B------:R-:W-:-:S07]  /*0650*/  LOP3.LUT R19, R4, 0x80000000, RZ, 0xfc, !PT ;  /* 0x8000000004137812 */ /* 0x000fce00078efcff */
.L_x_103:
[----:B0-----:R-:W-:-:S05]  /*0660*/  IMAD.WIDE.U32 R14, R13, 0x4, R2 ;  /* 0x000000040d0e7825 */ /* 0x001fca00078e0002 */
[----:B------:R-:W2:Y:S01]  /*0670*/  LDG.E.CONSTANT R4, desc[UR6][R14.64] ;  /* 0x000000060e047981 */ /* 0x000ea2000c1e9900 */
[C---:B-1----:R-:W-:Y:S02]  /*0680*/  IMAD R16, R13.reuse, 0x4, R1 ;  /* 0x000000040d107824 */ /* 0x042fe400078e0201 */
[----:B------:R-:W-:-:S05]  /*0690*/  VIADD R13, R13, 0x1 ;  /* 0x000000010d0d7836 */ /* 0x000fca0000000000 */
[----:B------:R-:W-:Y:S01]  /*06a0*/  ISETP.NE.AND P0, PT, R13, 0x6, PT ;  /* 0x000000060d00780c */ /* 0x000fe20003f05270 */
[----:B--2---:R-:W-:-:S03]  /*06b0*/  IMAD.WIDE.U32 R4, R4, R19, RZ ;  /* 0x0000001304047225 */ /* 0x004fc600078e00ff */
[----:B------:R-:W-:-:S04]  /*06c0*/  IADD3 R17, P1, PT, R4, R12, RZ ;  /* 0x0000000c04117210 */ /* 0x000fc80007f3e0ff */
[----:B------:R-:W-:Y:S01]  /*06d0*/  IADD3.X R12, PT, PT, R5, UR4, RZ, P1, !PT ;  /* 0x00000004050c7c10 */ /* 0x000fe20008ffe4ff */
[----:B------:R1:W-:Y:S04]  /*06e0*/  STL [R16], R17 ;  /* 0x0000001110007387 */ /* 0x0003e80000100800 */
[----:B------:R-:W-:Y:S05]  /*06f0*/  @P0 BRA `(.L_x_103) ;  /* 0xfffffffc00d80947 */ /* 0x000fea000383ffff */
[----:B------:R-:W-:Y:S01]  /*0700*/  SHF.R.U32.HI R5, RZ, 0x17, R0 ;  /* 0x00000017ff057819 */ /* 0x000fe20000011600 */
[----:B------:R0:W-:Y:S03]  /*0710*/  STL [R1+0x18], R12 ;  /* 0x0000180c01007387 */ /* 0x0001e60000100800 */
[C---:B------:R-:W-:Y:S02]  /*0720*/  LOP3.LUT R2, R5.reuse, 0xe0, RZ, 0xc0, !PT ;  /* 0x000000e005027812 */ /* 0x040fe400078ec0ff */
[----:B------:R-:W-:-:S03]  /*0730*/  LOP3.LUT P0, RZ, R5, 0x1f, RZ, 0xc0, !PT ;  /* 0x0000001f05ff7812 */ /* 0x000fc6000780c0ff */
[----:B------:R-:W-:-:S05]  /*0740*/  VIADD R2, R2, 0xffffff80 ;  /* 0xffffff8002027836 */ /* 0x000fca0000000000 */
[----:B------:R-:W-:-:S05]  /*0750*/  SHF.R.U32.HI R2, RZ, 0x5, R2 ;  /* 0x00000005ff027819 */ /* 0x000fca0000011602 */
[----:B------:R-:W-:-:S05]  /*0760*/  IMAD R13, R2, -0x4, R1 ;  /* 0xfffffffc020d7824 */ /* 0x000fca00078e0201 */
[----:B------:R-:W2:Y:S04]  /*0770*/  LDL R2, [R13+0x18] ;  /* 0x000018000d027983 */ /* 0x000ea80000100800 */
[----:B------:R-:W2:Y:S04]  /*0780*/  LDL R3, [R13+0x14] ;  /* 0x000014000d037983 */ /* 0x000ea80000100800 */
[----:B------:R-:W3:Y:S01]  /*0790*/  @P0 LDL R4, [R13+0x10] ;  /* 0x000010000d040983 */ /* 0x000ee20000100800 */
[----:B------:R-:W-:Y:S01]  /*07a0*/  LOP3.LUT R5, R5, 0x1f, RZ, 0xc0, !PT ;  /* 0x0000001f05057812 */ /* 0x000fe200078ec0ff */
[----:B------:R-:W-:Y:S01]  /*07b0*/  UMOV UR4, 0x54442d19 ;  /* 0x54442d1900047882 */ /* 0x000fe20000000000 */
[----:B------:R-:W-:-:S02]  /*07c0*/  UMOV UR5, 0x3bf921fb ;  /* 0x3bf921fb00057882 */ /* 0x000fc40000000000 */
[-C--:B--2---:R-:W-:Y:S02]  /*07d0*/  @P0 SHF.L.W.U32.HI R2, R3, R5.reuse, R2 ;  /* 0x0000000503020219 */ /* 0x084fe40000010e02 */
[----:B---3--:R-:W-:Y:S02]  /*07e0*/  @P0 SHF.L.W.U32.HI R3, R4, R5, R3 ;  /* 0x0000000504030219 */ /* 0x008fe40000010e03 */
[----:B------:R-:W-:Y:S02]  /*07f0*/  ISETP.GE.AND P0, PT, R0, RZ, PT ;  /* 0x000000ff0000720c */ /* 0x000fe40003f06270 */
[C---:B------:R-:W-:Y:S02]  /*0800*/  SHF.L.W.U32.HI R5, R3.reuse, 0x2, R2 ;  /* 0x0000000203057819 */ /* 0x040fe40000010e02 */
[----:B------:R-:W-:Y:S02]  /*0810*/  SHF.L.U32 R3, R3, 0x2, RZ ;  /* 0x0000000203037819 */ /* 0x000fe400000006ff */
[----:B------:R-:W-:-:S02]  /*0820*/  SHF.R.S32.HI R4, RZ, 0x1f, R5 ;  /* 0x0000001fff047819 */ /* 0x000fc40000011405 */
[----:B------:R-:W-:Y:S02]  /*0830*/  SHF.R.U32.HI R2, RZ, 0x1e, R2 ;  /* 0x0000001eff027819 */ /* 0x000fe40000011602 */
[C---:B------:R-:W-:Y:S02]  /*0840*/  LOP3.LUT R14, R4.reuse, R3, RZ, 0x3c, !PT ;  /* 0x00000003040e7212 */ /* 0x040fe400078e3cff */
[----:B------:R-:W-:Y:S02]  /*0850*/  LOP3.LUT R15, R4, R5, RZ, 0x3c, !PT ;  /* 0x00000005040f7212 */ /* 0x000fe400078e3cff */
[C---:B------:R-:W-:Y:S02]  /*0860*/  LOP3.LUT R0, R5.reuse, R0, RZ, 0x3c, !PT ;  /* 0x0000000005007212 */ /* 0x040fe400078e3cff */
[----:B------:R-:W-:Y:S02]  /*0870*/  LEA.HI R2, R5, R2, RZ, 0x1 ;  /* 0x0000000205027211 */ /* 0x000fe400078f08ff */
[----:B------:R-:W0:Y:S01]  /*0880*/  I2F.F64.S64 R14, R14 ;  /* 0x0000000e000e7312 */ /* 0x000e220000301c00 */
[----:B------:R-:W-:-:S02]  /*0890*/  ISETP.GE.AND P1, PT, R0, RZ, PT ;  /* 0x000000ff0000720c */ /* 0x000fc40003f26270 */
[----:B------:R-:W-:-:S04]  /*08a0*/  IMAD.MOV R0, RZ, RZ, -R2 ;  /* 0x000000ffff007224 */ /* 0x000fc800078e0a02 */
[----:B------:R-:W-:Y:S01]  /*08b0*/  @!P0 IMAD.MOV.U32 R2, RZ, RZ, R0 ;  /* 0x000000ffff028224 */ /* 0x000fe200078e0000 */
[----:B0-----:R-:W-:-:S10]  /*08c0*/  DMUL R12, R14, UR4 ;  /* 0x000000040e0c7c28 */ /* 0x001fd40008000000 */
[----:B------:R-:W0:Y:S02]  /*08d0*/  F2F.F32.F64 R12, R12 ;  /* 0x0000000c000c7310 */ /* 0x000e240000301000 */
[----:B0-----:R-:W-:-:S07]  /*08e0*/  FSEL R3, -R12, R12, !P1 ;  /* 0x0000000c0c037208 */ /* 0x001fce0004800100 */
.L_x_102:
[----:B------:R-:W-:Y:S05]  /*08f0*/  BSYNC.RECONVERGENT B0 ;  /* 0x0000000000007941 */ /* 0x000fea0003800200 */
.L_x_101:
        /* <DEDUP_REMOVED lines=18> */
.L_x_100:
[----:B------:R-:W-:Y:S01]  /*0a20*/  IMAD.MOV.U32 R3, RZ, RZ, 0x5368d4a5 ;  /* 0x5368d4a5ff037424 */ /* 0x000fe200078e00ff */
[----:B-----5:R-:W0:Y:S01]  /*0a30*/  FCHK P0, R0, 9.9999999600419720025e-13 ;  /* 0x2b8cbccc00007902 */ /* 0x020e220000000000 */
[----:B------:R-:W-:Y:S01]  /*0a40*/  IMAD.MOV.U32 R2, RZ, RZ, 0x2b8cbccc ;  /* 0x2b8cbcccff027424 */ /* 0x000fe200078e00ff */
[----:B------:R-:W-:Y:S03]  /*0a50*/  BSSY.RECONVERGENT B0, `(.L_x_104) ;  /* 0x000000a000007945 */ /* 0x000fe60003800200 */
[----:B------:R-:W-:-:S04]  /*0a60*/  FFMA R2, R3, -R2, 1 ;  /* 0x3f80000003027423 */ /* 0x000fc80000000802 */
[----:B------:R-:W-:-:S04]  /*0a70*/  FFMA R3, R2, R3, 9.99999995904000000000e+11 ;  /* 0x5368d4a502037423 */ /* 0x000fc80000000003 */
[----:B------:R-:W-:-:S04]  /*0a80*/  FFMA R2, R0, R3, RZ ;  /* 0x0000000300027223 */ /* 0x000fc800000000ff */
[----:B------:R-:W-:-:S04]  /*0a90*/  FFMA R4, R2, -9.9999999600419720025e-13, R0 ;  /* 0xab8cbccc02047823 */ /* 0x000fc80000000000 */
[----:B------:R-:W-:Y:S01]  /*0aa0*/  FFMA R4, R3, R4, R2 ;  /* 0x0000000403047223 */ /* 0x000fe20000000002 */
[----:B0-----:R-:W-:Y:S06]  /*0ab0*/  @!P0 BRA `(.L_x_105) ;  /* 0x00000000000c8947 */ /* 0x001fec0003800000 */
[----:B------:R-:W-:Y:S01]  /*0ac0*/  HFMA2 R3, -RZ, RZ, 0.0589599609375, -1.19921875 ;  /* 0x2b8cbcccff037431 */ /* 0x000fe200000001ff */
[----:B------:R-:W-:-:S07]  /*0ad0*/  MOV R2, 0xaf0 ;  /* 0x00000af000027802 */ /* 0x000fce0000000f00 */
[----:B------:R-:W-:Y:S05]  /*0ae0*/  CALL.REL.NOINC `($__internal_5_$__cuda_sm3x_div_rn_noftz_f32_slowpath) ;  /* 0x0000005800807944 */ /* 0x000fea0003c00000 */
.L_x_105:
[----:B------:R-:W-:Y:S05]  /*0af0*/  BSYNC.RECONVERGENT B0 ;  /* 0x0000000000007941 */ /* 0x000fea0003800200 */
.L_x_104:
[----:B------:R-:W-:Y:S05]  /*0b00*/  BRA `(.L_x_98) ;  /* 0x0000001c00447947 */ /* 0x000fea0003800000 */
.L_x_99:
[----:B------:R-:W-:-:S13]  /*0b10*/  ISETP.NE.AND P0, PT, R2, 0x6, PT ;  /* 0x000000060200780c */ /* 0x000fda0003f05270 */
[----:B------:R-:W-:Y:S05]  /*0b20*/  @!P0 BRA `(.L_x_106) ;  /* 0x0000000000388947 */ /* 0x000fea0003800000 */
[----:B------:R-:W-:Y:S01]  /*0b30*/  ISETP.NE.AND P0, PT, R2, 0x7, PT ;  /* 0x000000070200780c */ /* 0x000fe20003f05270 */
[----:B------:R-:W-:-:S12]  /*0b40*/  IMAD.MOV.U32 R4, RZ, RZ, RZ ;  /* 0x000000ffff047224 */ /* 0x000fd800078e00ff */
[----:B------:R-:W-:Y:S05]  /*0b50*/  @P0 BRA `(.L_x_98) ;  /* 0x0000001c00300947 */ /* 0x000fea0003800000 */
[----:B------:R-:W-:Y:S02]  /*0b60*/  IMAD.MOV.U32 R3, RZ, RZ, 0x3bbb989d ;  /* 0x3bbb989dff037424 */ /* 0x000fe400078e00ff */
[----:B------:R-:W-:Y:S02]  /*0b70*/  IMAD.MOV.U32 R5, RZ, RZ, 0x437c0000 ;  /* 0x437c0000ff057424 */ /* 0x000fe400078e00ff */
[----:B-----5:R-:W-:-:S04]  /*0b80*/  FFMA.SAT R2, R0, R3, 0.5 ;  /* 0x3f00000000027423 */ /* 0x020fc80000002003 */
[----:B------:R-:W-:-:S04]  /*0b90*/  FFMA.RM R2, R2, R5, 12582913 ;  /* 0x4b40000102027423 */ /* 0x000fc80000004005 */
[C---:B------:R-:W-:Y:S01]  /*0ba0*/  FADD R3, R2.reuse, -12583039 ;  /* 0xcb40007f02037421 */ /* 0x040fe20000000000 */
[----:B------:R-:W-:-:S03]  /*0bb0*/  SHF.L.U32 R2, R2, 0x17, RZ ;  /* 0x0000001702027819 */ /* 0x000fc600000006ff */
[----:B------:R-:W-:-:S04]  /*0bc0*/  FFMA R3, R0, 1.4426950216293334961, -R3 ;  /* 0x3fb8aa3b00037823 */ /* 0x000fc80000000803 */
[----:B------:R-:W-:-:S06]  /*0bd0*/  FFMA R3, R0, 1.925963033500011079e-08, R3 ;  /* 0x32a5706000037823 */ /* 0x000fcc0000000003 */
[----:B------:R-:W0:Y:S02]  /*0be0*/  MUFU.EX2 R3, R3 ;  /* 0x0000000300037308 */ /* 0x000e240000000800 */
[----:B0-----:R-:W-:Y:S01]  /*0bf0*/  FMUL R4, R2, R3 ;  /* 0x0000000302047220 */ /* 0x001fe20000400000 */
[----:B------:R-:W-:Y:S06]  /*0c00*/  BRA `(.L_x_98) ;  /* 0x0000001c00047947 */ /* 0x000fec0003800000 */
.L_x_106:
        /* <DEDUP_REMOVED lines=14> */
[----:B------:R-:W-:Y:S01]  /*0cf0*/  IMAD.SHL.U32 R4, R0, 0x100, RZ ;  /* 0x0000010000047824 */ /* 0x000fe200078e00ff */
[----:B------:R-:W-:Y:S01]  /*0d00*/  CS2R R12, SRZ ;  /* 0x00000000000c7805 */ /* 0x000fe2000001ff00 */
[----:B------:R-:W-:-:S03]  /*0d10*/  UMOV UR4, URZ ;  /* 0x000000ff00047c82 */ /* 0x000fc60008000000 */
[----:B------:R-:W-:-:S07]  /*0d20*/  LOP3.LUT R19, R4, 0x80000000, RZ, 0xfc, !PT ;  /* 0x8000000004137812 */ /* 0x000fce00078efcff */
.L_x_109:
[----:B0-----:R-:W-:-:S05]  /*0d30*/  IMAD.WIDE.U32 R14, R13, 0x4, R2 ;  /* 0x000000040d0e7825 */ /* 0x001fca00078e0002 */
[----:B------:R-:W2:Y:S01]  /*0d40*/  LDG.E.CONSTANT R4, desc[UR6][R14.64] ;  /* 0x000000060e047981 */ /* 0x000ea2000c1e9900 */
[C---:B-1----:R-:W-:Y:S01]  /*0d50*/  IMAD R16, R13.reuse, 0x4, R1 ;  /* 0x000000040d107824 */ /* 0x042fe200078e0201 */
[----:B------:R-:W-:-:S04]  /*0d60*/  IADD3 R13, PT, PT, R13, 0x1, RZ ;  /* 0x000000010d0d7810 */ /* 0x000fc80007ffe0ff */
        /* <DEDUP_REMOVED lines=18> */
[----:B------:R-:W-:Y:S01]  /*0e90*/  UMOV UR5, 0x3bf921fb ;  /* 0x3bf921fb00057882 */ /* 0x000fe20000000000 */
[----:B------:R-:W-:-:S02]  /*0ea0*/  ISETP.GE.AND P1, PT, R0, RZ, PT ;  /* 0x000000ff0000720c */ /* 0x000fc40003f26270 */
[-C--:B--2---:R-:W-:Y:S02]  /*0eb0*/  @P0 SHF.L.W.U32.HI R2, R3, R5.reuse, R2 ;  /* 0x0000000503020219 */ /* 0x084fe40000010e02 */
[----:B---3--:R-:W-:-:S04]  /*0ec0*/  @P0 SHF.L.W.U32.HI R3, R4, R5, R3 ;  /* 0x0000000504030219 */ /* 0x008fc80000010e03 */
[C-C-:B------:R-:W-:Y:S01]  /*0ed0*/  SHF.L.W.U32.HI R5, R3.reuse, 0x2, R2.reuse ;  /* 0x0000000203057819 */ /* 0x140fe20000010e02 */
[----:B------:R-:W-:Y:S01]  /*0ee0*/  IMAD.SHL.U32 R3, R3, 0x4, RZ ;  /* 0x0000000403037824 */ /* 0x000fe200078e00ff */
[----:B------:R-:W-:Y:S02]  /*0ef0*/  SHF.R.U32.HI R2, RZ, 0x1e, R2 ;  /* 0x0000001eff027819 */ /* 0x000fe40000011602 */
[----:B------:R-:W-:Y:S02]  /*0f00*/  SHF.R.S32.HI R4, RZ, 0x1f, R5 ;  /* 0x0000001fff047819 */ /* 0x000fe40000011405 */
[----:B------:R-:W-:Y:S02]  /*0f10*/  LOP3.LUT R0, R5, R0, RZ, 0x3c, !PT ;  /* 0x0000000005007212 */ /* 0x000fe400078e3cff */
[C---:B------:R-:W-:Y:S02]  /*0f20*/  LOP3.LUT R14, R4.reuse, R3, RZ, 0x3c, !PT ;  /* 0x00000003040e7212 */ /* 0x040fe400078e3cff */
[----:B------:R-:W-:-:S02]  /*0f30*/  LOP3.LUT R15, R4, R5, RZ, 0x3c, !PT ;  /* 0x00000005040f7212 */ /* 0x000fc400078e3cff */
[----:B------:R-:W-:Y:S02]  /*0f40*/  LEA.HI R5, R5, R2, RZ, 0x1 ;  /* 0x0000000205057211 */ /* 0x000fe400078f08ff */
[----:B------:R-:W-:Y:S02]  /*0f50*/  ISETP.GE.AND P0, PT, R0, RZ, PT ;  /* 0x000000ff0000720c */ /* 0x000fe40003f06270 */
[----:B------:R-:W0:Y:S01]  /*0f60*/  I2F.F64.S64 R14, R14 ;  /* 0x0000000e000e7312 */ /* 0x000e220000301c00 */
[----:B------:R-:W-:-:S05]  /*0f70*/  IMAD.MOV R0, RZ, RZ, -R5 ;  /* 0x000000ffff007224 */ /* 0x000fca00078e0a05 */
[----:B------:R-:W-:Y:S01]  /*0f80*/  @!P1 MOV R5, R0 ;  /* 0x0000000000059202 */ /* 0x000fe20000000f00 */
[----:B0-----:R-:W-:-:S10]  /*0f90*/  DMUL R12, R14, UR4 ;  /* 0x000000040e0c7c28 */ /* 0x001fd40008000000 */
[----:B------:R-:W0:Y:S02]  /*0fa0*/  F2F.F32.F64 R12, R12 ;  /* 0x0000000c000c7310 */ /* 0x000e240000301000 */
[----:B0-----:R-:W-:-:S07]  /*0fb0*/  FSEL R2, -R12, R12, !P0 ;  /* 0x0000000c0c027208 */ /* 0x001fce0004000100 */
.L_x_108:
[----:B------:R-:W-:Y:S05]  /*0fc0*/  BSYNC.RECONVERGENT B0 ;  /* 0x0000000000007941 */ /* 0x000fea0003800200 */
.L_x_107:
[----:B------:R-:W-:Y:S02]  /*0fd0*/  IMAD.MOV.U32 R0, RZ, RZ, 0x37cbac00 ;  /* 0x37cbac00ff007424 */ /* 0x000fe400078e00ff */
[----:B------:R-:W-:Y:S01]  /*0fe0*/  FMUL R3, R2, R2 ;  /* 0x0000000202037220 */ /* 0x000fe20000400000 */
[----:B------:R-:W-:Y:S01]  /*0ff0*/  LOP3.LUT R4, R5, 0x1, RZ, 0xc0, !PT ;  /* 0x0000000105047812 */ /* 0x000fe200078ec0ff */
[----:B------:R-:W-:Y:S02]  /*1000*/  HFMA2 R13, -RZ, RZ, 1.541015625, -0.052001953125 ;  /* 0x3e2aaaa8ff0d7431 */ /* 0x000fe400000001ff */
[----:B------:R-:W-:Y:S02]  /*1010*/  IMAD.MOV.U32 R12, RZ, RZ, 0x3c0885e4 ;  /* 0x3c0885e4ff0c7424 */ /* 0x000fe400078e00ff */
[----:B------:R-:W-:Y:S01]  /*1020*/  FFMA R0, R3, R0, -0.0013887860113754868507 ;  /* 0xbab607ed03007423 */ /* 0x000fe20000000000 */
[----:B------:R-:W-:Y:S01]  /*1030*/  ISETP.NE.U32.AND P0, PT, R4, 0x1, PT ;  /* 0x000000010400780c */ /* 0x000fe20003f05070 */
[----:B------:R-:W-:-:S03]  /*1040*/  VIADD R5, R5, 0x1 ;  /* 0x0000000105057836 */ /* 0x000fc60000000000 */
[----:B------:R-:W-:Y:S02]  /*1050*/  FSEL R4, R0, -0.00019574658654164522886, P0 ;  /* 0xb94d415300047808 */ /* 0x000fe40000000000 */
[----:B------:R-:W-:Y:S02]  /*1060*/  FSEL R12, R12, 0.041666727513074874878, !P0 ;  /* 0x3d2aaabb0c0c7808 */ /* 0x000fe40004000000 */
[----:B------:R-:W-:Y:S02]  /*1070*/  LOP3.LUT P1, RZ, R5, 0x2, RZ, 0xc0, !PT ;  /* 0x0000000205ff7812 */ /* 0x000fe4000782c0ff */
[----:B------:R-:W-:Y:S01]  /*1080*/  FSEL R0, R2, 1, !P0 ;  /* 0x3f80000002007808 */ /* 0x000fe20004000000 */
[----:B------:R-:W-:Y:S01]  /*1090*/  FFMA R4, R3, R4, R12 ;  /* 0x0000000403047223 */ /* 0x000fe2000000000c */
[----:B------:R-:W-:-:S03]  /*10a0*/  FSEL R13, -R13, -0.4999999701976776123, !P0 ;  /* 0xbeffffff0d0d7808 */ /* 0x000fc60004000100 */
[C---:B------:R-:W-:Y:S02]  /*10b0*/  FFMA R5, R3.reuse, R0, RZ ;  /* 0x0000000003057223 */ /* 0x040fe400000000ff */
[----:B------:R-:W-:-:S04]  /*10c0*/  FFMA R4, R3, R4, R13 ;  /* 0x0000000403047223 */ /* 0x000fc8000000000d */
[----:B------:R-:W-:-:S04]  /*10d0*/  FFMA R4, R5, R4, R0 ;  /* 0x0000000405047223 */ /* 0x000fc80000000000 */
[----:B------:R-:W-:Y:S01]  /*10e0*/  @P1 FADD R4, RZ, -R4 ;  /* 0x80000004ff041221 */ /* 0x000fe20000000000 */
[----:B------:R-:W-:Y:S06]  /*10f0*/  BRA `(.L_x_98) ;  /* 0x0000001400c87947 */ /* 0x000fec0003800000 */
.L_x_95:
        /* <DEDUP_REMOVED lines=12> */
[----:B-----5:R-:W0:Y:S01]  /*11c0*/  FCHK P0, R0, 9.9999997171806853657e-10 ;  /* 0x3089705f00007902 */ /* 0x020e220000000000 */
[----:B------:R-:W-:Y:S02]  /*11d0*/  BSSY.RECONVERGENT B0, `(.L_x_113) ;  /* 0x000000a000007945 */ /* 0x000fe40003800200 */
        /* <DEDUP_REMOVED lines=8> */
[----:B------:R-:W-:Y:S05]  /*1260*/  CALL.REL.NOINC `($__internal_5_$__cuda_sm3x_div_rn_noftz_f32_slowpath) ;  /* 0x0000005000a07944 */ /* 0x000fea0003c00000 */
.L_x_114:
[----:B------:R-:W-:Y:S05]  /*1270*/  BSYNC.RECONVERGENT B0 ;  /* 0x0000000000007941 */ /* 0x000fea0003800200 */
.L_x_113:
[----:B------:R-:W-:Y:S05]  /*1280*/  BRA `(.L_x_98) ;  /* 0x0000001400647947 */ /* 0x000fea0003800000 */
.L_x_112:
[----:B-----5:R-:W-:Y:S01]  /*1290*/  FADD R2, |R0|, 9.9999999600419720025e-13 ;  /* 0x2b8cbccc00027421 */ /* 0x020fe20000000200 */
[----:B------:R-:W-:-:S03]  /*12a0*/  HFMA2 R5, -RZ, RZ, 1.5048828125, 33.21875 ;  /* 0x3e055027ff057431 */ /* 0x000fc600000001ff */
[C---:B------:R-:W-:Y:S01]  /*12b0*/  VIADD R0, R2.reuse, 0xc0d55555 ;  /* 0xc0d5555502007836 */ /* 0x040fe20000000000 */
[C---:B------:R-:W-:Y:S02]  /*12c0*/  ISETP.GT.U32.AND P0, PT, R2.reuse, 0x7f7fffff, PT ;  /* 0x7f7fffff0200780c */ /* 0x040fe40003f04070 */
[----:B------:R-:W-:Y:S02]  /*12d0*/  FSETP.NEU.AND P1, PT, R2, RZ, PT ;  /* 0x000000ff0200720b */ /* 0x000fe40003f2d000 */
[----:B------:R-:W-:-:S05]  /*12e0*/  LOP3.LUT R3, R0, 0xff800000, RZ, 0xc0, !PT ;  /* 0xff80000000037812 */ /* 0x000fca00078ec0ff */
[----:B------:R-:W-:-:S04]  /*12f0*/  IMAD.IADD R0, R2, 0x1, -R3 ;  /* 0x0000000102007824 */ /* 0x000fc800078e0a03 */
[----:B------:R-:W-:Y:S01]  /*1300*/  FADD R4, R0, -1 ;  /* 0xbf80000000047421 */ /* 0x000fe20000000000 */
[----:B------:R-:W-:Y:S01]  /*1310*/  I2FP.F32.S32 R0, R3 ;  /* 0x0000000300007245 */ /* 0x000fe20000201400 */
[----:B------:R-:W-:Y:S02]  /*1320*/  IMAD.MOV.U32 R3, RZ, RZ, 0x7f800000 ;  /* 0x7f800000ff037424 */ /* 0x000fe400078e00ff */
[----:B------:R-:W-:Y:S02]  /*1330*/  FFMA R5, R4, -R5, 0.14084610342979431152 ;  /* 0x3e1039f604057423 */ /* 0x000fe40000000805 */
[----:B------:R-:W-:Y:S02]  /*1340*/  FFMA R0, R0, 1.1920928955078125e-07, RZ ;  /* 0x3400000000007823 */ /* 0x000fe400000000ff */
[----:B------:R-:W-:-:S04]  /*1350*/  FFMA R5, R4, R5, -0.12148627638816833496 ;  /* 0xbdf8cdcc04057423 */ /* 0x000fc80000000005 */
[----:B------:R-:W-:-:S04]  /*1360*/  FFMA R5, R4, R5, 0.13980610668659210205 ;  /* 0x3e0f295504057423 */ /* 0x000fc80000000005 */
[----:B------:R-:W-:-:S04]  /*1370*/  FFMA R5, R4, R5, -0.16684235632419586182 ;  /* 0xbe2ad8b904057423 */ /* 0x000fc80000000005 */
[----:B------:R-:W-:-:S04]  /*1380*/  FFMA R5, R4, R5, 0.20012299716472625732 ;  /* 0x3e4ced0b04057423 */ /* 0x000fc80000000005 */
[----:B------:R-:W-:-:S04]  /*1390*/  FFMA R5, R4, R5, -0.24999669194221496582 ;  /* 0xbe7fff2204057423 */ /* 0x000fc80000000005 */
[----:B------:R-:W-:-:S04]  /*13a0*/  FFMA R5, R4, R5, 0.33333182334899902344 ;  /* 0x3eaaaa7804057423 */ /* 0x000fc80000000005 */
[----:B------:R-:W-:-:S04]  /*13b0*/  FFMA R5, R4, R5, -0.5 ;  /* 0xbf00000004057423 */ /* 0x000fc80000000005 */
[----:B------:R-:W-:-:S04]  /*13c0*/  FMUL R5, R4, R5 ;  /* 0x0000000504057220 */ /* 0x000fc80000400000 */
[----:B------:R-:W-:-:S04]  /*13d0*/  FFMA R5, R4, R5, R4 ;  /* 0x0000000504057223 */ /* 0x000fc80000000004 */
[----:B------:R-:W-:Y:S01]  /*13e0*/  FFMA R0, R0, 0.69314718246459960938, R5 ;  /* 0x3f31721800007823 */ /* 0x000fe20000000005 */
[----:B------:R-:W-:-:S05]  /*13f0*/  @P0 FFMA R0, R2, R3, +INF ;  /* 0x7f80000002000423 */ /* 0x000fca0000000003 */
[----:B------:R-:W-:Y:S01]  /*1400*/  FSEL R4, R0, -INF , P1 ;  /* 0xff80000000047808 */ /* 0x000fe20000800000 */
[----:B------:R-:W-:Y:S06]  /*1410*/  BRA `(.L_x_98) ;  /* 0x0000001400007947 */ /* 0x000fec0003800000 */
.L_x_111:
[----:B------:R-:W-:Y:S01]  /*1420*/  IMAD.MOV.U32 R4, RZ, RZ, 0x3f800000 ;  /* 0x3f800000ff047424 */ /* 0x000fe200078e00ff */
[----:B------:R-:W-:Y:S06]  /*1430*/  BRA `(.L_x_98) ;  /* 0x0000001000f87947 */ /* 0x000fec0003800000 */
.L_x_110:
[----:B------:R-:W-:-:S05]  /*1440*/  IMAD.MOV.U32 R3, RZ, RZ, -0xc ;  /* 0xfffffff4ff037424 */ /* 0x000fca00078e00ff */
[----:B------:R-:W-:-:S04]  /*1450*/  VIADDMNMX.U32 R3, R2, R3, 0x2, PT ;  /* 0x0000000202037446 */ /* 0x000fc80003800003 */
[----:B------:R-:W-:-:S04]  /*1460*/  SHF.L.U32 R3, R3, 0x2, RZ ;  /* 0x0000000203037819 */ /* 0x000fc800000006ff */
[----:B------:R-:W0:Y:S02]  /*1470*/  LDC R4, c[0x2][R3] ;  /* 0x0080000003047b82 */ /* 0x000e240000000800 */
[----:B0-----:R-:W-:-:S04]  /*1480*/  SHF.R.S32.HI R5, RZ, 0x1f, R4 ;  /* 0x0000001fff057819 */ /* 0x001fc80000011404 */
.L_x_270:
[----:B------:R-:W-:Y:S05]  /*1490*/  BRX R4 -0x14a0                                                          (*"BRANCH_TARGETS .L_x_271,.L_x_272,.L_x_273"*) ;  /* 0xffffffe804d87949 */ /* 0x000fea000383ffff */
.L_x_273:
[----:B------:R-:W-:Y:S01]  /*14a0*/  ISETP.NE.AND P0, PT, R2, 0xe, PT ;  /* 0x0000000e0200780c */ /* 0x000fe20003f05270 */
[----:B------:R-:W-:-:S12]  /*14b0*/  IMAD.MOV.U32 R4, RZ, RZ, RZ ;  /* 0x000000ffff047224 */ /* 0x000fd800078e00ff */
[----:B------:R-:W-:Y:S05]  /*14c0*/  @P0 BRA `(.L_x_98) ;  /* 0x0000001000d40947 */ /* 0x000fea0003800000 */
[----:B------:R-:W-:Y:S01]  /*14d0*/  IMAD.MOV.U32 R4, RZ, RZ, 0x3f800000 ;  /* 0x3f800000ff047424 */ /* 0x000fe200078e00ff */
[----:B-----5:R-:W-:-:S04]  /*14e0*/  FSETP.GEU.AND P0, PT, R0, RZ, PT ;  /* 0x000000ff0000720b */ /* 0x020fc80003f0e000 */
[----:B------:R-:W-:Y:S01]  /*14f0*/  FSEL R4, R4, -1, !P0 ;  /* 0xbf80000004047808 */ /* 0x000fe20004000000 */
[----:B------:R-:W-:Y:S08]  /*1500*/  BRA `(.L_x_98) ;  /* 0x0000001000c47947 */ /* 0x000ff00003800000 */
.L_x_271:
[----:B-----5:R-:W-:-:S04]  /*1510*/  FSETP.GE.AND P0, PT, R0, RZ, PT ;  /* 0x000000ff0000720b */ /* 0x020fc80003f06000 */
[----:B------:R-:W-:Y:S01]  /*1520*/  FSEL R4, R0, RZ, P0 ;  /* 0x000000ff00047208 */ /* 0x000fe20000000000 */
[----:B------:R-:W-:Y:S08]  /*1530*/  BRA `(.L_x_98) ;  /* 0x0000001000b87947 */ /* 0x000ff00003800000 */
.L_x_272:
[----:B-----5:R-:W-:Y:S01]  /*1540*/  FMNMX R4, RZ, R0, PT ;  /* 0x00000000ff047209 */ /* 0x020fe20003800000 */
[----:B------:R-:W-:Y:S06]  /*1550*/  BRA `(.L_x_98) ;  /* 0x0000001000b07947 */ /* 0x000fec0003800000 */
.L_x_94:
[----:B------:R-:W-:-:S13]  /*1560*/  ISETP.GT.AND P0, PT, R2, 0x15, PT ;  /* 0x000000150200780c */ /* 0x000fda0003f04270 */
[----:B------:R-:W-:Y:S05]  /*1570*/  @P0 BRA `(.L_x_115) ;  /* 0x0000000800ac0947 */ /* 0x000fea0003800000 */
[----:B------:R-:W-:-:S13]  /*1580*/  ISETP.GT.AND P0, PT, R2, 0x11, PT ;  /* 0x000000110200780c */ /* 0x000fda0003f04270 */
[----:B------:R-:W-:Y:S05]  /*1590*/  @P0 BRA `(.L_x_116) ;  /* 0x0000000000540947 */ /* 0x000fea0003800000 */
[----:B------:R-:W-:-:S05]  /*15a0*/  IMAD.MOV.U32 R3, RZ, RZ, -0xf ;  /* 0xfffffff1ff037424 */ /* 0x000fca00078e00ff */
[----:B------:R-:W-:-:S04]  /*15b0*/  VIADDMNMX.U32 R3, R2, R3, 0x2, PT ;  /* 0x0000000202037446 */ /* 0x000fc80003800003 */
[----:B------:R-:W-:-:S04]  /*15c0*/  SHF.L.U32 R3, R3, 0x2, RZ ;  /* 0x0000000203037819 */ /* 0x000fc800000006ff */
[----:B------:R-:W0:Y:S02]  /*15d0*/  LDC R4, c[0x2][R3+0xc] ;  /* 0x0080030003047b82 */ /* 0x000e240000000800 */
[----:B0-----:R-:W-:-:S04]  /*15e0*/  SHF.R.S32.HI R5, RZ, 0x1f, R4 ;  /* 0x0000001fff057819 */ /* 0x001fc80000011404 */
.L_x_274:
[----:B------:R-:W-:Y:S05]  /*15f0*/  BRX R4 -0x1600                                                          (*"BRANCH_TARGETS .L_x_275,.L_x_276,.L_x_277"*) ;  /* 0xffffffe804807949 */ /* 0x000fea000383ffff */
.L_x_277:
[----:B------:R-:W-:Y:S01]  /*1600*/  ISETP.NE.AND P0, PT, R2, 0x11, PT ;  /* 0x000000110200780c */ /* 0x000fe20003f05270 */
[----:B------:R-:W-:-:S12]  /*1610*/  IMAD.MOV.U32 R4, RZ, RZ, RZ ;  /* 0x000000ffff047224 */ /* 0x000fd800078e00ff */
[----:B------:R-:W-:Y:S05]  /*1620*/  @P0 BRA `(.L_x_98) ;  /* 0x00000010007c0947 */ /* 0x000fea0003800000 */
[----:B------:R-:W-:Y:S01]  /*1630*/  IMAD.MOV.U32 R4, RZ, RZ, 0x3f800000 ;  /* 0x3f800000ff047424 */ /* 0x000fe200078e00ff */
[----:B-----5:R-:W-:-:S04]  /*1640*/  FSETP.GE.AND P0, PT, R0, RZ, PT ;  /* 0x000000ff0000720b */ /* 0x020fc80003f06000 */
[----:B------:R-:W-:Y:S01]  /*1650*/  FSEL R4, R4, -1, P0 ;  /* 0xbf80000004047808 */ /* 0x000fe20000000000 */
[----:B------:R-:W-:Y:S08]  /*1660*/  BRA `(.L_x_98) ;  /* 0x00000010006c7947 */ /* 0x000ff00003800000 */
.L_x_275:
[----:B------:R-:W-:Y:S01]  /*1670*/  IMAD.MOV.U32 R4, RZ, RZ, 0x3f800000 ;  /* 0x3f800000ff047424 */ /* 0x000fe200078e00ff */
[----:B-----5:R-:W-:-:S04]  /*1680*/  FSETP.GT.AND P0, PT, R0, RZ, PT ;  /* 0x000000ff0000720b */ /* 0x020fc80003f04000 */
[----:B------:R-:W-:Y:S01]  /*1690*/  FSEL R4, R4, -1, P0 ;  /* 0xbf80000004047808 */ /* 0x000fe20000000000 */
[----:B------:R-:W-:Y:S08]  /*16a0*/  BRA `(.L_x_98) ;  /* 0x00000010005c7947 */ /* 0x000ff00003800000 */
.L_x_276:
[----:B------:R-:W-:Y:S01]  /*16b0*/  HFMA2 R4, -RZ, RZ, 1.875, 0 ;  /* 0x3f800000ff047431 */ /* 0x000fe200000001ff */
[----:B-----5:R-:W-:-:S04]  /*16c0*/  FSETP.GTU.AND P0, PT, R0, RZ, PT ;  /* 0x000000ff0000720b */ /* 0x020fc80003f0c000 */
[----:B------:R-:W-:Y:S01]  /*16d0*/  FSEL R4, R4, -1, !P0 ;  /* 0xbf80000004047808 */ /* 0x000fe20004000000 */
[----:B------:R-:W-:Y:S08]  /*16e0*/  BRA `(.L_x_98) ;  /* 0x00000010004c7947 */ /* 0x000ff00003800000 */
.L_x_116:
[----:B------:R-:W-:-:S13]  /*16f0*/  ISETP.GT.AND P0, PT, R2, 0x13, PT ;  /* 0x000000130200780c */ /* 0x000fda0003f04270 */
[----:B------:R-:W-:Y:S05]  /*1700*/  @P0 BRA `(.L_x_117) ;  /* 0x0000000400a80947 */ /* 0x000fea0003800000 */
[----:B------:R-:W-:-:S13]  /*1710*/  ISETP.NE.AND P0, PT, R2, 0x12, PT ;  /* 0x000000120200780c */ /* 0x000fda0003f05270 */
[----:B------:R-:W-:Y:S05]  /*1720*/  @!P0 BRA `(.L_x_118) ;  /* 0x0000000000748947 */ /* 0x000fea0003800000 */
[----:B------:R-:W-:Y:S01]  /*1730*/  ISETP.NE.AND P0, PT, R2, 0x13, PT ;  /* 0x000000130200780c */ /* 0x000fe20003f05270 */
[----:B------:R-:W-:-:S12]  /*1740*/  IMAD.MOV.U32 R4, RZ, RZ, RZ ;  /* 0x000000ffff047224 */ /* 0x000fd800078e00ff */
[----:B------:R-:W-:Y:S05]  /*1750*/  @P0 BRA `(.L_x_98) ;  /* 0x0000001000300947 */ /* 0x000fea0003800000 */
[C---:B-----5:R-:W-:Y:S01]  /*1760*/  FMUL R2, |R0|.reuse, 1.4426950216293334961 ;  /* 0x3fb8aa3b00027820 */ /* 0x060fe20000400200 */
[----:B------:R-:W-:Y:S01]  /*1770*/  IMAD.MOV.U32 R3, RZ, RZ, 0x42fc0000 ;  /* 0x42fc0000ff037424 */ /* 0x000fe200078e00ff */
[----:B------:R-:W-:Y:S01]  /*1780*/  MOV R5, 0x363d0ada ;  /* 0x363d0ada00057802 */ /* 0x000fe20000000f00 */
[----:B------:R-:W-:-:S03]  /*1790*/  FMUL R12, R0, R0 ;  /* 0x00000000000c7220 */ /* 0x000fc60000400000 */
[----:B------:R-:W0:Y:S01]  /*17a0*/  FRND.TRUNC R2, R2 ;  /* 0x0000000200027307 */ /* 0x000e22000020d000 */
        /* <DEDUP_REMOVED lines=21> */
.L_x_118:
        /* <DEDUP_REMOVED lines=18> */
.L_x_121:
        /* <DEDUP_REMOVED lines=41> */
.L_x_120:
[----:B------:R-:W-:Y:S05]  /*1cb0*/  BSYNC.RECONVERGENT B0 ;  /* 0x0000000000007941 */ /* 0x000fea0003800200 */
.L_x_119:
        /* <DEDUP_REMOVED lines=15> */
.L_x_117:
[----:B------:R-:W-:-:S13]  /*1db0*/  ISETP.NE.AND P0, PT, R2, 0x14, PT ;  /* 0x000000140200780c */ /* 0x000fda0003f05270 */
[----:B------:R-:W-:Y:S05]  /*1dc0*/  @!P0 BRA `(.L_x_122) ;  /* 0x0000000000548947 */ /* 0x000fea0003800000 */
[----:B------:R-:W-:Y:S01]  /*1dd0*/  ISETP.NE.AND P0, PT, R2, 0x15, PT ;  /* 0x000000150200780c */ /* 0x000fe20003f05270 */
[----:B------:R-:W-:-:S12]  /*1de0*/  HFMA2 R4, -RZ, RZ, 0, 0 ;  /* 0x00000000ff047431 */ /* 0x000fd800000001ff */
[----:B------:R-:W-:Y:S05]  /*1df0*/  @P0 BRA `(.L_x_98) ;  /* 0x0000000800880947 */ /* 0x000fea0003800000 */
[C---:B-----5:R-:W-:Y:S01]  /*1e00*/  FMUL R2, |R0|.reuse, 2.8853900432586669922 ;  /* 0x4038aa3b00027820 */ /* 0x060fe20000400200 */
[----:B------:R-:W-:Y:S02]  /*1e10*/  IMAD.MOV.U32 R5, RZ, RZ, 0x3c80f082 ;  /* 0x3c80f082ff057424 */ /* 0x000fe400078e00ff */
[C---:B------:R-:W-:Y:S01]  /*1e20*/  FMUL R13, R0.reuse, R0 ;  /* 0x00000000000d7220 */ /* 0x040fe20000400000 */
[----:B------:R-:W-:Y:S01]  /*1e30*/  IMAD.MOV.U32 R4, RZ, RZ, 0x3f800000 ;  /* 0x3f800000ff047424 */ /* 0x000fe200078e00ff */
[C---:B------:R-:W-:Y:S01]  /*1e40*/  FSETP.GE.AND P1, PT, |R0|.reuse, 0.60000002384185791016, PT ;  /* 0x3f19999a0000780b */ /* 0x040fe20003f26200 */
[----:B------:R-:W0:Y:S01]  /*1e50*/  MUFU.EX2 R2, R2 ;  /* 0x0000000200027308 */ /* 0x000e220000000800 */
[----:B------:R-:W-:Y:S01]  /*1e60*/  FFMA R5, R13, R5, -0.052303962409496307373 ;  /* 0xbd563cae0d057423 */ /* 0x000fe20000000005 */
[----:B------:R-:W-:-:S03]  /*1e70*/  FSETP.GE.AND P0, PT, |R0|, 9.010913848876953125, PT ;  /* 0x41102cb40000780b */ /* 0x000fc60003f06200 */
        /* <DEDUP_REMOVED lines=10> */
.L_x_122:
[----:B-----5:R-:W-:Y:S01]  /*1f20*/  FMUL R2, |R0|, 1.4426950216293334961 ;  /* 0x3fb8aa3b00027820 */ /* 0x020fe20000400200 */
[----:B------:R-:W-:-:S05]  /*1f30*/  MOV R3, 0x42fc0000 ;  /* 0x42fc000000037802 */ /* 0x000fca0000000f00 */
        /* <DEDUP_REMOVED lines=15> */
.L_x_115:
[----:B------:R-:W-:-:S13]  /*2030*/  ISETP.GT.AND P0, PT, R2, 0x18, PT ;  /* 0x000000180200780c */ /* 0x000fda0003f04270 */
[----:B------:R-:W-:Y:S05]  /*2040*/  @P0 BRA `(.L_x_123) ;  /* 0x0000000400400947 */ /* 0x000fea0003800000 */
[----:B------:R-:W-:-:S05]  /*2050*/  IMAD.MOV.U32 R3, RZ, RZ, -0x16 ;  /* 0xffffffeaff037424 */ /* 0x000fca00078e00ff */
[----:B------:R-:W-:-:S04]  /*2060*/  VIADDMNMX.U32 R3, R2, R3, 0x2, PT ;  /* 0x0000000202037446 */ /* 0x000fc80003800003 */
[----:B------:R-:W-:-:S04]  /*2070*/  SHF.L.U32 R3, R3, 0x2, RZ ;  /* 0x0000000203037819 */ /* 0x000fc800000006ff */
[----:B------:R-:W0:Y:S02]  /*2080*/  LDC R4, c[0x2][R3+0x18] ;  /* 0x0080060003047b82 */ /* 0x000e240000000800 */
[----:B0-----:R-:W-:-:S04]  /*2090*/  SHF.R.S32.HI R5, RZ, 0x1f, R4 ;  /* 0x0000001fff057819 */ /* 0x001fc80000011404 */
.L_x_278:
[----:B------:R-:W-:Y:S05]  /*20a0*/  BRX R4 -0x20b0                                                          (*"BRANCH_TARGETS .L_x_279,.L_x_280,.L_x_281"*) ;  /* 0xffffffdc04d47949 */ /* 0x000fea000383ffff */
.L_x_281:
[----:B------:R-:W-:Y:S01]  /*20b0*/  ISETP.NE.AND P0, PT, R2, 0x18, PT ;  /* 0x000000180200780c */ /* 0x000fe20003f05270 */
[----:B------:R-:W-:-:S12]  /*20c0*/  IMAD.MOV.U32 R4, RZ, RZ, RZ ;  /* 0x000000ffff047224 */ /* 0x000fd800078e00ff */
[----:B------:R-:W-:Y:S05]  /*20d0*/  @P0 BRA `(.L_x_98) ;  /* 0x0000000400d00947 */ /* 0x000fea0003800000 */
[----:B------:R-:W-:Y:S01]  /*20e0*/  IMAD.MOV.U32 R3, RZ, RZ, 0x3089705f ;  /* 0x3089705fff037424 */ /* 0x000fe200078e00ff */
[C---:B-----5:R-:W-:Y:S01]  /*20f0*/  FSETP.GEU.AND P1, PT, R0.reuse, RZ, PT ;  /* 0x000000ff0000720b */ /* 0x060fe20003f2e000 */
[----:B------:R-:W-:Y:S01]  /*2100*/  BSSY.RECONVERGENT B0, `(.L_x_124) ;  /* 0x0000011000007945 */ /* 0x000fe20003800200 */
[----:B------:R-:W-:Y:S02]  /*2110*/  FSETP.GTU.AND P0, PT, |R0|, 9.9999997171806853657e-10, PT ;  /* 0x3089705f0000780b */ /* 0x000fe40003f0c200 */
[----:B------:R-:W-:-:S04]  /*2120*/  FSEL R3, -R3, 9.9999997171806853657e-10, !P1 ;  /* 0x3089705f03037808 */ /* 0x000fc80004800100 */
[----:B------:R-:W-:-:S04]  /*2130*/  FSEL R5, R3, R0, !P0 ;  /* 0x0000000003057208 */ /* 0x000fc80004000000 */
[----:B------:R-:W-:-:S04]  /*2140*/  IADD3 R0, PT, PT, R5, 0x1800000, RZ ;  /* 0x0180000005007810 */ /* 0x000fc80007ffe0ff */
[----:B------:R-:W-:-:S04]  /*2150*/  LOP3.LUT R0, R0, 0x7f800000, RZ, 0xc0, !PT ;  /* 0x7f80000000007812 */ /* 0x000fc800078ec0ff */
[----:B------:R-:W-:-:S13]  /*2160*/  ISETP.GT.U32.AND P0, PT, R0, 0x1ffffff, PT ;  /* 0x01ffffff0000780c */ /* 0x000fda0003f04070 */
[----:B------:R-:W-:Y:S05]  /*2170*/  @P0 BRA `(.L_x_125) ;  /* 0x0000000000140947 */ /* 0x000fea0003800000 */
[----:B------:R-:W-:Y:S01]  /*2180*/  IMAD.MOV.U32 R0, RZ, RZ, R5 ;  /* 0x000000ffff007224 */ /* 0x000fe200078e0005 */
[----:B------:R-:W-:-:S07]  /*2190*/  MOV R4, 0x21b0 ;  /* 0x000021b000047802 */ /* 0x000fce0000000f00 */
[----:B------:R-:W-:Y:S05]  /*21a0*/  CALL.REL.NOINC `($__internal_3_$__cuda_sm20_rcp_rn_f32_slowpath) ;  /* 0x0000003c00a47944 */ /* 0x000fea0003c00000 */
[----:B------:R-:W-:Y:S01]  /*21b0*/  IMAD.MOV.U32 R4, RZ, RZ, R3 ;  /* 0x000000ffff047224 */ /* 0x000fe200078e0003 */
[----:B------:R-:W-:Y:S06]  /*21c0*/  BRA `(.L_x_126) ;  /* 0x0000000000107947 */ /* 0x000fec0003800000 */
.L_x_125:
[----:B------:R-:W0:Y:S02]  /*21d0*/  MUFU.RCP R4, R5 ;  /* 0x0000000500047308 */ /* 0x000e240000001000 */
[----:B0-----:R-:W-:-:S04]  /*21e0*/  FFMA R0, R5, R4, -1 ;  /* 0xbf80000005007423 */ /* 0x001fc80000000004 */
[----:B------:R-:W-:-:S04]  /*21f0*/  FADD.FTZ R3, -R0, -RZ ;  /* 0x800000ff00037221 */ /* 0x000fc80000010100 */
[----:B------:R-:W-:-:S07]  /*2200*/  FFMA R4, R4, R3, R4 ;  /* 0x0000000304047223 */ /* 0x000fce0000000004 */
.L_x_126:
[----:B------:R-:W-:Y:S05]  /*2210*/  BSYNC.RECONVERGENT B0 ;  /* 0x0000000000007941 */ /* 0x000fea0003800200 */
.L_x_124:
[----:B------:R-:W-:Y:S05]  /*2220*/  BRA `(.L_x_98) ;  /* 0x00000004007c7947 */ /* 0x000fea0003800000 */
.L_x_279:
[----:B-----5:R-:W-:Y:S01]  /*2230*/  FSETP.NEU.AND P0, PT, R0, RZ, PT ;  /* 0x000000ff0000720b */ /* 0x020fe20003f0d000 */
[----:B------:R-:W-:Y:S01]  /*2240*/  BSSY.RECONVERGENT B0, `(.L_x_127) ;  /* 0x000001e000007945 */ /* 0x000fe20003800200 */
[----:B------:R-:W-:-:S11]  /*2250*/  HFMA2 R4, -RZ, RZ, -25.71875, 3664 ;  /* 0xce6e6b28ff047431 */ /* 0x000fd600000001ff */
[----:B------:R-:W-:Y:S05]  /*2260*/  @!P0 BRA `(.L_x_128) ;  /* 0x00000000006c8947 */ /* 0x000fea0003800000 */
[C---:B------:R-:W-:Y:S01]  /*2270*/  FMUL R3, |R0|.reuse, 8388608 ;  /* 0x4b00000000037820 */ /* 0x040fe20000400200 */
[----:B------:R-:W-:Y:S02]  /*2280*/  FSETP.GEU.AND P0, PT, |R0|, 1.175494350822287508e-38, PT ;  /* 0x008000000000780b */ /* 0x000fe40003f0e200 */
[----:B------:R-:W-:Y:S02]  /*2290*/  MOV R5, 0x3e055027 ;  /* 0x3e05502700057802 */ /* 0x000fe40000000f00 */
[----:B------:R-:W-:-:S04]  /*22a0*/  FSEL R3, R3, |R0|, !P0 ;  /* 0x4000000003037208 */ /* 0x000fc80004000000 */
[C---:B------:R-:W-:Y:S01]  /*22b0*/  FSETP.NEU.AND P1, PT, R3.reuse, RZ, PT ;  /* 0x000000ff0300720b */ /* 0x040fe20003f2d000 */
[----:B------:R-:W-:-:S05]  /*22c0*/  VIADD R0, R3, 0xc0d55555 ;  /* 0xc0d5555503007836 */ /* 0x000fca0000000000 */
[----:B------:R-:W-:-:S05]  /*22d0*/  LOP3.LUT R2, R0, 0xff800000, RZ, 0xc0, !PT ;  /* 0xff80000000027812 */ /* 0x000fca00078ec0ff */
[----:B------:R-:W-:-:S04]  /*22e0*/  IMAD.IADD R0, R3, 0x1, -R2 ;  /* 0x0000000103007824 */ /* 0x000fc800078e0a02 */
        /* <DEDUP_REMOVED lines=18> */
[----:B------:R-:W-:-:S07]  /*2410*/  FSEL R4, R0, -INF , P1 ;  /* 0xff80000000047808 */ /* 0x000fce0000800000 */
.L_x_128:
[----:B------:R-:W-:Y:S05]  /*2420*/  BSYNC.RECONVERGENT B0 ;  /* 0x0000000000007941 */ /* 0x000fea0003800200 */
.L_x_127:
[----:B------:R-:W-:Y:S05]  /*2430*/  BRA `(.L_x_98) ;  /* 0x0000000000f87947 */ /* 0x000fea0003800000 */
.L_x_280:
[C---:B-----5:R-:W-:Y:S01]  /*2440*/  VIADD R2, R0.reuse, 0x1800000 ;  /* 0x0180000000027836 */ /* 0x060fe20000000000 */
[----:B------:R-:W-:Y:S01]  /*2450*/  BSSY.RECONVERGENT B0, `(.L_x_129) ;  /* 0x000000d000007945 */ /* 0x000fe20003800200 */
[----:B------:R-:W-:-:S03]  /*2460*/  FSETP.NEU.AND P3, PT, R0, RZ, PT ;  /* 0x000000ff0000720b */ /* 0x000fc60003f6d000 */
[----:B------:R-:W-:-:S04]  /*2470*/  LOP3.LUT R2, R2, 0x7f800000, RZ, 0xc0, !PT ;  /* 0x7f80000002027812 */ /* 0x000fc800078ec0ff */
[----:B------:R-:W-:-:S13]  /*2480*/  ISETP.GT.U32.AND P0, PT, R2, 0x1ffffff, PT ;  /* 0x01ffffff0200780c */ /* 0x000fda0003f04070 */
[----:B------:R-:W-:Y:S05]  /*2490*/  @P0 BRA `(.L_x_130) ;  /* 0x0000000000100947 */ /* 0x000fea0003800000 */
[----:B------:R-:W-:-:S07]  /*24a0*/  MOV R4, 0x24c0 ;  /* 0x000024c000047802 */ /* 0x000fce0000000f00 */
[----:B------:R-:W-:Y:S05]  /*24b0*/  CALL.REL.NOINC `($__internal_3_$__cuda_sm20_rcp_rn_f32_slowpath) ;  /* 0x0000003800e07944 */ /* 0x000fea0003c00000 */
[----:B------:R-:W-:Y:S01]  /*24c0*/  MOV R4, R3 ;  /* 0x0000000300047202 */ /* 0x000fe20000000f00 */
[----:B------:R-:W-:Y:S06]  /*24d0*/  BRA `(.L_x_131) ;  /* 0x0000000000107947 */ /* 0x000fec0003800000 */
.L_x_130:
[----:B------:R-:W0:Y:S02]  /*24e0*/  MUFU.RCP R3, R0 ;  /* 0x0000000000037308 */ /* 0x000e240000001000 */
[----:B0-----:R-:W-:-:S04]  /*24f0*/  FFMA R2, R0, R3, -1 ;  /* 0xbf80000000027423 */ /* 0x001fc80000000003 */
[----:B------:R-:W-:-:S04]  /*2500*/  FADD.FTZ R2, -R2, -RZ ;  /* 0x800000ff02027221 */ /* 0x000fc80000010100 */
[----:B------:R-:W-:-:S07]  /*2510*/  FFMA R4, R3, R2, R3 ;  /* 0x0000000203047223 */ /* 0x000fce0000000003 */
.L_x_131:
[----:B------:R-:W-:Y:S05]  /*2520*/  BSYNC.RECONVERGENT B0 ;  /* 0x0000000000007941 */ /* 0x000fea0003800200 */
.L_x_129:
[----:B------:R-:W-:Y:S01]  /*2530*/  FSEL R4, R4, +QNAN , P3 ;  /* 0x7fc0000004047808 */ /* 0x000fe20001800000 */
[----:B------:R-:W-:Y:S06]  /*2540*/  BRA `(.L_x_98) ;  /* 0x0000000000b47947 */ /* 0x000fec0003800000 */
.L_x_123:
[----:B------:R-:W-:-:S13]  /*2550*/  ISETP.GT.AND P0, PT, R2, 0x1a, PT ;  /* 0x0000001a0200780c */ /* 0x000fda0003f04270 */
[----:B------:R-:W-:Y:S05]  /*2560*/  @P0 BRA `(.L_x_132) ;  /* 0x0000000000240947 */ /* 0x000fea0003800000 */
[----:B------:R-:W-:-:S13]  /*2570*/  ISETP.NE.AND P0, PT, R2, 0x19, PT ;  /* 0x000000190200780c */ /* 0x000fda0003f05270 */
[----:B------:R-:W-:Y:S05]  /*2580*/  @!P0 BRA `(.L_x_133) ;  /* 0x0000000000148947 */ /* 0x000fea0003800000 */
[----:B------:R-:W-:Y:S01]  /*2590*/  ISETP.NE.AND P0, PT, R2, 0x1a, PT ;  /* 0x0000001a0200780c */ /* 0x000fe20003f05270 */
[----:B------:R-:W-:-:S12]  /*25a0*/  IMAD.MOV.U32 R4, RZ, RZ, RZ ;  /* 0x000000ffff047224 */ /* 0x000fd800078e00ff */
[----:B------:R-:W-:Y:S05]  /*25b0*/  @P0 BRA `(.L_x_98) ;  /* 0x0000000000980947 */ /* 0x000fea0003800000 */
[----:B-----5:R-:W-:Y:S01]  /*25c0*/  FADD R4, |R0|, -RZ ;  /* 0x800000ff00047221 */ /* 0x020fe20000000200 */
[----:B------:R-:W-:Y:S06]  /*25d0*/  BRA `(.L_x_98) ;  /* 0x0000000000907947 */ /* 0x000fec0003800000 */
.L_x_133:
[----:B-----5:R-:W-:Y:S01]  /*25e0*/  FADD R4, -R0, -RZ ;  /* 0x800000ff00047221 */ /* 0x020fe20000000100 */
[----:B------:R-:W-:Y:S06]  /*25f0*/  BRA `(.L_x_98) ;  /* 0x0000000000887947 */ /* 0x000fec0003800000 */
.L_x_132:
[----:B------:R-:W-:-:S13]  /*2600*/  ISETP.NE.AND P0, PT, R2, 0x1b, PT ;  /* 0x0000001b0200780c */ /* 0x000fda0003f05270 */
[----:B------:R-:W-:Y:S05]  /*2610*/  @!P0 BRA `(.L_x_134) ;  /* 0x00000000004c8947 */ /* 0x000fea0003800000 */
[----:B------:R-:W-:Y:S01]  /*2620*/  ISETP.NE.AND P0, PT, R2, 0x1c, PT ;  /* 0x0000001c0200780c */ /* 0x000fe20003f05270 */
[----:B------:R-:W-:-:S12]  /*2630*/  IMAD.MOV.U32 R4, RZ, RZ, RZ ;  /* 0x000000ffff047224 */ /* 0x000fd800078e00ff */
[----:B------:R-:W-:Y:S05]  /*2640*/  @P0 BRA `(.L_x_98) ;  /* 0x0000000000740947 */ /* 0x000fea0003800000 */
[----:B-----5:R-:W-:Y:S01]  /*2650*/  FADD R3, |R0|, -RZ ;  /* 0x800000ff00037221 */ /* 0x020fe20000000200 */
[----:B------:R0:W1:Y:S01]  /*2660*/  MUFU.RSQ R5, |R0| ;  /* 0x4000000000057308 */ /* 0x0000620000001400 */
[----:B------:R-:W-:Y:S03]  /*2670*/  BSSY.RECONVERGENT B0, `(.L_x_135) ;  /* 0x000000c000007945 */ /* 0x000fe60003800200 */
[----:B------:R-:W-:-:S04]  /*2680*/  IADD3 R2, PT, PT, R3, -0xd000000, RZ ;  /* 0xf300000003027810 */ /* 0x000fc80007ffe0ff */
[----:B------:R-:W-:-:S13]  /*2690*/  ISETP.GT.U32.AND P0, PT, R2, 0x727fffff, PT ;  /* 0x727fffff0200780c */ /* 0x000fda0003f04070 */
[----:B01----:R-:W-:Y:S05]  /*26a0*/  @!P0 BRA `(.L_x_136) ;  /* 0x0000000000108947 */ /* 0x003fea0003800000 */
[----:B------:R-:W-:Y:S01]  /*26b0*/  IMAD.MOV.U32 R0, RZ, RZ, R3 ;  /* 0x000000ffff007224 */ /* 0x000fe200078e0003 */
[----:B------:R-:W-:-:S07]  /*26c0*/  MOV R15, 0x26e0 ;  /* 0x000026e0000f7802 */ /* 0x000fce0000000f00 */
[----:B------:R-:W-:Y:S05]  /*26d0*/  CALL.REL.NOINC `($__internal_4_$__cuda_sm20_sqrt_rn_f32_slowpath) ;  /* 0x0000003c00287944 */ /* 0x000fea0003c00000 */
[----:B------:R-:W-:Y:S05]  /*26e0*/  BRA `(.L_x_137) ;  /* 0x0000000000107947 */ /* 0x000fea0003800000 */
.L_x_136:
[----:B------:R-:W-:Y:S01]  /*26f0*/  FMUL.FTZ R3, |R0|, R5 ;  /* 0x0000000500037220 */ /* 0x000fe20000410200 */
[----:B------:R-:W-:-:S03]  /*2700*/  FMUL.FTZ R4, R5, 0.5 ;  /* 0x3f00000005047820 */ /* 0x000fc60000410000 */
[----:B------:R-:W-:-:S04]  /*2710*/  FFMA R0, -R3, R3, |R0| ;  /* 0x0000000303007223 */ /* 0x000fc80000000500 */
[----:B------:R-:W-:-:S07]  /*2720*/  FFMA R4, R0, R4, R3 ;  /* 0x0000000400047223 */ /* 0x000fce0000000003 */
.L_x_137:
[----:B------:R-:W-:Y:S05]  /*2730*/  BSYNC.RECONVERGENT B0 ;  /* 0x0000000000007941 */ /* 0x000fea0003800200 */
.L_x_135:
[----:B------:R-:W-:Y:S05]  /*2740*/  BRA `(.L_x_98) ;  /* 0x0000000000347947 */ /* 0x000fea0003800000 */
.L_x_134:
[----:B-----5:R-:W-:Y:S01]  /*2750*/  VIADD R2, R0, 0xf3000000 ;  /* 0xf300000000027836 */ /* 0x020fe20000000000 */
[----:B------:R0:W1:Y:S01]  /*2760*/  MUFU.RSQ R5, R0 ;  /* 0x0000000000057308 */ /* 0x0000620000001400 */
[----:B------:R-:W-:Y:S03]  /*2770*/  BSSY.RECONVERGENT B0, `(.L_x_98) ;  /* 0x000000a000007945 */ /* 0x000fe60003800200 */
[----:B------:R-:W-:-:S13]  /*2780*/  ISETP.GT.U32.AND P0, PT, R2, 0x727fffff, PT ;  /* 0x727fffff0200780c */ /* 0x000fda0003f04070 */
[----:B01----:R-:W-:Y:S05]  /*2790*/  @!P0 BRA `(.L_x_138) ;  /* 0x00000000000c8947 */ /* 0x003fea0003800000 */
[----:B------:R-:W-:-:S07]  /*27a0*/  MOV R15, 0x27c0 ;  /* 0x000027c0000f7802 */ /* 0x000fce0000000f00 */
[----:B------:R-:W-:Y:S05]  /*27b0*/  CALL.REL.NOINC `($__internal_4_$__cuda_sm20_sqrt_rn_f32_slowpath) ;  /* 0x0000003800f07944 */ /* 0x000fea0003c00000 */
[----:B------:R-:W-:Y:S05]  /*27c0*/  BRA `(.L_x_139) ;  /* 0x0000000000107947 */ /* 0x000fea0003800000 */
.L_x_138:
[----:B------:R-:W-:Y:S01]  /*27d0*/  FMUL.FTZ R3, R0, R5 ;  /* 0x0000000500037220 */ /* 0x000fe20000410000 */
[----:B------:R-:W-:-:S03]  /*27e0*/  FMUL.FTZ R4, R5, 0.5 ;  /* 0x3f00000005047820 */ /* 0x000fc60000410000 */
[----:B------:R-:W-:-:S04]  /*27f0*/  FFMA R0, -R3, R3, R0 ;  /* 0x0000000303007223 */ /* 0x000fc80000000100 */
[----:B------:R-:W-:-:S07]  /*2800*/  FFMA R4, R0, R4, R3 ;  /* 0x0000000400047223 */ /* 0x000fce0000000003 */
.L_x_139:
[----:B------:R-:W-:Y:S05]  /*2810*/  BSYNC.RECONVERGENT B0 ;  /* 0x0000000000007941 */ /* 0x000fea0003800200 */
.L_x_98:
[C---:B-----5:R-:W-:Y:S01]  /*2820*/  LEA R0, R8.reuse, R1, 0x2 ;  /* 0x0000000108007211 */ /* 0x060fe200078e10ff */
[C-C-:B------:R-:W-:Y:S01]  /*2830*/  IMAD R2, R8.reuse, 0x4, R1.reuse ;  /* 0x0000000408027824 */ /* 0x140fe200078e0201 */
[----:B------:R4:W-:Y:S01]  /*2840*/  STL [R11+0x1c], R4 ;  /* 0x00001c040b007387 */ /* 0x0009e20000100800 */
[----:B------:R-:W-:-:S03]  /*2850*/  IMAD R3, R8, 0x4, R1 ;  /* 0x0000000408037824 */ /* 0x000fc600078e0201 */
[----:B------:R4:W-:Y:S04]  /*2860*/  STL [R0+0x21c], RZ ;  /* 0x00021cff00007387 */ /* 0x0009e80000100800 */
[----:B------:R4:W-:Y:S04]  /*2870*/  STL [R2+0x41c], RZ ;  /* 0x00041cff02007387 */ /* 0x0009e80000100800 */
[----:B------:R4:W-:Y:S01]  /*2880*/  STL [R3+0x61c], RZ ;  /* 0x00061cff03007387 */ /* 0x0009e20000100800 */
[----:B------:R-:W-:Y:S05]  /*2890*/  BRA `(.L_x_140) ;  /* 0x0000003400b87947 */ /* 0x000fea0003800000 */
.L_x_93:
[----:B------:R-:W-:-:S05]  /*28a0*/  LEA R3, R8, R1, 0x2 ;  /* 0x0000000108037211 */ /* 0x000fca00078e10ff */
[----:B------:R-:W2:Y:S04]  /*28b0*/  LDL R2, [R3+0x14] ;  /* 0x0000140003027983 */ /* 0x000ea80000100800 */
[----:B------:R3:W4:Y:S01]  /*28c0*/  LDL R0, [R3+0x1c] ;  /* 0x00001c0003007983 */ /* 0x0007220000100800 */
[----:B--2---:R-:W-:-:S13]  /*28d0*/  FSETP.GT.AND P0, PT, R2, RZ, PT ;  /* 0x000000ff0200720b */ /* 0x004fda0003f04000 */
[----:B----4-:R-:W2:Y:S01]  /*28e0*/  @P0 LDL R0, [R3+0x18] ;  /* 0x0000180003000983 */ /* 0x010ea20000100800 */
[----:B------:R-:W-:-:S03]  /*28f0*/  VIADD R8, R8, 0xfffffffe ;  /* 0xfffffffe08087836 */ /* 0x000fc60000000000 */
[----:B------:R3:W-:Y:S04]  /*2900*/  STL [R3+0x214], RZ ;  /* 0x000214ff03007387 */ /* 0x0007e80000100800 */
[----:B------:R3:W-:Y:S04]  /*2910*/  STL [R3+0x414], RZ ;  /* 0x000414ff03007387 */ /* 0x0007e80000100800 */
[----:B------:R3:W-:Y:S04]  /*2920*/  STL [R3+0x614], RZ ;  /* 0x000614ff03007387 */ /* 0x0007e80000100800 */
[----:B--2---:R3:W-:Y:S01]  /*2930*/  STL [R3+0x14], R0 ;  /* 0x0000140003007387 */ /* 0x0047e20000100800 */
[----:B------:R-:W-:Y:S05]  /*2940*/  BRA `(.L_x_140) ;  /* 0x00000034008c7947 */ /* 0x000fea0003800000 */
.L_x_92:
[----:B------:R-:W-:-:S05]  /*2950*/  IMAD R13, R8, 0x4, R1 ;  /* 0x00000004080d7824 */ /* 0x000fca00078e0201 */
[----:B------:R0:W5:Y:S04]  /*2960*/  LDL R0, [R13+0x1c] ;  /* 0x00001c000d007983 */ /* 0x0001680000100800 */
[----:B------:R0:W5:Y:S01]  /*2970*/  LDL R3, [R13+0x18] ;  /* 0x000018000d037983 */ /* 0x0001620000100800 */
[----:B------:R-:W-:Y:S01]  /*2980*/  ISETP.GT.AND P0, PT, R2, 0xe, PT ;  /* 0x0000000e0200780c */ /* 0x000fe20003f04270 */
[----:B------:R-:W-:Y:S02]  /*2990*/  HFMA2 R16, -RZ, RZ, 0, 0 ;  /* 0x00000000ff107431 */ /* 0x000fe400000001ff */
[----:B------:R-:W-:-:S10]  /*29a0*/  IMAD.MOV.U32 R4, RZ, RZ, RZ ;  /* 0x000000ffff047224 */ /* 0x000fd400078e00ff */
[----:B0-----:R-:W-:Y:S05]  /*29b0*/  @P0 BRA `(.L_x_141) ;  /* 0x0000002000200947 */ /* 0x001fea0003800000 */
[----:B------:R-:W-:-:S13]  /*29c0*/  ISETP.GT.AND P0, PT, R2, 0x7, PT ;  /* 0x000000070200780c */ /* 0x000fda0003f04270 */
[----:B------:R-:W-:Y:S05]  /*29d0*/  @P0 BRA `(.L_x_142) ;  /* 0x0000001000080947 */ /* 0x000fea0003800000 */
[----:B------:R-:W-:-:S13]  /*29e0*/  ISETP.GT.AND P0, PT, R2, 0x3, PT ;  /* 0x000000030200780c */ /* 0x000fda0003f04270 */
[----:B------:R-:W-:Y:S05]  /*29f0*/  @P0 BRA `(.L_x_143) ;  /* 0x0000000000d40947 */ /* 0x000fea0003800000 */
[----:B------:R0:W5:Y:S04]  /*2a00*/  LDL R22, [R13+0x21c] ;  /* 0x00021c000d167983 */ /* 0x0001680000100800 */
[----:B------:R0:W5:Y:S04]  /*2a10*/  LDL R12, [R13+0x41c] ;  /* 0x00041c000d0c7983 */ /* 0x0001680000100800 */
[----:B------:R0:W5:Y:S04]  /*2a20*/  LDL R15, [R13+0x61c] ;  /* 0x00061c000d0f7983 */ /* 0x0001680000100800 */
[----:B------:R0:W5:Y:S04]  /*2a30*/  LDL R17, [R13+0x218] ;  /* 0x000218000d117983 */ /* 0x0001680000100800 */
[----:B------:R0:W5:Y:S04]  /*2a40*/  LDL R21, [R13+0x418] ;  /* 0x000418000d157983 */ /* 0x0001680000100800 */
[----:B------:R0:W5:Y:S01]  /*2a50*/  LDL R20, [R13+0x618] ;  /* 0x000618000d147983 */ /* 0x0001620000100800 */
[----:B------:R-:W-:-:S05]  /*2a60*/  IMAD.MOV.U32 R5, RZ, RZ, -0x1 ;  /* 0xffffffffff057424 */ /* 0x000fca00078e00ff */
[----:B------:R-:W-:-:S04]  /*2a70*/  VIADDMNMX.U32 R2, R2, R5, 0x3, PT ;  /* 0x0000000302027446 */ /* 0x000fc80003800005 */
[----:B------:R-:W-:-:S04]  /*2a80*/  SHF.L.U32 R2, R2, 0x2, RZ ;  /* 0x0000000202027819 */ /* 0x000fc800000006ff */
[----:B------:R-:W1:Y:S02]  /*2a90*/  LDC R18, c[0x2][R2+0x24] ;  /* 0x0080090002127b82 */ /* 0x000e640000000800 */
[----:B-1----:R-:W-:-:S04]  /*2aa0*/  SHF.R.S32.HI R19, RZ, 0x1f, R18 ;  /* 0x0000001fff137819 */ /* 0x002fc80000011412 */
.L_x_282:
[----:B0-----:R-:W-:Y:S05]  /*2ab0*/  BRX R18 -0x2ac0                                                         (*"BRANCH_TARGETS .L_x_283,.L_x_284,.L_x_285,.L_x_146"*) ;  /* 0xffffffd412507949 */ /* 0x001fea000383ffff */
.L_x_285:
[----:B-----5:R-:W-:Y:S01]  /*2ac0*/  ISETP.NE.AND P0, PT, R17, 0x1, PT ;  /* 0x000000011100780c */ /* 0x020fe20003f05270 */
[----:B------:R-:W-:Y:S03]  /*2ad0*/  BSSY.RECONVERGENT B0, `(.L_x_144) ;  /* 0x0000014000007945 */ /* 0x000fe60003800200 */
[----:B------:R-:W-:-:S13]  /*2ae0*/  ISETP.NE.OR P0, PT, R22, 0x1, P0 ;  /* 0x000000011600780c */ /* 0x000fda0000705670 */
[----:B------:R-:W-:Y:S01]  /*2af0*/  @!P0 FMUL R11, R12, R15 ;  /* 0x0000000f0c0b8220 */ /* 0x000fe20000400000 */
[----:B------:R-:W-:Y:S01]  /*2b00*/  @!P0 FMUL R14, R21, R20 ;  /* 0x00000014150e8220 */ /* 0x000fe20000400000 */
[----:B------:R-:W-:-:S03]  /*2b10*/  @!P0 IMAD.MOV.U32 R16, RZ, RZ, 0x1 ;  /* 0x00000001ff108424 */ /* 0x000fc600078e00ff */
[----:B------:R-:W-:Y:S01]  /*2b20*/  @!P0 FMUL R4, R11, R14 ;  /* 0x0000000e0b048220 */ /* 0x000fe20000400000 */
[----:B------:R-:W-:Y:S06]  /*2b30*/  @!P0 BRA `(.L_x_145) ;  /* 0x0000000000348947 */ /* 0x000fec0003800000 */
[----:B------:R-:W-:-:S13]  /*2b40*/  ISETP.NE.AND P0, PT, R22, 0x1, PT ;  /* 0x000000011600780c */ /* 0x000fda0003f05270 */
[----:B------:R-:W-:Y:S01]  /*2b50*/  @!P0 FMUL R14, R15, R3 ;  /* 0x000000030f0e8220 */ /* 0x000fe20000400000 */
[----:B------:R-:W-:Y:S01]  /*2b60*/  @!P0 IMAD.MOV.U32 R11, RZ, RZ, R12 ;  /* 0x000000ffff0b8224 */ /* 0x000fe200078e000c */
[----:B------:R-:W-:Y:S02]  /*2b70*/  @!P0 MOV R16, 0x1 ;  /* 0x0000000100108802 */ /* 0x000fe40000000f00 */
        /* <DEDUP_REMOVED lines=8> */
[----:B------:R-:W-:-:S07]  /*2c00*/  @P0 FMUL R4, R0, R3 ;  /* 0x0000000300040220 */ /* 0x000fce0000400000 */
.L_x_145:
[----:B------:R-:W-:Y:S05]  /*2c10*/  BSYNC.RECONVERGENT B0 ;  /* 0x0000000000007941 */ /* 0x000fea0003800200 */
.L_x_144:
[----:B------:R-:W-:Y:S05]  /*2c20*/  BRA `(.L_x_146) ;  /* 0x0000003000407947 */ /* 0x000fea0003800000 */
.L_x_283:
[----:B-----5:R-:W-:Y:S01]  /*2c30*/  ISETP.NE.AND P0, PT, R22, 0x1, PT ;  /* 0x000000011600780c */ /* 0x020fe20003f05270 */
[----:B------:R-:W-:-:S12]  /*2c40*/  BSSY.RECONVERGENT B0, `(.L_x_147) ;  /* 0x0000006000007945 */ /* 0x000fd80003800200 */
[----:B------:R-:W-:Y:S01]  /*2c50*/  @!P0 FFMA R4, R12, R15, R3 ;  /* 0x0000000f0c048223 */ /* 0x000fe20000000003 */
[----:B------:R-:W-:Y:S06]  /*2c60*/  @!P0 BRA `(.L_x_148) ;  /* 0x00000000000c8947 */ /* 0x000fec0003800000 */
[----:B------:R-:W-:-:S13]  /*2c70*/  ISETP.NE.AND P0, PT, R17, 0x1, PT ;  /* 0x000000011100780c */ /* 0x000fda0003f05270 */
[----:B------:R-:W-:Y:S01]  /*2c80*/  @!P0 FFMA R4, R21, R20, R0 ;  /* 0x0000001415048223 */ /* 0x000fe20000000000 */
[----:B------:R-:W-:-:S07]  /*2c90*/  @P0 FADD R4, R0, R3 ;  /* 0x0000000300040221 */ /* 0x000fce0000000000 */
.L_x_148:
[----:B------:R-:W-:Y:S05]  /*2ca0*/  BSYNC.RECONVERGENT B0 ;  /* 0x0000000000007941 */ /* 0x000fea0003800200 */
.L_x_147:
[----:B------:R-:W-:Y:S05]  /*2cb0*/  BRA `(.L_x_146) ;  /* 0x00000030001c7947 */ /* 0x000fea0003800000 */
.L_x_284:
[----:B-----5:R-:W-:Y:S01]  /*2cc0*/  ISETP.NE.AND P0, PT, R22, 0x1, PT ;  /* 0x000000011600780c */ /* 0x020fe20003f05270 */
[----:B------:R-:W-:-:S12]  /*2cd0*/  BSSY.RECONVERGENT B0, `(.L_x_149) ;  /* 0x0000006000007945 */ /* 0x000fd80003800200 */
[----:B------:R-:W-:Y:S01]  /*2ce0*/  @!P0 FFMA R4, R12, R15, -R3 ;  /* 0x0000000f0c048223 */ /* 0x000fe20000000803 */
[----:B------:R-:W-:Y:S06]  /*2cf0*/  @!P0 BRA `(.L_x_150) ;  /* 0x00000000000c8947 */ /* 0x000fec0003800000 */
[----:B------:R-:W-:-:S13]  /*2d00*/  ISETP.NE.AND P0, PT, R17, 0x1, PT ;  /* 0x000000011100780c */ /* 0x000fda0003f05270 */
[----:B------:R-:W-:Y:S01]  /*2d10*/  @!P0 FFMA R4, -R21, R20, R0 ;  /* 0x0000001415048223 */ /* 0x000fe20000000100 */
[----:B------:R-:W-:-:S07]  /*2d20*/  @P0 FADD R4, R0, -R3 ;  /* 0x8000000300040221 */ /* 0x000fce0000000000 */
.L_x_150:
[----:B------:R-:W-:Y:S05]  /*2d30*/  BSYNC.RECONVERGENT B0 ;  /* 0x0000000000007941 */ /* 0x000fea0003800200 */
.L_x_149:
[----:B------:R-:W-:Y:S05]  /*2d40*/  BRA `(.L_x_146) ;  /* 0x0000002c00f87947 */ /* 0x000fea0003800000 */
.L_x_143:
[----:B------:R-:W-:-:S13]  /*2d50*/  ISETP.GT.AND P0, PT, R2, 0x5, PT ;  /* 0x000000050200780c */ /* 0x000fda0003f04270 */
[----:B------:R-:W-:Y:S05]  /*2d60*/  @P0 BRA `(.L_x_151) ;  /* 0x0000000400a00947 */ /* 0x000fea0003800000 */
[----:B------:R-:W-:-:S05]  /*2d70*/  IMAD.MOV.U32 R5, RZ, RZ, -0x4 ;  /* 0xfffffffcff057424 */ /* 0x000fca00078e00ff */
[----:B------:R-:W-:-:S04]  /*2d80*/  VIADDMNMX.U32 R2, R2, R5, 0x2, PT ;  /* 0x0000000202027446 */ /* 0x000fc80003800005 */
[----:B------:R-:W-:-:S04]  /*2d90*/  SHF.L.U32 R2, R2, 0x2, RZ ;  /* 0x0000000202027819 */ /* 0x000fc800000006ff */
[----:B------:R-:W0:Y:S02]  /*2da0*/  LDC R18, c[0x2][R2+0x34] ;  /* 0x00800d0002127b82 */ /* 0x000e240000000800 */
[----:B0-----:R-:W-:-:S04]  /*2db0*/  SHF.R.S32.HI R19, RZ, 0x1f, R18 ;  /* 0x0000001fff137819 */ /* 0x001fc80000011412 */
.L_x_287:
[----:B------:R-:W-:Y:S05]  /*2dc0*/  BRX R18 -0x2dd0                                                         (*"BRANCH_TARGETS .L_x_288,.L_x_289,.L_x_146"*) ;  /* 0xffffffd0128c7949 */ /* 0x000fea000383ffff */
.L_x_289:
[C---:B-----5:R-:W-:Y:S01]  /*2dd0*/  FMUL R2, R0.reuse, 0.63661974668502807617 ;  /* 0x3f22f98300027820 */ /* 0x060fe20000400000 */
[----:B------:R-:W-:Y:S01]  /*2de0*/  FSETP.GE.AND P0, PT, |R0|, 105615, PT ;  /* 0x47ce47800000780b */ /* 0x000fe20003f06200 */
[----:B------:R-:W-:Y:S02]  /*2df0*/  BSSY.RECONVERGENT B0, `(.L_x_152) ;  /* 0x000003a000007945 */ /* 0x000fe40003800200 */
        /* <DEDUP_REMOVED lines=13> */
[----:B------:R-:W-:Y:S01]  /*2ed0*/  IMAD.MOV.U32 R12, RZ, RZ, RZ ;  /* 0x000000ffff0c7224 */ /* 0x000fe200078e00ff */
[----:B------:R-:W-:Y:S01]  /*2ee0*/  UMOV UR4, URZ ;  /* 0x000000ff00047c82 */ /* 0x000fe20008000000 */
[----:B------:R-:W-:-:S07]  /*2ef0*/  LOP3.LUT R17, R4, 0x80000000, RZ, 0xfc, !PT ;  /* 0x8000000004117812 */ /* 0x000fce00078efcff */
.L_x_154:
[----:B0-----:R-:W-:-:S05]  /*2f00*/  IMAD.WIDE.U32 R20, R12, 0x4, R2 ;  /* 0x000000040c147825 */ /* 0x001fca00078e0002 */
[----:B-1----:R-:W2:Y:S01]  /*2f10*/  LDG.E.CONSTANT R4, desc[UR6][R20.64] ;  /* 0x0000000614047981 */ /* 0x002ea2000c1e9900 */
[C---:B------:R-:W-:Y:S01]  /*2f20*/  IMAD R15, R12.reuse, 0x4, R1 ;  /* 0x000000040c0f7824 */ /* 0x040fe200078e0201 */
        /* <DEDUP_REMOVED lines=13> */
[----:B-1----:R-:W-:-:S05]  /*3000*/  IMAD R15, R2, -0x4, R1 ;  /* 0xfffffffc020f7824 */ /* 0x002fca00078e0201 */
        /* <DEDUP_REMOVED lines=9> */
[C-C-:B------:R-:W-:Y:S01]  /*30a0*/  SHF.L.W.U32.HI R5, R3.reuse, 0x2, R4.reuse ;  /* 0x0000000203057819 */ /* 0x140fe20000010e04 */
[----:B------:R-:W-:Y:S01]  /*30b0*/  IMAD.SHL.U32 R3, R3, 0x4, RZ ;  /* 0x0000000403037824 */ /* 0x000fe200078e00ff */
[----:B------:R-:W-:Y:S02]  /*30c0*/  SHF.R.U32.HI R4, RZ, 0x1e, R4 ;  /* 0x0000001eff047819 */ /* 0x000fe40000011604 */
[----:B------:R-:W-:-:S02]  /*30d0*/  SHF.R.S32.HI R12, RZ, 0x1f, R5 ;  /* 0x0000001fff0c7819 */ /* 0x000fc40000011405 */
[C---:B------:R-:W-:Y:S02]  /*30e0*/  LOP3.LUT R0, R5.reuse, R0, RZ, 0x3c, !PT ;  /* 0x0000000005007212 */ /* 0x040fe400078e3cff */
[C---:B------:R-:W-:Y:S02]  /*30f0*/  LOP3.LUT R2, R12.reuse, R3, RZ, 0x3c, !PT ;  /* 0x000000030c027212 */ /* 0x040fe400078e3cff */
[----:B------:R-:W-:Y:S02]  /*3100*/  LOP3.LUT R3, R12, R5, RZ, 0x3c, !PT ;  /* 0x000000050c037212 */ /* 0x000fe400078e3cff */
[----:B------:R-:W-:Y:S02]  /*3110*/  LEA.HI R5, R5, R4, RZ, 0x1 ;  /* 0x0000000405057211 */ /* 0x000fe400078f08ff */
[----:B------:R-:W-:Y:S02]  /*3120*/  ISETP.GE.AND P1, PT, R0, RZ, PT ;  /* 0x000000ff0000720c */ /* 0x000fe40003f26270 */
[----:B------:R-:W0:Y:S01]  /*3130*/  I2F.F64.S64 R2, R2 ;  /* 0x0000000200027312 */ /* 0x000e220000301c00 */
[----:B------:R-:W-:-:S05]  /*3140*/  IADD3 R0, PT, PT, -R5, RZ, RZ ;  /* 0x000000ff05007210 */ /* 0x000fca0007ffe1ff */
[----:B------:R-:W-:Y:S01]  /*3150*/  @!P0 IMAD.MOV.U32 R5, RZ, RZ, R0 ;  /* 0x000000ffff058224 */ /* 0x000fe200078e0000 */
[----:B0-----:R-:W-:-:S10]  /*3160*/  DMUL R18, R2, UR4 ;  /* 0x0000000402127c28 */ /* 0x001fd40008000000 */
[----:B------:R-:W0:Y:S02]  /*3170*/  F2F.F32.F64 R18, R18 ;  /* 0x0000001200127310 */ /* 0x000e240000301000 */
[----:B0-----:R-:W-:-:S07]  /*3180*/  FSEL R3, -R18, R18, !P1 ;  /* 0x0000001212037208 */ /* 0x001fce0004800100 */
.L_x_153:
[----:B------:R-:W-:Y:S05]  /*3190*/  BSYNC.RECONVERGENT B0 ;  /* 0x0000000000007941 */ /* 0x000fea0003800200 */
.L_x_152:
        /* <DEDUP_REMOVED lines=18> */
.L_x_288:
[----:B------:R-:W-:Y:S01]  /*32c0*/  IMAD.MOV.U32 R2, RZ, RZ, 0x2b8cbccc ;  /* 0x2b8cbcccff027424 */ /* 0x000fe200078e00ff */
[C---:B-----5:R-:W-:Y:S01]  /*32d0*/  FSETP.GEU.AND P1, PT, R3.reuse, RZ, PT ;  /* 0x000000ff0300720b */ /* 0x060fe20003f2e000 */
[----:B------:R-:W-:Y:S01]  /*32e0*/  BSSY.RECONVERGENT B0, `(.L_x_155) ;  /* 0x000000f000007945 */ /* 0x000fe20003800200 */
[----:B------:R-:W-:Y:S02]  /*32f0*/  FSETP.GEU.AND P0, PT, |R3|, 9.9999999600419720025e-13, PT ;  /* 0x2b8cbccc0300780b */ /* 0x000fe40003f0e200 */
[----:B------:R-:W-:-:S04]  /*3300*/  FSEL R2, -R2, 9.9999999600419720025e-13, !P1 ;  /* 0x2b8cbccc02027808 */ /* 0x000fc80004800100 */
[----:B------:R-:W-:-:S04]  /*3310*/  FSEL R5, R2, R3, !P0 ;  /* 0x0000000302057208 */ /* 0x000fc80004000000 */
[----:B------:R-:W0:Y:S08]  /*3320*/  MUFU.RCP R2, R5 ;  /* 0x0000000500027308 */ /* 0x000e300000001000 */
[----:B------:R-:W1:Y:S01]  /*3330*/  FCHK P0, R0, R5 ;  /* 0x0000000500007302 */ /* 0x000e620000000000 */
[----:B0-----:R-:W-:-:S04]  /*3340*/  FFMA R3, -R5, R2, 1 ;  /* 0x3f80000005037423 */ /* 0x001fc80000000102 */
[----:B------:R-:W-:-:S04]  /*3350*/  FFMA R3, R2, R3, R2 ;  /* 0x0000000302037223 */ /* 0x000fc80000000002 */
[----:B------:R-:W-:-:S04]  /*3360*/  FFMA R2, R0, R3, RZ ;  /* 0x0000000300027223 */ /* 0x000fc800000000ff */
[----:B------:R-:W-:-:S04]  /*3370*/  FFMA R4, -R5, R2, R0 ;  /* 0x0000000205047223 */ /* 0x000fc80000000100 */
[----:B------:R-:W-:Y:S01]  /*3380*/  FFMA R4, R3, R4, R2 ;  /* 0x0000000403047223 */ /* 0x000fe20000000002 */
[----:B-1----:R-:W-:Y:S06]  /*3390*/  @!P0 BRA `(.L_x_156) ;  /* 0x00000000000c8947 */ /* 0x002fec0003800000 */
[----:B------:R-:W-:Y:S02]  /*33a0*/  MOV R3, R5 ;  /* 0x0000000500037202 */ /* 0x000fe40000000f00 */
[----:B------:R-:W-:-:S07]  /*33b0*/  MOV R2, 0x33d0 ;  /* 0x000033d000027802 */ /* 0x000fce0000000f00 */
[----:B------:R-:W-:Y:S05]  /*33c0*/  CALL.REL.NOINC `($__internal_5_$__cuda_sm3x_div_rn_noftz_f32_slowpath) ;  /* 0x0000003000487944 */ /* 0x000fea0003c00000 */
.L_x_156:
[----:B------:R-:W-:Y:S05]  /*33d0*/  BSYNC.RECONVERGENT B0 ;  /* 0x0000000000007941 */ /* 0x000fea0003800200 */
.L_x_155:
[----:B------:R-:W-:Y:S05]  /*33e0*/  BRA `(.L_x_146) ;  /* 0x0000002800507947 */ /* 0x000fea0003800000 */
.L_x_151:
[----:B-----5:R-:W-:-:S05]  /*33f0*/  IMAD.MOV.U32 R3, RZ, RZ, -0x6 ;  /* 0xfffffffaff037424 */ /* 0x020fca00078e00ff */
[----:B------:R-:W-:-:S05]  /*3400*/  VIADDMNMX.U32 R2, R2, R3, 0x2, PT ;  /* 0x0000000202027446 */ /* 0x000fca0003800003 */
[----:B------:R-:W-:-:S04]  /*3410*/  IMAD.SHL.U32 R5, R2, 0x4, RZ ;  /* 0x0000000402057824 */ /* 0x000fc800078e00ff */
[----:B------:R-:W0:Y:S02]  /*3420*/  LDC R2, c[0x2][R5+0x40] ;  /* 0x0080100005027b82 */ /* 0x000e240000000800 */
[----:B0-----:R-:W-:-:S04]  /*3430*/  SHF.R.S32.HI R3, RZ, 0x1f, R2 ;  /* 0x0000001fff037819 */ /* 0x001fc80000011402 */
.L_x_291:
[----:B------:R-:W-:Y:S05]  /*3440*/  BRX R2 -0x3450                                                          (*"BRANCH_TARGETS .L_x_292,.L_x_293,.L_x_146"*) ;  /* 0xffffffc802ec7949 */ /* 0x000fea000383ffff */
.L_x_293:
[----:B------:R-:W-:Y:S02]  /*3450*/  HFMA2 R3, -RZ, RZ, 0.96630859375, -0.0022525787353515625 ;  /* 0x3bbb989dff037431 */ /* 0x000fe400000001ff */
[----:B------:R-:W-:-:S03]  /*3460*/  IMAD.MOV.U32 R5, RZ, RZ, 0x437c0000 ;  /* 0x437c0000ff057424 */ /* 0x000fc600078e00ff */
[----:B------:R-:W-:-:S04]  /*3470*/  FFMA.SAT R2, R0, R3, 0.5 ;  /* 0x3f00000000027423 */ /* 0x000fc80000002003 */
        /* <DEDUP_REMOVED lines=8> */
.L_x_292:
[C---:B------:R-:W-:Y:S01]  /*3500*/  FMUL R5, R0.reuse, 0.63661974668502807617 ;  /* 0x3f22f98300057820 */ /* 0x040fe20000400000 */
        /* <DEDUP_REMOVED lines=15> */
[----:B------:R-:W-:Y:S01]  /*3600*/  IMAD.MOV.U32 R18, RZ, RZ, RZ ;  /* 0x000000ffff127224 */ /* 0x000fe200078e00ff */
[----:B------:R-:W-:Y:S01]  /*3610*/  UMOV UR4, URZ ;  /* 0x000000ff00047c82 */ /* 0x000fe20008000000 */
[----:B------:R-:W-:-:S07]  /*3620*/  LOP3.LUT R17, R4, 0x80000000, RZ, 0xfc, !PT ;  /* 0x8000000004117812 */ /* 0x000fce00078efcff */
.L_x_159:
[----:B0-----:R-:W-:-:S05]  /*3630*/  IMAD.WIDE.U32 R20, R12, 0x4, R2 ;  /* 0x000000040c147825 */ /* 0x001fca00078e0002 */
[----:B-1----:R-:W2:Y:S01]  /*3640*/  LDG.E.CONSTANT R4, desc[UR6][R20.64] ;  /* 0x0000000614047981 */ /* 0x002ea2000c1e9900 */
[C---:B------:R-:W-:Y:S02]  /*3650*/  IMAD R15, R12.reuse, 0x4, R1 ;  /* 0x000000040c0f7824 */ /* 0x040fe400078e0201 */
        /* <DEDUP_REMOVED lines=10> */
[----:B------:R-:W-:Y:S02]  /*3700*/  LOP3.LUT P0, RZ, R5, 0x1f, RZ, 0xc0, !PT ;  /* 0x0000001f05ff7812 */ /* 0x000fe4000780c0ff */
[----:B------:R-:W-:-:S04]  /*3710*/  IADD3 R2, PT, PT, R2, -0x80, RZ ;  /* 0xffffff8002027810 */ /* 0x000fc80007ffe0ff */
[----:B------:R-:W-:-:S05]  /*3720*/  SHF.R.U32.HI R2, RZ, 0x5, R2 ;  /* 0x00000005ff027819 */ /* 0x000fca0000011602 */
[----:B-1----:R-:W-:-:S05]  /*3730*/  IMAD R15, R2, -0x4, R1 ;  /* 0xfffffffc020f7824 */ /* 0x002fca00078e0201 */
        /* <DEDUP_REMOVED lines=24> */
.L_x_158:
[----:B------:R-:W-:Y:S05]  /*38c0*/  BSYNC.RECONVERGENT B0 ;  /* 0x0000000000007941 */ /* 0x000fea0003800200 */
.L_x_157:
        /* <DEDUP_REMOVED lines=19> */
.L_x_142:
[----:B------:R-:W-:Y:S01]  /*3a00*/  ISETP.GT.AND P0, PT, R2, 0xa, PT ;  /* 0x0000000a0200780c */ /* 0x000fe20003f04270 */
[----:B------:R-:W-:-:S12]  /*3a10*/  BSSY.RECONVERGENT B0, `(.L_x_160) ;  /* 0x0000101000007945 */ /* 0x000fd80003800200 */
[----:B------:R-:W-:Y:S05]  /*3a20*/  @P0 BRA `(.L_x_161) ;  /* 0x0000000800340947 */ /* 0x000fea0003800000 */
[----:B------:R-:W-:-:S05]  /*3a30*/  IMAD.MOV.U32 R5, RZ, RZ, -0x8 ;  /* 0xfffffff8ff057424 */ /* 0x000fca00078e00ff */
[----:B------:R-:W-:-:S04]  /*3a40*/  VIADDMNMX.U32 R2, R2, R5, 0x3, PT ;  /* 0x0000000302027446 */ /* 0x000fc80003800005 */
[----:B------:R-:W-:-:S04]  /*3a50*/  SHF.L.U32 R2, R2, 0x2, RZ ;  /* 0x0000000202027819 */ /* 0x000fc800000006ff */
[----:B------:R-:W0:Y:S02]  /*3a60*/  LDC R18, c[0x2][R2+0x4c] ;  /* 0x0080130002127b82 */ /* 0x000e240000000800 */
[----:B0-----:R-:W-:-:S04]  /*3a70*/  SHF.R.S32.HI R19, RZ, 0x1f, R18 ;  /* 0x0000001fff137819 */ /* 0x001fc80000011412 */
.L_x_295:
[----:B------:R-:W-:Y:S05]  /*3a80*/  BRX R18 -0x3a90                                                         (*"BRANCH_TARGETS .L_x_296,.L_x_297,.L_x_298,.L_x_162"*) ;  /* 0xffffffc4125c7949 */ /* 0x000fea000383ffff */
.L_x_298:
[C---:B-----5:R-:W-:Y:S01]  /*3a90*/  FMUL R5, |R0|.reuse, 16777216 ;  /* 0x4b80000000057820 */ /* 0x060fe20000400200 */
[----:B------:R-:W-:Y:S01]  /*3aa0*/  FSETP.GEU.AND P0, PT, |R0|, 1.175494350822287508e-38, PT ;  /* 0x008000000000780b */ /* 0x000fe20003f0e200 */
[----:B------:R-:W-:-:S03]  /*3ab0*/  HFMA2 R19, -RZ, RZ, 0.771484375, 0.21533203125 ;  /* 0x3a2c32e4ff137431 */ /* 0x000fc600000001ff */
[----:B------:R-:W-:-:S05]  /*3ac0*/  FSEL R5, R5, |R0|, !P0 ;  /* 0x4000000005057208 */ /* 0x000fca0004000000 */
[----:B------:R-:W-:-:S05]  /*3ad0*/  VIADD R2, R5, 0xc0cafb0d ;  /* 0xc0cafb0d05027836 */ /* 0x000fca0000000000 */
[----:B------:R-:W-:-:S04]  /*3ae0*/  LOP3.LUT R2, R2, 0xff800000, RZ, 0xc0, !PT ;  /* 0xff80000002027812 */ /* 0x000fc800078ec0ff */
[----:B------:R-:W-:Y:S01]  /*3af0*/  I2FP.F32.S32 R12, R2 ;  /* 0x00000002000c7245 */ /* 0x000fe20000201400 */
[----:B------:R-:W-:-:S04]  /*3b00*/  IMAD.IADD R5, R5, 0x1, -R2 ;  /* 0x0000000105057824 */ /* 0x000fc800078e0a02 */
[C---:B------:R-:W-:Y:S01]  /*3b10*/  FADD R4, R5.reuse, 1 ;  /* 0x3f80000005047421 */ /* 0x040fe20000000000 */
[----:B------:R-:W-:Y:S01]  /*3b20*/  FADD R17, R5, -1 ;  /* 0xbf80000005117421 */ /* 0x000fe20000000000 */
[----:B------:R-:W-:-:S03]  /*3b30*/  FSEL R5, RZ, -24, P0 ;  /* 0xc1c00000ff057808 */ /* 0x000fc60000000000 */
[----:B------:R-:W-:Y:S01]  /*3b40*/  FADD R15, R17, R17 ;  /* 0x00000011110f7221 */ /* 0x000fe20000000000 */
[----:B------:R-:W0:Y:S03]  /*3b50*/  MUFU.RCP R4, R4 ;  /* 0x0000000400047308 */ /* 0x000e260000001000 */
[----:B0-----:R-:W-:Y:S01]  /*3b60*/  FMUL R2, R4, R15 ;  /* 0x0000000f04027220 */ /* 0x001fe20000400000 */
[----:B------:R-:W-:-:S03]  /*3b70*/  FFMA R15, R12, 1.1920928955078125e-07, R5 ;  /* 0x340000000c0f7823 */ /* 0x000fc60000000005 */
        /* <DEDUP_REMOVED lines=19> */
[----:B------:R-:W-:Y:S01]  /*3cb0*/  FMUL R2, R3, R12 ;  /* 0x0000000c03027220 */ /* 0x000fe20000400000 */
[----:B------:R-:W-:-:S03]  /*3cc0*/  FADD R5, -R5, R12 ;  /* 0x0000000c05057221 */ /* 0x000fc60000000100 */
[----:B------:R-:W0:Y:S01]  /*3cd0*/  FRND R15, R2 ;  /* 0x00000002000f7307 */ /* 0x000e220000201000 */
[----:B------:R-:W-:Y:S01]  /*3ce0*/  FADD R4, R4, -R5 ;  /* 0x8000000504047221 */ /* 0x000fe20000000000 */
[C---:B------:R-:W-:Y:S01]  /*3cf0*/  FFMA R5, R3.reuse, R12, -R2 ;  /* 0x0000000c03057223 */ /* 0x040fe20000000802 */
[C---:B------:R-:W-:Y:S02]  /*3d00*/  FSETP.GT.AND P1, PT, |R2|.reuse, 152, PT ;  /* 0x431800000200780b */ /* 0x040fe40003f24200 */
[C---:B------:R-:W-:Y:S01]  /*3d10*/  FSETP.GEU.AND P2, PT, R2.reuse, RZ, PT ;  /* 0x000000ff0200720b */ /* 0x040fe20003f4e000 */
[----:B------:R-:W-:Y:S02]  /*3d20*/  FFMA R4, R3, R4, R5 ;  /* 0x0000000403047223 */ /* 0x000fe40000000005 */
[----:B------:R-:W1:Y:S01]  /*3d30*/  F2I.NTZ R12, R2 ;  /* 0x00000002000c7305 */ /* 0x000e620000203100 */
[----:B0-----:R-:W-:Y:S01]  /*3d40*/  FADD R5, R2, -R15 ;  /* 0x8000000f02057221 */ /* 0x001fe20000000000 */
[----:B------:R-:W-:-:S03]  /*3d50*/  FSETP.GT.AND P0, PT, R15, RZ, PT ;  /* 0x000000ff0f00720b */ /* 0x000fc60003f04000 */
[----:B------:R-:W-:Y:S01]  /*3d60*/  FADD R4, R4, R5 ;  /* 0x0000000504047221 */ /* 0x000fe20000000000 */
[----:B------:R-:W-:Y:S02]  /*3d70*/  SEL R15, RZ, 0x83000000, P0 ;  /* 0x83000000ff0f7807 */ /* 0x000fe40000000000 */
[----:B------:R-:W-:Y:S01]  /*3d80*/  FSETP.NEU.AND P0, PT, R3, RZ, PT ;  /* 0x000000ff0300720b */ /* 0x000fe20003f0d000 */
[----:B------:R-:W-:-:S03]  /*3d90*/  FFMA R5, R4, R17, 0.0013391353422775864601 ;  /* 0x3aaf85ed04057423 */ /* 0x000fc60000000011 */
[----:B------:R-:W-:Y:S01]  /*3da0*/  FSETP.EQ.OR P0, PT, R0, 1, !P0 ;  /* 0x3f8000000000780b */ /* 0x000fe20004702400 */
[----:B------:R-:W-:-:S04]  /*3db0*/  FFMA R5, R4, R5, 0.0096188392490148544312 ;  /* 0x3c1d985604057423 */ /* 0x000fc80000000005 */
[----:B------:R-:W-:-:S04]  /*3dc0*/  FFMA R5, R4, R5, 0.055503588169813156128 ;  /* 0x3d6357bb04057423 */ /* 0x000fc80000000005 */
[----:B------:R-:W-:Y:S01]  /*3dd0*/  FFMA R17, R4, R5, 0.24022644758224487305 ;  /* 0x3e75fdec04117423 */ /* 0x000fe20000000005 */
[----:B------:R-:W-:-:S03]  /*3de0*/  FMUL R5, R3, 0.5 ;  /* 0x3f00000003057820 */ /* 0x000fc60000400000 */
[----:B------:R-:W-:-:S03]  /*3df0*/  FFMA R17, R4, R17, 0.69314718246459960938 ;  /* 0x3f31721804117423 */ /* 0x000fc60000000011 */
[----:B------:R-:W0:Y:S01]  /*3e00*/  FRND.TRUNC R5, R5 ;  /* 0x0000000500057307 */ /* 0x000e22000020d000 */
[----:B------:R-:W-:Y:S01]  /*3e10*/  FFMA R17, R4, R17, 1 ;  /* 0x3f80000004117423 */ /* 0x000fe20000000011 */
[----:B------:R-:W-:Y:S01]  /*3e20*/  VIADD R4, R15, 0x7f000000 ;  /* 0x7f0000000f047836 */ /* 0x000fe20000000000 */
[----:B-1----:R-:W-:-:S03]  /*3e30*/  LEA R15, R12, -R15, 0x17 ;  /* 0x8000000f0c0f7211 */ /* 0x002fc600078eb8ff */
[----:B------:R-:W-:-:S04]  /*3e40*/  FMUL R4, R17, R4 ;  /* 0x0000000411047220 */ /* 0x000fc80000400000 */
[----:B------:R-:W-:Y:S01]  /*3e50*/  FMUL R15, R4, R15 ;  /* 0x0000000f040f7220 */ /* 0x000fe20000400000 */
[----:B------:R-:W-:Y:S01]  /*3e60*/  IMAD.MOV.U32 R4, RZ, RZ, 0x3f800000 ;  /* 0x3f800000ff047424 */ /* 0x000fe200078e00ff */
[----:B------:R-:W-:Y:S01]  /*3e70*/  @P1 FSEL R15, RZ, +INF , !P2 ;  /* 0x7f800000ff0f1808 */ /* 0x000fe20005000000 */
[----:B0-----:R-:W-:Y:S01]  /*3e80*/  FADD R2, R5, R5 ;  /* 0x0000000505027221 */ /* 0x001fe20000000000 */
[----:B------:R-:W-:Y:S06]  /*3e90*/  @P0 BRA `(.L_x_162) ;  /* 0x0000000800e00947 */ /* 0x000fec0003800000 */
[----:B------:R-:W-:-:S04]  /*3ea0*/  FSETP.NAN.AND P0, PT, |R3|, |R3|, PT ;  /* 0x400000030300720b */ /* 0x000fc80003f08200 */
[----:B------:R-:W-:-:S13]  /*3eb0*/  FSETP.NUM.AND P0, PT, |R0|, |R0|, !P0 ;  /* 0x400000000000720b */ /* 0x000fda0004707200 */
[----:B------:R-:W-:Y:S01]  /*3ec0*/  @!P0 FADD R4, R0, R3 ;  /* 0x0000000300048221 */ /* 0x000fe20000000000 */
[----:B------:R-:W-:Y:S06]  /*3ed0*/  @!P0 BRA `(.L_x_162) ;  /* 0x0000000800d08947 */ /* 0x000fec0003800000 */
[----:B------:R-:W-:Y:S01]  /*3ee0*/  FSETP.NEU.AND P0, PT, |R0|, +INF , PT ;  /* 0x7f8000000000780b */ /* 0x000fe20003f0d200 */
[----:B------:R-:W-:-:S03]  /*3ef0*/  FADD R2, R3, -R2 ;  /* 0x8000000203027221 */ /* 0x000fc60000000000 */
[----:B------:R-:W-:-:S04]  /*3f00*/  FSETP.NEU.AND P0, PT, R0, RZ, P0 ;  /* 0x000000ff0000720b */ /* 0x000fc8000070d000 */
[----:B------:R-:W-:Y:S02]  /*3f10*/  FSETP.GEU.OR P1, PT, R3, RZ, P0 ;  /* 0x000000ff0300720b */ /* 0x000fe4000072e400 */
[----:B------:R-:W-:-:S07]  /*3f20*/  FSETP.NEU.AND P2, PT, |R2|, 1, !P0 ;  /* 0x3f8000000200780b */ /* 0x000fce000474d200 */
[----:B------:R-:W-:-:S05]  /*3f30*/  @!P0 FADD R5, R0, R0 ;  /* 0x0000000000058221 */ /* 0x000fca0000000000 */
[----:B------:R-:W-:-:S04]  /*3f40*/  @!P1 LOP3.LUT R5, R5, 0x7f800000, RZ, 0x3c, !PT ;  /* 0x7f80000005059812 */ /* 0x000fc800078e3cff */
[----:B------:R-:W-:-:S05]  /*3f50*/  @P2 LOP3.LUT R5, R5, 0x7fffffff, RZ, 0xc0, !PT ;  /* 0x7fffffff05052812 */ /* 0x000fca00078ec0ff */
[----:B------:R-:W-:Y:S01]  /*3f60*/  @!P0 IMAD.MOV.U32 R4, RZ, RZ, R5 ;  /* 0x000000ffff048224 */ /* 0x000fe200078e0005 */
[----:B------:R-:W-:Y:S06]  /*3f70*/  @!P0 BRA `(.L_x_162) ;  /* 0x0000000800a88947 */ /* 0x000fec0003800000 */
[----:B------:R-:W-:Y:S02]  /*3f80*/  FSETP.NEU.AND P0, PT, |R3|, +INF , PT ;  /* 0x7f8000000300780b */ /* 0x000fe40003f0d200 */
[----:B------:R-:W-:-:S13]  /*3f90*/  FSETP.EQ.AND P1, PT, R0, -1, PT ;  /* 0xbf8000000000780b */ /* 0x000fda0003f22000 */
[----:B------:R-:W-:Y:S05]  /*3fa0*/  @!P0 BRA P1, `(.L_x_162) ;  /* 0x00000008009c8947 */ /* 0x000fea0000800000 */
[----:B------:R-:W-:Y:S02]  /*3fb0*/  FSETP.GEU.AND P0, PT, R0, RZ, PT ;  /* 0x000000ff0000720b */ /* 0x000fe40003f0e000 */
        /* <DEDUP_REMOVED lines=8> */
.L_x_297:
[----:B------:R-:W-:Y:S01]  /*4040*/  IMAD.MOV.U32 R2, RZ, RZ, 0x3089705f ;  /* 0x3089705fff027424 */ /* 0x000fe200078e00ff */
[C---:B-----5:R-:W-:Y:S01]  /*4050*/  FSETP.GEU.AND P1, PT, R3.reuse, RZ, PT ;  /* 0x000000ff0300720b */ /* 0x060fe20003f2e000 */
[----:B------:R-:W-:Y:S01]  /*4060*/  BSSY.RECONVERGENT B1, `(.L_x_163) ;  /* 0x000000f000017945 */ /* 0x000fe20003800200 */
[----:B------:R-:W-:Y:S02]  /*4070*/  FSETP.GTU.AND P0, PT, |R3|, 9.9999997171806853657e-10, PT ;  /* 0x3089705f0300780b */ /* 0x000fe40003f0c200 */
[----:B------:R-:W-:-:S04]  /*4080*/  FSEL R2, -R2, 9.9999997171806853657e-10, !P1 ;  /* 0x3089705f02027808 */ /* 0x000fc80004800100 */
        /* <DEDUP_REMOVED lines=9> */
[----:B------:R-:W-:Y:S01]  /*4120*/  IMAD.MOV.U32 R3, RZ, RZ, R5 ;  /* 0x000000ffff037224 */ /* 0x000fe200078e0005 */
[----:B------:R-:W-:-:S07]  /*4130*/  MOV R2, 0x4150 ;  /* 0x0000415000027802 */ /* 0x000fce0000000f00 */
[----:B------:R-:W-:Y:S05]  /*4140*/  CALL.REL.NOINC `($__internal_5_$__cuda_sm3x_div_rn_noftz_f32_slowpath) ;  /* 0x0000002000e87944 */ /* 0x000fea0003c00000 */
.L_x_164:
[----:B------:R-:W-:Y:S05]  /*4150*/  BSYNC.RECONVERGENT B1 ;  /* 0x0000000000017941 */ /* 0x000fea0003800200 */
.L_x_163:
[----:B------:R-:W-:Y:S05]  /*4160*/  BRA `(.L_x_162) ;  /* 0x00000008002c7947 */ /* 0x000fea0003800000 */
.L_x_296:
[----:B-----5:R-:W-:Y:S01]  /*4170*/  FADD R2, |R0|, 9.9999999600419720025e-13 ;  /* 0x2b8cbccc00027421 */ /* 0x020fe20000000200 */
[----:B------:R-:W-:-:S04]  /*4180*/  IMAD.MOV.U32 R5, RZ, RZ, 0x3e055027 ;  /* 0x3e055027ff057424 */ /* 0x000fc800078e00ff */
[C---:B------:R-:W-:Y:S02]  /*4190*/  IADD3 R0, PT, PT, R2.reuse, -0x3f2aaaab, RZ ;  /* 0xc0d5555502007810 */ /* 0x040fe40007ffe0ff */
[----:B------:R-:W-:Y:S02]  /*41a0*/  ISETP.GT.U32.AND P0, PT, R2, 0x7f7fffff, PT ;  /* 0x7f7fffff0200780c */ /* 0x000fe40003f04070 */
[----:B------:R-:W-:Y:S02]  /*41b0*/  LOP3.LUT R3, R0, 0xff800000, RZ, 0xc0, !PT ;  /* 0xff80000000037812 */ /* 0x000fe400078ec0ff */
[----:B------:R-:W-:-:S03]  /*41c0*/  FSETP.NEU.AND P1, PT, R2, RZ, PT ;  /* 0x000000ff0200720b */ /* 0x000fc60003f2d000 */
[----:B------:R-:W-:-:S04]  /*41d0*/  IMAD.IADD R0, R2, 0x1, -R3 ;  /* 0x0000000102007824 */ /* 0x000fc800078e0a03 */
[----:B------:R-:W-:Y:S01]  /*41e0*/  FADD R4, R0, -1 ;  /* 0xbf80000000047421 */ /* 0x000fe20000000000 */
[----:B------:R-:W-:Y:S02]  /*41f0*/  I2FP.F32.S32 R0, R3 ;  /* 0x0000000300007245 */ /* 0x000fe40000201400 */
[----:B------:R-:W-:Y:S01]  /*4200*/  MOV R3, 0x7f800000 ;  /* 0x7f80000000037802 */ /* 0x000fe20000000f00 */
        /* <DEDUP_REMOVED lines=15> */
.L_x_161:
[----:B------:R-:W-:-:S13]  /*4300*/  ISETP.GT.AND P0, PT, R2, 0xc, PT ;  /* 0x0000000c0200780c */ /* 0x000fda0003f04270 */
[----:B------:R-:W-:Y:S05]  /*4310*/  @P0 BRA `(.L_x_165) ;  /* 0x0000000400900947 */ /* 0x000fea0003800000 */
[----:B------:R-:W-:-:S05]  /*4320*/  IMAD.MOV.U32 R5, RZ, RZ, -0xb ;  /* 0xfffffff5ff057424 */ /* 0x000fca00078e00ff */
[----:B------:R-:W-:-:S05]  /*4330*/  VIADDMNMX.U32 R2, R2, R5, 0x2, PT ;  /* 0x0000000202027446 */ /* 0x000fca0003800005 */
[----:B------:R-:W-:-:S04]  /*4340*/  IMAD.SHL.U32 R2, R2, 0x4, RZ ;  /* 0x0000000402027824 */ /* 0x000fc800078e00ff */
[----:B------:R-:W0:Y:S02]  /*4350*/  LDC R18, c[0x2][R2+0x5c] ;  /* 0x0080170002127b82 */ /* 0x000e240000000800 */
[----:B0-----:R-:W-:-:S04]  /*4360*/  SHF.R.S32.HI R19, RZ, 0x1f, R18 ;  /* 0x0000001fff137819 */ /* 0x001fc80000011412 */
.L_x_300:
[----:B------:R-:W-:Y:S05]  /*4370*/  BRX R18 -0x4380                                                         (*"BRANCH_TARGETS .L_x_301,.L_x_302,.L_x_162"*) ;  /* 0xffffffbc12207949 */ /* 0x000fea000383ffff */
.L_x_302:
[----:B-----5:R-:W-:-:S04]  /*4380*/  FSETP.GE.AND P0, PT, R0, R3, PT ;  /* 0x000000030000720b */ /* 0x020fc80003f06000 */
[----:B------:R-:W-:Y:S01]  /*4390*/  FSEL R4, R0, R3, P0 ;  /* 0x0000000300047208 */ /* 0x000fe20000000000 */
[----:B------:R-:W-:Y:S08]  /*43a0*/  BRA `(.L_x_162) ;  /* 0x00000004009c7947 */ /* 0x000ff00003800000 */
.L_x_301:
[C---:B-----5:R-:W-:Y:S01]  /*43b0*/  FMUL R5, |R0|.reuse, 16777216 ;  /* 0x4b80000000057820 */ /* 0x060fe20000400200 */
[----:B------:R-:W-:Y:S01]  /*43c0*/  FSETP.GEU.AND P0, PT, |R0|, 1.175494350822287508e-38, PT ;  /* 0x008000000000780b */ /* 0x000fe20003f0e200 */
[----:B------:R-:W-:-:S03]  /*43d0*/  IMAD.MOV.U32 R19, RZ, RZ, 0x3a2c32e4 ;  /* 0x3a2c32e4ff137424 */ /* 0x000fc600078e00ff */
[----:B------:R-:W-:-:S04]  /*43e0*/  FSEL R5, R5, |R0|, !P0 ;  /* 0x4000000005057208 */ /* 0x000fc80004000000 */
[----:B------:R-:W-:-:S04]  /*43f0*/  IADD3 R2, PT, PT, R5, -0x3f3504f3, RZ ;  /* 0xc0cafb0d05027810 */ /* 0x000fc80007ffe0ff */
        /* <DEDUP_REMOVED lines=26> */
[----:B------:R-:W-:-:S03]  /*45a0*/  HFMA2 R17, -RZ, RZ, 0.64013671875, -15.109375 ;  /* 0x391fcb8eff117431 */ /* 0x000fc600000001ff */
        /* <DEDUP_REMOVED lines=26> */
[----:B------:R-:W-:Y:S02]  /*4750*/  VIADD R4, R15, 0x7f000000 ;  /* 0x7f0000000f047836 */ /* 0x000fe40000000000 */
[----:B------:R-:W-:Y:S02]  /*4760*/  IMAD R15, R12, 0x800000, -R15 ;  /* 0x008000000c0f7824 */ /* 0x000fe400078e0a0f */
[----:B------:R-:W-:-:S04]  /*4770*/  FMUL R4, R17, R4 ;  /* 0x0000000411047220 */ /* 0x000fc80000400000 */
[----:B------:R-:W-:Y:S01]  /*4780*/  FMUL R15, R4, R15 ;  /* 0x0000000f040f7220 */ /* 0x000fe20000400000 */
[----:B------:R-:W-:Y:S02]  /*4790*/  MOV R4, 0x3f800000 ;  /* 0x3f80000000047802 */ /* 0x000fe40000000f00 */
[----:B------:R-:W-:Y:S01]  /*47a0*/  @P1 FSEL R15, RZ, +INF , !P2 ;  /* 0x7f800000ff0f1808 */ /* 0x000fe20005000000 */
[----:B------:R-:W-:Y:S06]  /*47b0*/  @P0 BRA `(.L_x_162) ;  /* 0x0000000000980947 */ /* 0x000fec0003800000 */
[----:B------:R-:W-:-:S04]  /*47c0*/  FSETP.NAN.AND P0, PT, |R3|, |R3|, PT ;  /* 0x400000030300720b */ /* 0x000fc80003f08200 */
[----:B------:R-:W-:-:S13]  /*47d0*/  FSETP.NUM.AND P0, PT, |R0|, |R0|, !P0 ;  /* 0x400000000000720b */ /* 0x000fda0004707200 */
[----:B------:R-:W-:Y:S01]  /*47e0*/  @!P0 FADD R4, |R0|, R3 ;  /* 0x0000000300048221 */ /* 0x000fe20000000200 */
[----:B------:R-:W-:Y:S06]  /*47f0*/  @!P0 BRA `(.L_x_162) ;  /* 0x0000000000888947 */ /* 0x000fec0003800000 */
[----:B------:R-:W-:Y:S01]  /*4800*/  FSETP.NEU.AND P0, PT, |R0|, +INF , PT ;  /* 0x7f8000000000780b */ /* 0x000fe20003f0d200 */
[----:B------:R-:W-:-:S03]  /*4810*/  FADD R2, R3, -R2 ;  /* 0x8000000203027221 */ /* 0x000fc60000000000 */
[----:B------:R-:W-:-:S04]  /*4820*/  FSETP.NEU.AND P0, PT, |R0|, RZ, P0 ;  /* 0x000000ff0000720b */ /* 0x000fc8000070d200 */
[----:B------:R-:W-:Y:S02]  /*4830*/  FSETP.GEU.OR P1, PT, R3, RZ, P0 ;  /* 0x000000ff0300720b */ /* 0x000fe4000072e400 */
[----:B------:R-:W-:-:S07]  /*4840*/  FSETP.NEU.AND P2, PT, |R2|, 1, !P0 ;  /* 0x3f8000000200780b */ /* 0x000fce000474d200 */
[----:B------:R-:W-:-:S05]  /*4850*/  @!P0 FADD R5, |R0|, |R0| ;  /* 0x4000000000058221 */ /* 0x000fca0000000200 */
[----:B------:R-:W-:-:S04]  /*4860*/  @!P1 LOP3.LUT R5, R5, 0x7f800000, RZ, 0x3c, !PT ;  /* 0x7f80000005059812 */ /* 0x000fc800078e3cff */
[----:B------:R-:W-:-:S05]  /*4870*/  @P2 LOP3.LUT R5, R5, 0x7fffffff, RZ, 0xc0, !PT ;  /* 0x7fffffff05052812 */ /* 0x000fca00078ec0ff */
[----:B------:R-:W-:Y:S01]  /*4880*/  @!P0 IMAD.MOV.U32 R4, RZ, RZ, R5 ;  /* 0x000000ffff048224 */ /* 0x000fe200078e0005 */
[----:B------:R-:W-:Y:S06]  /*4890*/  @!P0 BRA `(.L_x_162) ;  /* 0x0000000000608947 */ /* 0x000fec0003800000 */
[----:B------:R-:W-:Y:S02]  /*48a0*/  FSETP.NEU.AND P0, PT, |R3|, +INF , PT ;  /* 0x7f8000000300780b */ /* 0x000fe40003f0d200 */
[----:B------:R-:W-:-:S13]  /*48b0*/  FSETP.EQ.AND P1, PT, |R0|, -1, PT ;  /* 0xbf8000000000780b */ /* 0x000fda0003f22200 */
[----:B------:R-:W-:Y:S05]  /*48c0*/  @!P0 BRA P1, `(.L_x_162) ;  /* 0x0000000000548947 */ /* 0x000fea0000800000 */
[----:B------:R-:W-:Y:S01]  /*48d0*/  FSETP.GEU.AND P0, PT, |R0|, RZ, PT ;  /* 0x000000ff0000720b */ /* 0x000fe20003f0e200 */
        /* <DEDUP_REMOVED lines=8> */
.L_x_165:
[----:B------:R-:W-:-:S04]  /*4960*/  MOV R5, 0xfffffff3 ;  /* 0xfffffff300057802 */ /* 0x000fc80000000f00 */
[----:B------:R-:W-:-:S05]  /*4970*/  VIADDMNMX.U32 R2, R2, R5, 0x2, PT ;  /* 0x0000000202027446 */ /* 0x000fca0003800005 */
[----:B------:R-:W-:-:S04]  /*4980*/  IMAD.SHL.U32 R2, R2, 0x4, RZ ;  /* 0x0000000402027824 */ /* 0x000fc800078e00ff */
[----:B------:R-:W0:Y:S02]  /*4990*/  LDC R18, c[0x2][R2+0x68] ;  /* 0x00801a0002127b82 */ /* 0x000e240000000800 */
[----:B0-----:R-:W-:-:S04]  /*49a0*/  SHF.R.S32.HI R19, RZ, 0x1f, R18 ;  /* 0x0000001fff137819 */ /* 0x001fc80000011412 */
.L_x_304:
[----:B------:R-:W-:Y:S05]  /*49b0*/  BRX R18 -0x49c0                                                         (*"BRANCH_TARGETS .L_x_305,.L_x_306,.L_x_162"*) ;  /* 0xffffffb412907949 */ /* 0x000fea000383ffff */
.L_x_306:
[----:B------:R-:W-:Y:S01]  /*49c0*/  IMAD.MOV.U32 R4, RZ, RZ, 0x3f800000 ;  /* 0x3f800000ff047424 */ /* 0x000fe200078e00ff */
[----:B-----5:R-:W-:-:S04]  /*49d0*/  FSETP.GEU.AND P0, PT, R0, R3, PT ;  /* 0x000000030000720b */ /* 0x020fc80003f0e000 */
[----:B------:R-:W-:Y:S01]  /*49e0*/  FSEL R4, R4, -1, !P0 ;  /* 0xbf80000004047808 */ /* 0x000fe20004000000 */
[----:B------:R-:W-:Y:S08]  /*49f0*/  BRA `(.L_x_162) ;  /* 0x0000000000087947 */ /* 0x000ff00003800000 */
.L_x_305:
[----:B-----5:R-:W-:-:S04]  /*4a00*/  FSETP.GTU.AND P0, PT, R0, R3, PT ;  /* 0x000000030000720b */ /* 0x020fc80003f0c000 */
[----:B------:R-:W-:-:S09]  /*4a10*/  FSEL R4, R0, R3, !P0 ;  /* 0x0000000300047208 */ /* 0x000fd20004000000 */
.L_x_162:
[----:B------:R-:W-:Y:S05]  /*4a20*/  BSYNC.RECONVERGENT B0 ;  /* 0x0000000000007941 */ /* 0x000fea0003800200 */
.L_x_160:
[----:B------:R-:W-:Y:S05]  /*4a30*/  BRA `(.L_x_146) ;  /* 0x0000001000bc7947 */ /* 0x000fea0003800000 */
.L_x_141:
[----:B------:R-:W-:Y:S01]  /*4a40*/  ISETP.GT.AND P0, PT, R2, 0x15, PT ;  /* 0x000000150200780c */ /* 0x000fe20003f04270 */
[----:B------:R-:W-:-:S12]  /*4a50*/  BSSY.RECONVERGENT B0, `(.L_x_146) ;  /* 0x000012d000007945 */ /* 0x000fd80003800200 */
[----:B------:R-:W-:Y:S05]  /*4a60*/  @P0 BRA `(.L_x_166) ;  /* 0x0000000800bc0947 */ /* 0x000fea0003800000 */
[----:B------:R-:W-:-:S13]  /*4a70*/  ISETP.GT.AND P0, PT, R2, 0x11, PT ;  /* 0x000000110200780c */ /* 0x000fda0003f04270 */
[----:B------:R-:W-:Y:S05]  /*4a80*/  @P0 BRA `(.L_x_167) ;  /* 0x0000000000480947 */ /* 0x000fea0003800000 */
[----:B------:R-:W-:-:S04]  /*4a90*/  MOV R5, 0xfffffff1 ;  /* 0xfffffff100057802 */ /* 0x000fc80000000f00 */
[----:B------:R-:W-:-:S05]  /*4aa0*/  VIADDMNMX.U32 R2, R2, R5, 0x3, PT ;  /* 0x0000000302027446 */ /* 0x000fca0003800005 */
[----:B------:R-:W-:-:S04]  /*4ab0*/  IMAD.SHL.U32 R2, R2, 0x4, RZ ;  /* 0x0000000402027824 */ /* 0x000fc800078e00ff */
[----:B------:R-:W0:Y:S02]  /*4ac0*/  LDC R18, c[0x2][R2+0x74] ;  /* 0x00801d0002127b82 */ /* 0x000e240000000800 */
[----:B0-----:R-:W-:-:S04]  /*4ad0*/  SHF.R.S32.HI R19, RZ, 0x1f, R18 ;  /* 0x0000001fff137819 */ /* 0x001fc80000011412 */
.L_x_308:
[----:B------:R-:W-:Y:S05]  /*4ae0*/  BRX R18 -0x4af0                                                         (*"BRANCH_TARGETS .L_x_309,.L_x_310,.L_x_311,.L_x_168"*) ;  /* 0xffffffb412447949 */ /* 0x000fea000383ffff */
.L_x_311:
[----:B------:R-:W-:Y:S01]  /*4af0*/  IMAD.MOV.U32 R4, RZ, RZ, 0x3f800000 ;  /* 0x3f800000ff047424 */ /* 0x000fe200078e00ff */
[----:B-----5:R-:W-:-:S04]  /*4b00*/  FSETP.GE.AND P0, PT, R0, R3, PT ;  /* 0x000000030000720b */ /* 0x020fc80003f06000 */
[----:B------:R-:W-:Y:S01]  /*4b10*/  FSEL R4, R4, -1, P0 ;  /* 0xbf80000004047808 */ /* 0x000fe20000000000 */
[----:B------:R-:W-:Y:S08]  /*4b20*/  BRA `(.L_x_168) ;  /* 0x00000010007c7947 */ /* 0x000ff00003800000 */
.L_x_309:
[----:B------:R-:W-:Y:S01]  /*4b30*/  HFMA2 R4, -RZ, RZ, 1.875, 0 ;  /* 0x3f800000ff047431 */ /* 0x000fe200000001ff */
[----:B-----5:R-:W-:-:S04]  /*4b40*/  FSETP.GT.AND P0, PT, R0, R3, PT ;  /* 0x000000030000720b */ /* 0x020fc80003f04000 */
[----:B------:R-:W-:Y:S01]  /*4b50*/  FSEL R4, R4, -1, P0 ;  /* 0xbf80000004047808 */ /* 0x000fe20000000000 */
[----:B------:R-:W-:Y:S08]  /*4b60*/  BRA `(.L_x_168) ;  /* 0x00000010006c7947 */ /* 0x000ff00003800000 */
.L_x_310:
[----:B------:R-:W-:Y:S01]  /*4b70*/  IMAD.MOV.U32 R4, RZ, RZ, 0x3f800000 ;  /* 0x3f800000ff047424 */ /* 0x000fe200078e00ff */
[----:B-----5:R-:W-:-:S04]  /*4b80*/  FSETP.GTU.AND P0, PT, R0, R3, PT ;  /* 0x000000030000720b */ /* 0x020fc80003f0c000 */
[----:B------:R-:W-:Y:S01]  /*4b90*/  FSEL R4, R4, -1, !P0 ;  /* 0xbf80000004047808 */ /* 0x000fe20004000000 */
[----:B------:R-:W-:Y:S08]  /*4ba0*/  BRA `(.L_x_168) ;  /* 0x00000010005c7947 */ /* 0x000ff00003800000 */
.L_x_167:
[----:B------:R-:W-:-:S13]  /*4bb0*/  ISETP.GT.AND P0, PT, R2, 0x13, PT ;  /* 0x000000130200780c */ /* 0x000fda0003f04270 */
[----:B------:R-:W-:Y:S05]  /*4bc0*/  @P0 BRA `(.L_x_169) ;  /* 0x0000000400c00947 */ /* 0x000fea0003800000 */
[----:B-----5:R-:W-:-:S05]  /*4bd0*/  IMAD.MOV.U32 R3, RZ, RZ, -0x12 ;  /* 0xffffffeeff037424 */ /* 0x020fca00078e00ff */
[----:B------:R-:W-:-:S04]  /*4be0*/  VIADDMNMX.U32 R2, R2, R3, 0x2, PT ;  /* 0x0000000202027446 */ /* 0x000fc80003800003 */
[----:B------:R-:W-:-:S04]  /*4bf0*/  SHF.L.U32 R5, R2, 0x2, RZ ;  /* 0x0000000202057819 */ /* 0x000fc800000006ff */
[----:B------:R-:W0:Y:S02]  /*4c00*/  LDC R2, c[0x2][R5+0x84] ;  /* 0x0080210005027b82 */ /* 0x000e240000000800 */
[----:B0-----:R-:W-:-:S04]  /*4c10*/  SHF.R.S32.HI R3, RZ, 0x1f, R2 ;  /* 0x0000001fff037819 */ /* 0x001fc80000011402 */
.L_x_313:
[----:B------:R-:W-:Y:S05]  /*4c20*/  BRX R2 -0x4c30                                                          (*"BRANCH_TARGETS .L_x_314,.L_x_315,.L_x_168"*) ;  /* 0xffffffb002f47949 */ /* 0x000fea000383ffff */
.L_x_315:
[C---:B------:R-:W-:Y:S01]  /*4c30*/  FMUL R2, |R0|.reuse, 1.4426950216293334961 ;  /* 0x3fb8aa3b00027820 */ /* 0x040fe20000400200 */
[----:B------:R-:W-:Y:S02]  /*4c40*/  IMAD.MOV.U32 R3, RZ, RZ, 0x42fc0000 ;  /* 0x42fc0000ff037424 */ /* 0x000fe400078e00ff */
[----:B------:R-:W-:Y:S02]  /*4c50*/  HFMA2 R5, -RZ, RZ, 0.389892578125, 0.0002090930938720703125 ;  /* 0x363d0adaff057431 */ /* 0x000fe400000001ff */
[----:B------:R-:W-:Y:S01]  /*4c60*/  FMUL R12, R0, R0 ;  /* 0x00000000000c7220 */ /* 0x000fe20000400000 */
[----:B------:R-:W0:Y:S03]  /*4c70*/  FRND.TRUNC R2, R2 ;  /* 0x0000000200027307 */ /* 0x000e26000020d000 */
[----:B------:R-:W-:-:S04]  /*4c80*/  FFMA R5, R12, R5, 0.00019836159481201320887 ;  /* 0x394fff490c057423 */ /* 0x000fc80000000005 */
[----:B------:R-:W-:-:S04]  /*4c90*/  FFMA R15, R12, R5, 0.0083333496004343032837 ;  /* 0x3c08889a0c0f7423 */ /* 0x000fc80000000005 */
[----:B------:R-:W-:Y:S01]  /*4ca0*/  FFMA R15, R12, R15, 0.16666667163372039795 ;  /* 0x3e2aaaab0c0f7423 */ /* 0x000fe2000000000f */
[----:B0-----:R-:W-:Y:S02]  /*4cb0*/  FSETP.GT.AND P0, PT, |R2|, 126, PT ;  /* 0x42fc00000200780b */ /* 0x001fe40003f04200 */
[----:B------:R-:W-:Y:S01]  /*4cc0*/  LOP3.LUT R3, R3, 0x80000000, R2, 0xb8, !PT ;  /* 0x8000000003037812 */ /* 0x000fe200078eb802 */
[----:B------:R-:W-:-:S03]  /*4cd0*/  FMUL R15, R12, R15 ;  /* 0x0000000f0c0f7220 */ /* 0x000fc60000400000 */
        /* <DEDUP_REMOVED lines=15> */
.L_x_314:
        /* <DEDUP_REMOVED lines=13> */
[----:B------:R-:W-:Y:S01]  /*4ea0*/  IMAD.SHL.U32 R3, R0, 0x100, RZ ;  /* 0x0000010000037824 */ /* 0x000fe200078e00ff */
[----:B------:R-:W-:Y:S01]  /*4eb0*/  MOV R18, RZ ;  /* 0x000000ff00127202 */ /* 0x000fe20000000f00 */
[----:B------:R-:W-:Y:S01]  /*4ec0*/  IMAD.MOV.U32 R2, RZ, RZ, R1 ;  /* 0x000000ffff027224 */ /* 0x000fe200078e0001 */
[----:B------:R-:W0:Y:S02]  /*4ed0*/  LDCU.64 UR8, c[0x4][URZ] ;  /* 0x01000000ff0877ac */ /* 0x000e240008000a00 */
[----:B------:R-:W-:Y:S01]  /*4ee0*/  LOP3.LUT R15, R3, 0x80000000, RZ, 0xfc, !PT ;  /* 0x80000000030f7812 */ /* 0x000fe200078efcff */
[----:B------:R-:W-:Y:S01]  /*4ef0*/  UMOV UR5, URZ ;  /* 0x000000ff00057c82 */ /* 0x000fe20008000000 */
[----:B------:R-:W-:-:S05]  /*4f00*/  UMOV UR4, URZ ;  /* 0x000000ff00047c82 */ /* 0x000fca0008000000 */
.L_x_172:
[----:B0-----:R-:W-:Y:S01]  /*4f10*/  IMAD.U32 R20, RZ, RZ, UR8 ;  /* 0x00000008ff147e24 */ /* 0x001fe2000f8e00ff */
[----:B------:R-:W-:-:S05]  /*4f20*/  MOV R21, UR9 ;  /* 0x0000000900157c02 */ /* 0x000fca0008000f00 */
[----:B------:R-:W2:Y:S01]  /*4f30*/  LDG.E.CONSTANT R4, desc[UR6][R20.64] ;  /* 0x0000000614047981 */ /* 0x000ea2000c1e9900 */
[----:B------:R-:W-:Y:S02]  /*4f40*/  UIADD3 UR8, UP0, UPT, UR8, 0x4, URZ ;  /* 0x0000000408087890 */ /* 0x000fe4000ff1e0ff */
[----:B------:R-:W-:Y:S02]  /*4f50*/  UIADD3 UR4, UPT, UPT, UR4, 0x1, URZ ;  /* 0x0000000104047890 */ /* 0x000fe4000fffe0ff */
[----:B------:R-:W-:Y:S02]  /*4f60*/  UIADD3.X UR9, UPT, UPT, URZ, UR9, URZ, UP0, !UPT ;  /* 0x00000009ff097290 */ /* 0x000fe400087fe4ff */
[----:B------:R-:W-:Y:S01]  /*4f70*/  UISETP.NE.AND UP0, UPT, UR4, 0x6, UPT ;  /* 0x000000060400788c */ /* 0x000fe2000bf05270 */
[----:B--2---:R-:W-:-:S03]  /*4f80*/  IMAD.WIDE.U32 R4, R4, R15, RZ ;  /* 0x0000000f04047225 */ /* 0x004fc600078e00ff */
[----:B------:R-:W-:-:S04]  /*4f90*/  IADD3 R3, P0, PT, R4, R18, RZ ;  /* 0x0000001204037210 */ /* 0x000fc80007f1e0ff */
[----:B------:R-:W-:Y:S01]  /*4fa0*/  IADD3.X R18, PT, PT, R5, UR5, RZ, P0, !PT ;  /* 0x0000000505127c10 */ /* 0x000fe200087fe4ff */
[----:B------:R0:W-:Y:S02]  /*4fb0*/  STL [R2], R3 ;  /* 0x0000000302007387 */ /* 0x0001e40000100800 */
[----:B0-----:R-:W-:Y:S01]  /*4fc0*/  VIADD R2, R2, 0x4 ;  /* 0x0000000402027836 */ /* 0x001fe20000000000 */
[----:B------:R-:W-:Y:S06]  /*4fd0*/  BRA.U UP0, `(.L_x_172) ;  /* 0xfffffffd00cc7547 */ /* 0x000fec000b83ffff */
        /* <DEDUP_REMOVED lines=16> */
[C-C-:B------:R-:W-:Y:S02]  /*50e0*/  SHF.L.W.U32.HI R5, R3.reuse, 0x2, R4.reuse ;  /* 0x0000000203057819 */ /* 0x140fe40000010e04 */
[----:B------:R-:W-:Y:S02]  /*50f0*/  SHF.L.U32 R3, R3, 0x2, RZ ;  /* 0x0000000203037819 */ /* 0x000fe400000006ff */
[----:B------:R-:W-:Y:S02]  /*5100*/  SHF.R.S32.HI R12, RZ, 0x1f, R5 ;  /* 0x0000001fff0c7819 */ /* 0x000fe40000011405 */
[----:B------:R-:W-:Y:S02]  /*5110*/  SHF.R.U32.HI R4, RZ, 0x1e, R4 ;  /* 0x0000001eff047819 */ /* 0x000fe40000011604 */
[C---:B------:R-:W-:Y:S02]  /*5120*/  LOP3.LUT R2, R12.reuse, R3, RZ, 0x3c, !PT ;  /* 0x000000030c027212 */ /* 0x040fe400078e3cff */
[----:B------:R-:W-:-:S02]  /*5130*/  LOP3.LUT R3, R12, R5, RZ, 0x3c, !PT ;  /* 0x000000050c037212 */ /* 0x000fc400078e3cff */
[C---:B------:R-:W-:Y:S02]  /*5140*/  LOP3.LUT R0, R5.reuse, R0, RZ, 0x3c, !PT ;  /* 0x0000000005007212 */ /* 0x040fe400078e3cff */
[----:B------:R-:W-:Y:S02]  /*5150*/  LEA.HI R5, R5, R4, RZ, 0x1 ;  /* 0x0000000405057211 */ /* 0x000fe400078f08ff */
[----:B------:R-:W0:Y:S01]  /*5160*/  I2F.F64.S64 R2, R2 ;  /* 0x0000000200027312 */ /* 0x000e220000301c00 */
[----:B------:R-:W-:Y:S02]  /*5170*/  ISETP.GE.AND P0, PT, R0, RZ, PT ;  /* 0x000000ff0000720c */ /* 0x000fe40003f06270 */
[----:B------:R-:W-:-:S04]  /*5180*/  IMAD.MOV R0, RZ, RZ, -R5 ;  /* 0x000000ffff007224 */ /* 0x000fc800078e0a05 */
[----:B------:R-:W-:Y:S01]  /*5190*/  @!P1 IMAD.MOV.U32 R5, RZ, RZ, R0 ;  /* 0x000000ffff059224 */ /* 0x000fe200078e0000 */
[----:B0-----:R-:W-:-:S10]  /*51a0*/  DMUL R18, R2, UR4 ;  /* 0x0000000402127c28 */ /* 0x001fd40008000000 */
[----:B------:R-:W0:Y:S02]  /*51b0*/  F2F.F32.F64 R18, R18 ;  /* 0x0000001200127310 */ /* 0x000e240000301000 */
[----:B0-----:R-:W-:-:S07]  /*51c0*/  FSEL R2, -R18, R18, !P0 ;  /* 0x0000001212027208 */ /* 0x001fce0004000100 */
.L_x_171:
[----:B------:R-:W-:Y:S05]  /*51d0*/  BSYNC.RECONVERGENT B1 ;  /* 0x0000000000017941 */ /* 0x000fea0003800200 */
.L_x_170:
        /* <DEDUP_REMOVED lines=15> */
.L_x_169:
[----:B-----5:R-:W-:-:S05]  /*52d0*/  IMAD.MOV.U32 R3, RZ, RZ, -0x14 ;  /* 0xffffffecff037424 */ /* 0x020fca00078e00ff */
[----:B------:R-:W-:-:S04]  /*52e0*/  VIADDMNMX.U32 R2, R2, R3, 0x2, PT ;  /* 0x0000000202027446 */ /* 0x000fc80003800003 */
[----:B------:R-:W-:-:S04]  /*52f0*/  SHF.L.U32 R5, R2, 0x2, RZ ;  /* 0x0000000202057819 */ /* 0x000fc800000006ff */
[----:B------:R-:W0:Y:S02]  /*5300*/  LDC R2, c[0x2][R5+0x90] ;  /* 0x0080240005027b82 */ /* 0x000e240000000800 */
[----:B0-----:R-:W-:-:S04]  /*5310*/  SHF.R.S32.HI R3, RZ, 0x1f, R2 ;  /* 0x0000001fff037819 */ /* 0x001fc80000011402 */
.L_x_317:
[----:B------:R-:W-:Y:S05]  /*5320*/  BRX R2 -0x5330                                                          (*"BRANCH_TARGETS .L_x_318,.L_x_319,.L_x_168"*) ;  /* 0xffffffac02347949 */ /* 0x000fea000383ffff */
.L_x_319:
[C---:B------:R-:W-:Y:S01]  /*5330*/  FMUL R2, |R0|.reuse, 2.8853900432586669922 ;  /* 0x4038aa3b00027820 */ /* 0x040fe20000400200 */
        /* <DEDUP_REMOVED lines=17> */
.L_x_318:
[----:B------:R-:W-:Y:S01]  /*5450*/  FMUL R2, |R0|, 1.4426950216293334961 ;  /* 0x3fb8aa3b00027820 */ /* 0x000fe20000400200 */
[----:B------:R-:W-:-:S05]  /*5460*/  HFMA2 R3, -RZ, RZ, 3.4921875, 0 ;  /* 0x42fc0000ff037431 */ /* 0x000fca00000001ff */
        /* <DEDUP_REMOVED lines=15> */
.L_x_166:
[----:B------:R-:W-:-:S13]  /*5560*/  ISETP.GT.AND P0, PT, R2, 0x18, PT ;  /* 0x000000180200780c */ /* 0x000fda0003f04270 */
[----:B------:R-:W-:Y:S05]  /*5570*/  @P0 BRA `(.L_x_173) ;  /* 0x00000004002c0947 */ /* 0x000fea0003800000 */
[----:B-----5:R-:W-:-:S05]  /*5580*/  IMAD.MOV.U32 R3, RZ, RZ, -0x16 ;  /* 0xffffffeaff037424 */ /* 0x020fca00078e00ff */
[----:B------:R-:W-:-:S04]  /*5590*/  VIADDMNMX.U32 R2, R2, R3, 0x3, PT ;  /* 0x0000000302027446 */ /* 0x000fc80003800003 */
[----:B------:R-:W-:-:S04]  /*55a0*/  SHF.L.U32 R5, R2, 0x2, RZ ;  /* 0x0000000202057819 */ /* 0x000fc800000006ff */
[----:B------:R-:W0:Y:S02]  /*55b0*/  LDC R2, c[0x2][R5+0x9c] ;  /* 0x0080270005027b82 */ /* 0x000e240000000800 */
[----:B0-----:R-:W-:-:S04]  /*55c0*/  SHF.R.S32.HI R3, RZ, 0x1f, R2 ;  /* 0x0000001fff037819 */ /* 0x001fc80000011402 */
.L_x_321:
[----:B------:R-:W-:Y:S05]  /*55d0*/  BRX R2 -0x55e0                                                          (*"BRANCH_TARGETS .L_x_322,.L_x_323,.L_x_324,.L_x_168"*) ;  /* 0xffffffa802887949 */ /* 0x000fea000383ffff */
.L_x_324:
[----:B------:R-:W-:Y:S01]  /*55e0*/  IMAD.MOV.U32 R3, RZ, RZ, 0x3089705f ;  /* 0x3089705fff037424 */ /* 0x000fe200078e00ff */
[C---:B------:R-:W-:Y:S01]  /*55f0*/  FSETP.GEU.AND P1, PT, R0.reuse, RZ, PT ;  /* 0x000000ff0000720b */ /* 0x040fe20003f2e000 */
[----:B------:R-:W-:Y:S01]  /*5600*/  BSSY.RECONVERGENT B1, `(.L_x_174) ;  /* 0x0000011000017945 */ /* 0x000fe20003800200 */
        /* <DEDUP_REMOVED lines=9> */
[----:B------:R-:W-:Y:S05]  /*56a0*/  CALL.REL.NOINC `($__internal_3_$__cuda_sm20_rcp_rn_f32_slowpath) ;  /* 0x0000000800647944 */ /* 0x000fea0003c00000 */
[----:B------:R-:W-:Y:S01]  /*56b0*/  IMAD.MOV.U32 R4, RZ, RZ, R3 ;  /* 0x000000ffff047224 */ /* 0x000fe200078e0003 */
[----:B------:R-:W-:Y:S06]  /*56c0*/  BRA `(.L_x_176) ;  /* 0x0000000000107947 */ /* 0x000fec0003800000 */
.L_x_175:
[----:B------:R-:W0:Y:S02]  /*56d0*/  MUFU.RCP R4, R5 ;  /* 0x0000000500047308 */ /* 0x000e240000001000 */
[----:B0-----:R-:W-:-:S04]  /*56e0*/  FFMA R0, R5, R4, -1 ;  /* 0xbf80000005007423 */ /* 0x001fc80000000004 */
[----:B------:R-:W-:-:S04]  /*56f0*/  FADD.FTZ R3, -R0, -RZ ;  /* 0x800000ff00037221 */ /* 0x000fc80000010100 */
[----:B------:R-:W-:-:S07]  /*5700*/  FFMA R4, R4, R3, R4 ;  /* 0x0000000304047223 */ /* 0x000fce0000000004 */
.L_x_176:
[----:B------:R-:W-:Y:S05]  /*5710*/  BSYNC.RECONVERGENT B1 ;  /* 0x0000000000017941 */ /* 0x000fea0003800200 */
.L_x_174:
[----:B------:R-:W-:Y:S05]  /*5720*/  BRA `(.L_x_168) ;  /* 0x00000004007c7947 */ /* 0x000fea0003800000 */
.L_x_322:
[----:B------:R-:W-:Y:S01]  /*5730*/  FSETP.NEU.AND P0, PT, R0, RZ, PT ;  /* 0x000000ff0000720b */ /* 0x000fe20003f0d000 */
[----:B------:R-:W-:-:S12]  /*5740*/  IMAD.MOV.U32 R4, RZ, RZ, -0x319194d8 ;  /* 0xce6e6b28ff047424 */ /* 0x000fd800078e00ff */
[----:B------:R-:W-:Y:S05]  /*5750*/  @!P0 BRA `(.L_x_168) ;  /* 0x0000000400708947 */ /* 0x000fea0003800000 */
[C---:B------:R-:W-:Y:S01]  /*5760*/  FMUL R3, |R0|.reuse, 8388608 ;  /* 0x4b00000000037820 */ /* 0x040fe20000400200 */
[----:B------:R-:W-:Y:S01]  /*5770*/  FSETP.GEU.AND P0, PT, |R0|, 1.175494350822287508e-38, PT ;  /* 0x008000000000780b */ /* 0x000fe20003f0e200 */
[----:B------:R-:W-:-:S03]  /*5780*/  IMAD.MOV.U32 R5, RZ, RZ, 0x3e055027 ;  /* 0x3e055027ff057424 */ /* 0x000fc600078e00ff */
[----:B------:R-:W-:-:S04]  /*5790*/  FSEL R0, R3, |R0|, !P0 ;  /* 0x4000000003007208 */ /* 0x000fc80004000000 */
[C---:B------:R-:W-:Y:S02]  /*57a0*/  IADD3 R2, PT, PT, R0.reuse, -0x3f2aaaab, RZ ;  /* 0xc0d5555500027810 */ /* 0x040fe40007ffe0ff */
[----:B------:R-:W-:Y:S02]  /*57b0*/  FSETP.NEU.AND P1, PT, R0, RZ, PT ;  /* 0x000000ff0000720b */ /* 0x000fe40003f2d000 */
[----:B------:R-:W-:-:S05]  /*57c0*/  LOP3.LUT R3, R2, 0xff800000, RZ, 0xc0, !PT ;  /* 0xff80000002037812 */ /* 0x000fca00078ec0ff */
[----:B------:R-:W-:Y:S01]  /*57d0*/  IMAD.IADD R2, R0, 0x1, -R3 ;  /* 0x0000000100027824 */ /* 0x000fe200078e0a03 */
[----:B------:R-:W-:-:S03]  /*57e0*/  I2FP.F32.S32 R3, R3 ;  /* 0x0000000300037245 */ /* 0x000fc60000201400 */
[----:B------:R-:W-:Y:S01]  /*57f0*/  FADD R4, R2, -1 ;  /* 0xbf80000002047421 */ /* 0x000fe20000000000 */
[----:B------:R-:W-:Y:S02]  /*5800*/  FSEL R2, RZ, -23, P0 ;  /* 0xc1b80000ff027808 */ /* 0x000fe40000000000 */
[----:B------:R-:W-:Y:S01]  /*5810*/  ISETP.GT.U32.AND P0, PT, R0, 0x7f7fffff, PT ;  /* 0x7f7fffff0000780c */ /* 0x000fe20003f04070 */
[C---:B------:R-:W-:Y:S02]  /*5820*/  FFMA R5, R4.reuse, -R5, 0.14084610342979431152 ;  /* 0x3e1039f604057423 */ /* 0x040fe40000000805 */
[----:B------:R-:W-:Y:S01]  /*5830*/  FFMA R2, R3, 1.1920928955078125e-07, R2 ;  /* 0x3400000003027823 */ /* 0x000fe20000000002 */
[----:B------:R-:W-:Y:S01]  /*5840*/  MOV R3, 0x7f800000 ;  /* 0x7f80000000037802 */ /* 0x000fe20000000f00 */
        /* <DEDUP_REMOVED lines=13> */
.L_x_323:
[C---:B------:R-:W-:Y:S01]  /*5920*/  VIADD R2, R0.reuse, 0x1800000 ;  /* 0x0180000000027836 */ /* 0x040fe20000000000 */
[----:B------:R-:W-:Y:S01]  /*5930*/  BSSY.RECONVERGENT B1, `(.L_x_177) ;  /* 0x000000d000017945 */ /* 0x000fe20003800200 */
[----:B------:R-:W-:-:S03]  /*5940*/  FSETP.NEU.AND P3, PT, R0, RZ, PT ;  /* 0x000000ff0000720b */ /* 0x000fc60003f6d000 */
[----:B------:R-:W-:-:S04]  /*5950*/  LOP3.LUT R2, R2, 0x7f800000, RZ, 0xc0, !PT ;  /* 0x7f80000002027812 */ /* 0x000fc800078ec0ff */
[----:B------:R-:W-:-:S13]  /*5960*/  ISETP.GT.U32.AND P0, PT, R2, 0x1ffffff, PT ;  /* 0x01ffffff0200780c */ /* 0x000fda0003f04070 */
[----:B------:R-:W-:Y:S05]  /*5970*/  @P0 BRA `(.L_x_178) ;  /* 0x0000000000100947 */ /* 0x000fea0003800000 */
[----:B------:R-:W-:-:S07]  /*5980*/  MOV R4, 0x59a0 ;  /* 0x000059a000047802 */ /* 0x000fce0000000f00 */
[----:B------:R-:W-:Y:S05]  /*5990*/  CALL.REL.NOINC `($__internal_3_$__cuda_sm20_rcp_rn_f32_slowpath) ;  /* 0x0000000400a87944 */ /* 0x000fea0003c00000 */
[----:B------:R-:W-:Y:S01]  /*59a0*/  IMAD.MOV.U32 R4, RZ, RZ, R3 ;  /* 0x000000ffff047224 */ /* 0x000fe200078e0003 */
[----:B------:R-:W-:Y:S06]  /*59b0*/  BRA `(.L_x_179) ;  /* 0x0000000000107947 */ /* 0x000fec0003800000 */
.L_x_178:
[----:B------:R-:W0:Y:S02]  /*59c0*/  MUFU.RCP R3, R0 ;  /* 0x0000000000037308 */ /* 0x000e240000001000 */
[----:B0-----:R-:W-:-:S04]  /*59d0*/  FFMA R2, R0, R3, -1 ;  /* 0xbf80000000027423 */ /* 0x001fc80000000003 */
[----:B------:R-:W-:-:S04]  /*59e0*/  FADD.FTZ R2, -R2, -RZ ;  /* 0x800000ff02027221 */ /* 0x000fc80000010100 */
[----:B------:R-:W-:-:S07]  /*59f0*/  FFMA R4, R3, R2, R3 ;  /* 0x0000000203047223 */ /* 0x000fce0000000003 */
.L_x_179:
[----:B------:R-:W-:Y:S05]  /*5a00*/  BSYNC.RECONVERGENT B1 ;  /* 0x0000000000017941 */ /* 0x000fea0003800200 */
.L_x_177:
[----:B------:R-:W-:Y:S01]  /*5a10*/  FSEL R4, R4, +QNAN , P3 ;  /* 0x7fc0000004047808 */ /* 0x000fe20001800000 */
[----:B------:R-:W-:Y:S06]  /*5a20*/  BRA `(.L_x_168) ;  /* 0x0000000000bc7947 */ /* 0x000fec0003800000 */
.L_x_173:
[----:B------:R-:W-:-:S13]  /*5a30*/  ISETP.GT.AND P0, PT, R2, 0x1a, PT ;  /* 0x0000001a0200780c */ /* 0x000fda0003f04270 */
[----:B------:R-:W-:Y:S05]  /*5a40*/  @P0 BRA `(.L_x_180) ;  /* 0x0000000000280947 */ /* 0x000fea0003800000 */
[----:B-----5:R-:W-:-:S04]  /*5a50*/  MOV R3, 0xffffffe7 ;  /* 0xffffffe700037802 */ /* 0x020fc80000000f00 */
[----:B------:R-:W-:-:S05]  /*5a60*/  VIADDMNMX.U32 R2, R2, R3, 0x2, PT ;  /* 0x0000000202027446 */ /* 0x000fca0003800003 */
[----:B------:R-:W-:-:S04]  /*5a70*/  IMAD.SHL.U32 R5, R2, 0x4, RZ ;  /* 0x0000000402057824 */ /* 0x000fc800078e00ff */
[----:B------:R-:W0:Y:S02]  /*5a80*/  LDC R2, c[0x2][R5+0xac] ;  /* 0x00802b0005027b82 */ /* 0x000e240000000800 */
[----:B0-----:R-:W-:-:S04]  /*5a90*/  SHF.R.S32.HI R3, RZ, 0x1f, R2 ;  /* 0x0000001fff037819 */ /* 0x001fc80000011402 */
.L_x_326:
[----:B------:R-:W-:Y:S05]  /*5aa0*/  BRX R2 -0x5ab0                                                          (*"BRANCH_TARGETS .L_x_327,.L_x_328,.L_x_168"*) ;  /* 0xffffffa402547949 */ /* 0x000fea000383ffff */
.L_x_328:
[----:B------:R-:W-:Y:S01]  /*5ab0*/  FADD R4, |R0|, -RZ ;  /* 0x800000ff00047221 */ /* 0x000fe20000000200 */
[----:B------:R-:W-:Y:S06]  /*5ac0*/  BRA `(.L_x_168) ;  /* 0x0000000000947947 */ /* 0x000fec0003800000 */
.L_x_327:
[----:B------:R-:W-:Y:S01]  /*5ad0*/  FADD R4, -R0, -RZ ;  /* 0x800000ff00047221 */ /* 0x000fe20000000100 */
[----:B------:R-:W-:Y:S06]  /*5ae0*/  BRA `(.L_x_168) ;  /* 0x00000000008c7947 */ /* 0x000fec0003800000 */
.L_x_180:
[----:B-----5:R-:W-:-:S05]  /*5af0*/  IMAD.MOV.U32 R3, RZ, RZ, -0x1b ;  /* 0xffffffe5ff037424 */ /* 0x020fca00078e00ff */
[----:B------:R-:W-:-:S04]  /*5b00*/  VIADDMNMX.U32 R2, R2, R3, 0x2, PT ;  /* 0x0000000202027446 */ /* 0x000fc80003800003 */
[----:B------:R-:W-:-:S04]  /*5b10*/  SHF.L.U32 R5, R2, 0x2, RZ ;  /* 0x0000000202057819 */ /* 0x000fc800000006ff */
[----:B------:R-:W0:Y:S02]  /*5b20*/  LDC R2, c[0x2][R5+0xb8] ;  /* 0x00802e0005027b82 */ /* 0x000e240000000800 */
[----:B0-----:R-:W-:-:S04]  /*5b30*/  SHF.R.S32.HI R3, RZ, 0x1f, R2 ;  /* 0x0000001fff037819 */ /* 0x001fc80000011402 */
.L_x_330:
[----:B------:R-:W-:Y:S05]  /*5b40*/  BRX R2 -0x5b50                                                          (*"BRANCH_TARGETS .L_x_331,.L_x_332,.L_x_168"*) ;  /* 0xffffffa4022c7949 */ /* 0x000fea000383ffff */
.L_x_332:
[----:B------:R-:W-:Y:S01]  /*5b50*/  FADD R3, |R0|, -RZ ;  /* 0x800000ff00037221 */ /* 0x000fe20000000200 */
[----:B------:R0:W1:Y:S01]  /*5b60*/  MUFU.RSQ R5, |R0| ;  /* 0x4000000000057308 */ /* 0x0000620000001400 */
[----:B------:R-:W-:Y:S02]  /*5b70*/  BSSY.RECONVERGENT B1, `(.L_x_181) ;  /* 0x000000c000017945 */ /* 0x000fe40003800200 */
[----:B------:R-:W-:-:S05]  /*5b80*/  VIADD R2, R3, 0xf3000000 ;  /* 0xf300000003027836 */ /* 0x000fca0000000000 */
[----:B------:R-:W-:-:S13]  /*5b90*/  ISETP.GT.U32.AND P0, PT, R2, 0x727fffff, PT ;  /* 0x727fffff0200780c */ /* 0x000fda0003f04070 */
[----:B01----:R-:W-:Y:S05]  /*5ba0*/  @!P0 BRA `(.L_x_182) ;  /* 0x0000000000108947 */ /* 0x003fea0003800000 */
[----:B------:R-:W-:Y:S01]  /*5bb0*/  IMAD.MOV.U32 R0, RZ, RZ, R3 ;  /* 0x000000ffff007224 */ /* 0x000fe200078e0003 */
[----:B------:R-:W-:-:S07]  /*5bc0*/  MOV R15, 0x5be0 ;  /* 0x00005be0000f7802 */ /* 0x000fce0000000f00 */
[----:B------:R-:W-:Y:S05]  /*5bd0*/  CALL.REL.NOINC `($__internal_4_$__cuda_sm20_sqrt_rn_f32_slowpath) ;  /* 0x0000000400e87944 */ /* 0x000fea0003c00000 */
[----:B------:R-:W-:Y:S05]  /*5be0*/  BRA `(.L_x_183) ;  /* 0x0000000000107947 */ /* 0x000fea0003800000 */
.L_x_182:
[----:B------:R-:W-:Y:S01]  /*5bf0*/  FMUL.FTZ R3, |R0|, R5 ;  /* 0x0000000500037220 */ /* 0x000fe20000410200 */
[----:B------:R-:W-:-:S03]  /*5c00*/  FMUL.FTZ R4, R5, 0.5 ;  /* 0x3f00000005047820 */ /* 0x000fc60000410000 */
[----:B------:R-:W-:-:S04]  /*5c10*/  FFMA R0, -R3, R3, |R0| ;  /* 0x0000000303007223 */ /* 0x000fc80000000500 */
[----:B------:R-:W-:-:S07]  /*5c20*/  FFMA R4, R0, R4, R3 ;  /* 0x0000000400047223 */ /* 0x000fce0000000003 */
.L_x_183:
[----:B------:R-:W-:Y:S05]  /*5c30*/  BSYNC.RECONVERGENT B1 ;  /* 0x0000000000017941 */ /* 0x000fea0003800200 */
.L_x_181:
[----:B------:R-:W-:Y:S05]  /*5c40*/  BRA `(.L_x_168) ;  /* 0x0000000000347947 */ /* 0x000fea0003800000 */
.L_x_331:
[----:B------:R-:W-:Y:S01]  /*5c50*/  IADD3 R2, PT, PT, R0, -0xd000000, RZ ;  /* 0xf300000000027810 */ /* 0x000fe20007ffe0ff */
[----:B------:R0:W1:Y:S01]  /*5c60*/  MUFU.RSQ R5, R0 ;  /* 0x0000000000057308 */ /* 0x0000620000001400 */
[----:B------:R-:W-:Y:S02]  /*5c70*/  BSSY.RECONVERGENT B1, `(.L_x_168) ;  /* 0x000000a000017945 */ /* 0x000fe40003800200 */
[----:B------:R-:W-:-:S13]  /*5c80*/  ISETP.GT.U32.AND P0, PT, R2, 0x727fffff, PT ;  /* 0x727fffff0200780c */ /* 0x000fda0003f04070 */
[----:B0-----:R-:W-:Y:S05]  /*5c90*/  @!P0 BRA `(.L_x_184) ;  /* 0x00000000000c8947 */ /* 0x001fea0003800000 */
[----:B------:R-:W-:-:S07]  /*5ca0*/  MOV R15, 0x5cc0 ;  /* 0x00005cc0000f7802 */ /* 0x000fce0000000f00 */
[----:B-1----:R-:W-:Y:S05]  /*5cb0*/  CALL.REL.NOINC `($__internal_4_$__cuda_sm20_sqrt_rn_f32_slowpath) ;  /* 0x0000000400b07944 */ /* 0x002fea0003c00000 */
[----:B------:R-:W-:Y:S05]  /*5cc0*/  BRA `(.L_x_185) ;  /* 0x0000000000107947 */ /* 0x000fea0003800000 */
.L_x_184:
[----:B-1----:R-:W-:Y:S01]  /*5cd0*/  FMUL.FTZ R3, R0, R5 ;  /* 0x0000000500037220 */ /* 0x002fe20000410000 */
[----:B------:R-:W-:-:S03]  /*5ce0*/  FMUL.FTZ R4, R5, 0.5 ;  /* 0x3f00000005047820 */ /* 0x000fc60000410000 */
[----:B------:R-:W-:-:S04]  /*5cf0*/  FFMA R0, -R3, R3, R0 ;  /* 0x0000000303007223 */ /* 0x000fc80000000100 */
[----:B------:R-:W-:-:S07]  /*5d00*/  FFMA R4, R0, R4, R3 ;  /* 0x0000000400047223 */ /* 0x000fce0000000003 */
.L_x_185:
[----:B------:R-:W-:Y:S05]  /*5d10*/  BSYNC.RECONVERGENT B1 ;  /* 0x0000000000017941 */ /* 0x000fea0003800200 */
.L_x_168:
[----:B------:R-:W-:Y:S05]  /*5d20*/  BSYNC.RECONVERGENT B0 ;  /* 0x0000000000007941 */ /* 0x000fea0003800200 */
.L_x_146:
[----:B------:R2:W-:Y:S01]  /*5d30*/  STL [R13+0x18], R4 ;  /* 0x000018040d007387 */ /* 0x0005e20000100800 */
[----:B------:R-:W-:-:S03]  /*5d40*/  VIADD R8, R8, 0xffffffff ;  /* 0xffffffff08087836 */ /* 0x000fc60000000000 */
[----:B------:R2:W-:Y:S04]  /*5d50*/  STL [R13+0x218], R16 ;  /* 0x000218100d007387 */ /* 0x0005e80000100800 */
[----:B------:R2:W-:Y:S04]  /*5d60*/  STL [R13+0x418], R11 ;  /* 0x0004180b0d007387 */ /* 0x0005e80000100800 */
[----:B------:R2:W-:Y:S01]  /*5d70*/  STL [R13+0x618], R14 ;  /* 0x0006180e0d007387 */ /* 0x0005e20000100800 */
[----:B------:R-:W-:Y:S05]  /*5d80*/  BRA `(.L_x_140) ;  /* 0x00000000007c7947 */ /* 0x000fea0003800000 */
.L_x_91:
[----:B------:R-:W0:Y:S01]  /*5d90*/  LDC.64 R2, c[0x0][0x388] ;  /* 0x0000e200ff027b82 */ /* 0x000e220000000a00 */
[----:B------:R-:W1:Y:S01]  /*5da0*/  LDCU UR4, c[0x0][0x39c] ;  /* 0x00007380ff0477ac */ /* 0x000e620008000800 */
[----:B0-----:R-:W-:-:S06]  /*5db0*/  IMAD.WIDE.U32 R2, R5, 0x4, R2 ;  /* 0x0000000405027825 */ /* 0x001fcc00078e0002 */
[----:B------:R-:W2:Y:S01]  /*5dc0*/  LDG.E.CONSTANT R2, desc[UR6][R2.64] ;  /* 0x0000000602027981 */ /* 0x000ea2000c1e9900 */
[----:B------:R-:W-:Y:S02]  /*5dd0*/  IMAD R11, R8, 0x4, R1 ;  /* 0x00000004080b7824 */ /* 0x000fe400078e0201 */
[----:B------:R-:W-:-:S03]  /*5de0*/  HFMA2 R4, -RZ, RZ, 0, 0 ;  /* 0x00000000ff047431 */ /* 0x000fc600000001ff */
[----:B------:R0:W-:Y:S04]  /*5df0*/  STL [R11+0x220], RZ ;  /* 0x000220ff0b007387 */ /* 0x0001e80000100800 */
[----:B------:R0:W-:Y:S01]  /*5e00*/  STL [R11+0x420], RZ ;  /* 0x000420ff0b007387 */ /* 0x0001e20000100800 */
[----:B--2---:R-:W1:Y:S02]  /*5e10*/  F2I.TRUNC.NTZ R2, R2 ;  /* 0x0000000200027305 */ /* 0x004e64000020f100 */
[----:B-1----:R-:W-:-:S04]  /*5e20*/  ISETP.GE.AND P0, PT, R2, UR4, PT ;  /* 0x0000000402007c0c */ /* 0x002fc8000bf06270 */
[----:B------:R-:W-:-:S13]  /*5e30*/  ISETP.LT.OR P0, PT, R2, RZ, P0 ;  /* 0x000000ff0200720c */ /* 0x000fda0000701670 */
[----:B0-----:R-:W-:Y:S05]  /*5e40*/  @P0 BRA `(.L_x_186) ;  /* 0x0000000000180947 */ /* 0x001fea0003800000 */
[----:B------:R-:W0:Y:S01]  /*5e50*/  LDCU.64 UR8, c[0x0][0x390] ;  /* 0x00007200ff0877ac */ /* 0x000e220008000a00 */
[----:B------:R-:W-:Y:S02]  /*5e60*/  IMAD.MOV.U32 R3, RZ, RZ, RZ ;  /* 0x000000ffff037224 */ /* 0x000fe400078e00ff */
[----:B------:R-:W-:-:S03]  /*5e70*/  IMAD.WIDE R2, R6, UR4, R2 ;  /* 0x0000000406027c25 */ /* 0x000fc6000f8e0202 */
[----:B0-----:R-:W-:-:S04]  /*5e80*/  LEA R4, P0, R2, UR8, 0x2 ;  /* 0x0000000802047c11 */ /* 0x001fc8000f8010ff */
[----:B------:R-:W-:-:S05]  /*5e90*/  LEA.HI.X R5, R2, UR9, R3, 0x2, P0 ;  /* 0x0000000902057c11 */ /* 0x000fca00080f1403 */
[----:B------:R0:W5:Y:S04]  /*5ea0*/  LDG.E.CONSTANT R4, desc[UR6][R4.64] ;  /* 0x0000000604047981 */ /* 0x000168000c1e9900 */
.L_x_186:
[----:B------:R1:W-:Y:S01]  /*5eb0*/  STL [R11+0x620], RZ ;  /* 0x000620ff0b007387 */ /* 0x0003e20000100800 */
[----:B------:R-:W-:-:S03]  /*5ec0*/  VIADD R8, R8, 0x1 ;  /* 0x0000000108087836 */ /* 0x000fc60000000000 */
[----:B-----5:R1:W-:Y:S01]  /*5ed0*/  STL [R11+0x20], R4 ;  /* 0x000020040b007387 */ /* 0x0203e20000100800 */
[----:B------:R-:W-:Y:S05]  /*5ee0*/  BRA `(.L_x_140) ;  /* 0x0000000000247947 */ /* 0x000fea0003800000 */
.L_x_89:
[----:B------:R-:W0:Y:S02]  /*5ef0*/  LDC.64 R2, c[0x0][0x388] ;  /* 0x0000e200ff027b82 */ /* 0x000e240000000a00 */
[----:B0-----:R-:W-:-:S06]  /*5f00*/  IMAD.WIDE.U32 R2, R5, 0x4, R2 ;  /* 0x0000000405027825 */ /* 0x001fcc00078e0002 */
[----:B------:R-:W2:Y:S01]  /*5f10*/  LDG.E.CONSTANT R2, desc[UR6][R2.64] ;  /* 0x0000000602027981 */ /* 0x000ea2000c1e9900 */
[C---:B------:R-:W-:Y:S01]  /*5f20*/  LEA R5, R8.reuse, R1, 0x2 ;  /* 0x0000000108057211 */ /* 0x040fe200078e10ff */
[----:B------:R-:W-:-:S04]  /*5f30*/  VIADD R8, R8, 0x1 ;  /* 0x0000000108087836 */ /* 0x000fc80000000000 */
[----:B------:R0:W-:Y:S04]  /*5f40*/  STL [R5+0x220], RZ ;  /* 0x000220ff05007387 */ /* 0x0001e80000100800 */
[----:B------:R0:W-:Y:S04]  /*5f50*/  STL [R5+0x420], RZ ;  /* 0x000420ff05007387 */ /* 0x0001e80000100800 */
[----:B------:R0:W-:Y:S04]  /*5f60*/  STL [R5+0x620], RZ ;  /* 0x000620ff05007387 */ /* 0x0001e80000100800 */
[----:B--2---:R0:W-:Y:S02]  /*5f70*/  STL [R5+0x20], R2 ;  /* 0x0000200205007387 */ /* 0x0041e40000100800 */
.L_x_140:
[----:B------:R-:W-:-:S13]  /*5f80*/  ISETP.GT.U32.AND P0, PT, R10, 0x1, PT ;  /* 0x000000010a00780c */ /* 0x000fda0003f04070 */
[----:B------:R-:W-:Y:S05]  /*5f90*/  @P0 BRA `(.L_x_187) ;  /* 0xffffffa000800947 */ /* 0x000fea000383ffff */
.L_x_86:
[----:B0--345:R-:W0:Y:S01]  /*5fa0*/  LDC.64 R2, c[0x0][0x3a8] ;  /* 0x0000ea00ff027b82 */ /* 0x039e220000000a00 */
[----:B------:R-:W-:Y:S01]  /*5fb0*/  ISETP.GE.AND P0, PT, R8, 0x1, PT ;  /* 0x000000010800780c */ /* 0x000fe20003f06270 */
[----:B0-----:R-:W-:-:S04]  /*5fc0*/  IMAD.WIDE R6, R6, 0x4, R2 ;  /* 0x0000000406067825 */ /* 0x001fc800078e0202 */
[----:B------:R-:W-:-:S08]  /*5fd0*/  IMAD.MOV.U32 R3, RZ, RZ, RZ ;  /* 0x000000ffff037224 */ /* 0x000fd000078e00ff */
[----:B------:R-:W-:Y:S05]  /*5fe0*/  @!P0 BRA `(.L_x_188) ;  /* 0x00000000000c8947 */ /* 0x000fea0003800000 */
[----:B------:R-:W-:-:S05]  /*5ff0*/  IADD3 R8, PT, PT, R8, -0x1, RZ ;  /* 0xffffffff08087810 */ /* 0x000fca0007ffe0ff */
[----:B------:R-:W-:-:S05]  /*6000*/  IMAD R8, R8, 0x4, R9 ;  /* 0x0000000408087824 */ /* 0x000fca00078e0209 */
[----:B------:R0:W5:Y:S02]  /*6010*/  LDL R3, [R8] ;  /* 0x0000000008037983 */ /* 0x0001640000100800 */
.L_x_188:
[----:B-----5:R-:W-:Y:S01]  /*6020*/  STG.E desc[UR6][R6.64], R3 ;  /* 0x0000000306007986 */ /* 0x020fe2000c101906 */
[----:B------:R-:W-:Y:S05]  /*6030*/  EXIT ;  /* 0x000000000000794d */ /* 0x000fea0003800000 */
        .weak           $__internal_3_$__cuda_sm20_rcp_rn_f32_slowpath
        .type           $__internal_3_$__cuda_sm20_rcp_rn_f32_slowpath,@function
        .size           $__internal_3_$__cuda_sm20_rcp_rn_f32_slowpath,($__internal_4_$__cuda_sm20_sqrt_rn_f32_slowpath - $__internal_3_$__cuda_sm20_rcp_rn_f32_slowpath)
$__internal_3_$__cuda_sm20_rcp_rn_f32_slowpath:
[----:B------:R-:W-:Y:S01]  /*6040*/  IMAD.SHL.U32 R2, R0, 0x2, RZ ;  /* 0x0000000200027824 */ /* 0x000fe200078e00ff */
[----:B------:R-:W-:Y:S04]  /*6050*/  BSSY.RECONVERGENT B2, `(.L_x_189) ;  /* 0x0000030000027945 */ /* 0x000fe80003800200 */
[----:B------:R-:W-:-:S04]  /*6060*/  SHF.R.U32.HI R2, RZ, 0x18, R2 ;  /* 0x00000018ff027819 */ /* 0x000fc80000011602 */
[----:B------:R-:W-:-:S13]  /*6070*/  ISETP.NE.U32.AND P0, PT, R2, RZ, PT ;  /* 0x000000ff0200720c */ /* 0x000fda0003f05070 */
[----:B------:R-:W-:Y:S05]  /*6080*/  @P0 BRA `(.L_x_190) ;  /* 0x0000000000280947 */ /* 0x000fea0003800000 */
[----:B------:R-:W-:-:S04]  /*6090*/  SHF.L.U32 R2, R0, 0x1, RZ ;  /* 0x0000000100027819 */ /* 0x000fc800000006ff */
[----:B------:R-:W-:-:S13]  /*60a0*/  ISETP.NE.AND P0, PT, R2, RZ, PT ;  /* 0x000000ff0200720c */ /* 0x000fda0003f05270 */
[----:B------:R-:W-:Y:S01]  /*60b0*/  @P0 FFMA R5, R0, 1.84467440737095516160e+19, RZ ;  /* 0x5f80000000050823 */ /* 0x000fe200000000ff */
[----:B------:R-:W-:Y:S08]  /*60c0*/  @!P0 MUFU.RCP R3, R0 ;  /* 0x0000000000038308 */ /* 0x000ff00000001000 */
[----:B------:R-:W0:Y:S02]  /*60d0*/  @P0 MUFU.RCP R2, R5 ;  /* 0x0000000500020308 */ /* 0x000e240000001000 */
[----:B0-----:R-:W-:-:S04]  /*60e0*/  @P0 FFMA R12, R5, R2, -1 ;  /* 0xbf800000050c0423 */ /* 0x001fc80000000002 */
[----:B------:R-:W-:-:S04]  /*60f0*/  @P0 FADD.FTZ R15, -R12, -RZ ;  /* 0x800000ff0c0f0221 */ /* 0x000fc80000010100 */
[----:B------:R-:W-:-:S04]  /*6100*/  @P0 FFMA R2, R2, R15, R2 ;  /* 0x0000000f02020223 */ /* 0x000fc80000000002 */
[----:B------:R-:W-:Y:S01]  /*6110*/  @P0 FFMA R3, R2, 1.84467440737095516160e+19, RZ ;  /* 0x5f80000002030823 */ /* 0x000fe200000000ff */
[----:B------:R-:W-:Y:S06]  /*6120*/  BRA `(.L_x_191) ;  /* 0x0000000000887947 */ /* 0x000fec0003800000 */
.L_x_190:
[----:B------:R-:W-:-:S05]  /*6130*/  VIADD R3, R2, 0xffffff03 ;  /* 0xffffff0302037836 */ /* 0x000fca0000000000 */
[----:B------:R-:W-:-:S13]  /*6140*/  ISETP.GT.U32.AND P0, PT, R3, 0x1, PT ;  /* 0x000000010300780c */ /* 0x000fda0003f04070 */
[----:B------:R-:W-:Y:S05]  /*6150*/  @P0 BRA `(.L_x_192) ;  /* 0x0000000000780947 */ /* 0x000fea0003800000 */
[----:B------:R-:W-:Y:S01]  /*6160*/  LOP3.LUT R5, R0, 0x7fffff, RZ, 0xc0, !PT ;  /* 0x007fffff00057812 */ /* 0x000fe200078ec0ff */
[----:B------:R-:W-:-:S03]  /*6170*/  IMAD.MOV.U32 R20, RZ, RZ, 0x3 ;  /* 0x00000003ff147424 */ /* 0x000fc600078e00ff */
        /* <DEDUP_REMOVED lines=12> */
[----:B------:R-:W-:-:S02]  /*6240*/  IADD3 R15, PT, PT, -R15, RZ, RZ ;  /* 0x000000ff0f0f7210 */ /* 0x000fc40007ffe1ff */
[-C--:B------:R-:W-:Y:S02]  /*6250*/  SHF.R.U32.HI R18, RZ, R3.reuse, R18 ;  /* 0x00000003ff127219 */ /* 0x080fe40000011612 */
[----:B------:R-:W-:Y:S02]  /*6260*/  LOP3.LUT P1, RZ, R15, R3, R12, 0xf8, !PT ;  /* 0x000000030fff7212 */ /* 0x000fe4000782f80c */
[C---:B------:R-:W-:Y:S02]  /*6270*/  LOP3.LUT P0, RZ, R18.reuse, 0x1, RZ, 0xc0, !PT ;  /* 0x0000000112ff7812 */ /* 0x040fe4000780c0ff */
[----:B------:R-:W-:-:S04]  /*6280*/  LOP3.LUT P2, RZ, R18, 0x2, RZ, 0xc0, !PT ;  /* 0x0000000212ff7812 */ /* 0x000fc8000784c0ff */
[----:B------:R-:W-:Y:S02]  /*6290*/  PLOP3.LUT P0, PT, P0, P1, P2, 0xe0, 0x0 ;  /* 0x000000000000781c */ /* 0x000fe40000703c20 */
[----:B------:R-:W-:Y:S02]  /*62a0*/  LOP3.LUT P1, RZ, R0, 0x7fffff, RZ, 0xc0, !PT ;  /* 0x007fffff00ff7812 */ /* 0x000fe4000782c0ff */
[----:B------:R-:W-:-:S05]  /*62b0*/  SEL R3, RZ, 0x1, !P0 ;  /* 0x00000001ff037807 */ /* 0x000fca0004000000 */
[----:B------:R-:W-:-:S05]  /*62c0*/  IMAD.MOV R3, RZ, RZ, -R3 ;  /* 0x000000ffff037224 */ /* 0x000fca00078e0a03 */
[----:B------:R-:W-:Y:S01]  /*62d0*/  ISETP.GE.AND P0, PT, R3, RZ, PT ;  /* 0x000000ff0300720c */ /* 0x000fe20003f06270 */
[----:B------:R-:W-:-:S05]  /*62e0*/  VIADD R3, R2, 0xffffff04 ;  /* 0xffffff0402037836 */ /* 0x000fca0000000000 */
[----:B------:R-:W-:-:S07]  /*62f0*/  SHF.R.U32.HI R3, RZ, R3, R12 ;  /* 0x00000003ff037219 */ /* 0x000fce000001160c */
[----:B------:R-:W-:-:S05]  /*6300*/  @!P0 IADD3 R3, PT, PT, R3, 0x1, RZ ;  /* 0x0000000103038810 */ /* 0x000fca0007ffe0ff */
[----:B------:R-:W-:-:S05]  /*6310*/  @!P1 IMAD.SHL.U32 R3, R3, 0x2, RZ ;  /* 0x0000000203039824 */ /* 0x000fca00078e00ff */
[----:B------:R-:W-:Y:S01]  /*6320*/  LOP3.LUT R3, R3, 0x80000000, R0, 0xf8, !PT ;  /* 0x8000000003037812 */ /* 0x000fe200078ef800 */
[----:B------:R-:W-:Y:S06]  /*6330*/  BRA `(.L_x_191) ;  /* 0x0000000000047947 */ /* 0x000fec0003800000 */
.L_x_192:
[----:B------:R0:W1:Y:S02]  /*6340*/  MUFU.RCP R3, R0 ;  /* 0x0000000000037308 */ /* 0x0000640000001000 */
.L_x_191:
[----:B------:R-:W-:Y:S05]  /*6350*/  BSYNC.RECONVERGENT B2 ;  /* 0x0000000000027941 */ /* 0x000fea0003800200 */
.L_x_189:
[----:B------:R-:W-:-:S04]  /*6360*/  IMAD.MOV.U32 R5, RZ, RZ, 0x0 ;  /* 0x00000000ff057424 */ /* 0x000fc800078e00ff */
[----:B01----:R-:W-:Y:S05]  /*6370*/  RET.REL.NODEC R4 `(_Z24eval_prefix_kernel_batchPKiPKfS2_iiiPf) ;  /* 0xffffff9c04207950 */ /* 0x003fea0003c3ffff */
        .weak           $__internal_4_$__cuda_sm20_sqrt_rn_f32_slowpath
        .type           $__internal_4_$__cuda_sm20_sqrt_rn_f32_slowpath,@function
        .size           $__internal_4_$__cuda_sm20_sqrt_rn_f32_slowpath,($__internal_5_$__cuda_sm3x_div_rn_noftz_f32_slowpath - $__internal_4_$__cuda_sm20_sqrt_rn_f32_slowpath)
$__internal_4_$__cuda_sm20_sqrt_rn_f32_slowpath:
        /* <DEDUP_REMOVED lines=10> */
[----:B------:R-:W-:-:S04]  /*6420*/  @P0 FFMA R3, R0, 1.84467440737095516160e+19, RZ ;  /* 0x5f80000000030823 */ /* 0x000fc800000000ff */
[----:B------:R-:W0:Y:S02]  /*6430*/  @P0 MUFU.RSQ R2, R3 ;  /* 0x0000000300020308 */ /* 0x000e240000001400 */
[----:B0-----:R-:W-:Y:S01]  /*6440*/  @P0 FMUL.FTZ R4, R3, R2 ;  /* 0x0000000203040220 */ /* 0x001fe20000410000 */
[----:B------:R-:W-:Y:S01]  /*6450*/  @P0 FMUL.FTZ R12, R2, 0.5 ;  /* 0x3f000000020c0820 */ /* 0x000fe20000410000 */
[----:B------:R-:W-:Y:S02]  /*6460*/  @!P0 IMAD.MOV.U32 R2, RZ, RZ, R0 ;  /* 0x000000ffff028224 */ /* 0x000fe400078e0000 */
[----:B------:R-:W-:-:S04]  /*6470*/  @P0 FADD.FTZ R5, -R4, -RZ ;  /* 0x800000ff04050221 */ /* 0x000fc80000010100 */
[----:B------:R-:W-:-:S04]  /*6480*/  @P0 FFMA R5, R4, R5, R3 ;  /* 0x0000000504050223 */ /* 0x000fc80000000003 */
[----:B------:R-:W-:-:S04]  /*6490*/  @P0 FFMA R5, R5, R12, R4 ;  /* 0x0000000c05050223 */ /* 0x000fc80000000004 */
[----:B------:R-:W-:-:S07]  /*64a0*/  @P0 FMUL.FTZ R2, R5, 2.3283064365386962891e-10 ;  /* 0x2f80000005020820 */ /* 0x000fce0000410000 */
.L_x_193:
[----:B------:R-:W-:Y:S01]  /*64b0*/  MOV R4, R2 ;  /* 0x0000000200047202 */ /* 0x000fe20000000f00 */
[----:B------:R-:W-:Y:S02]  /*64c0*/  IMAD.MOV.U32 R2, RZ, RZ, R15 ;  /* 0x000000ffff027224 */ /* 0x000fe400078e000f */
[----:B------:R-:W-:-:S04]  /*64d0*/  IMAD.MOV.U32 R3, RZ, RZ, 0x0 ;  /* 0x00000000ff037424 */ /* 0x000fc800078e00ff */
[----:B------:R-:W-:Y:S05]  /*64e0*/  RET.REL.NODEC R2 `(_Z24eval_prefix_kernel_batchPKiPKfS2_iiiPf) ;  /* 0xffffff9802c47950 */ /* 0x000fea0003c3ffff */
        .weak           $__internal_5_$__cuda_sm3x_div_rn_noftz_f32_slowpath
        .type           $__internal_5_$__cuda_sm3x_div_rn_noftz_f32_slowpath,@function
        .size           $__internal_5_$__cuda_sm3x_div_rn_noftz_f32_slowpath,(.L_x_339 - $__internal_5_$__cuda_sm3x_div_rn_noftz_f32_slowpath)
$__internal_5_$__cuda_sm3x_div_rn_noftz_f32_slowpath:
[----:B------:R-:W-:Y:S01]  /*64f0*/  SHF.R.U32.HI R4, RZ, 0x17, R3 ;  /* 0x00000017ff047819 */ /* 0x000fe20000011603 */
[----:B------:R-:W-:Y:S01]  /*6500*/  BSSY.RECONVERGENT B2, `(.L_x_194) ;  /* 0x0000062000027945 */ /* 0x000fe20003800200 */
        /* <DEDUP_REMOVED lines=32> */
.L_x_195:
[----:B------:R-:W-:Y:S01]  /*6710*/  LEA R12, R4, 0xc0800000, 0x17 ;  /* 0xc0800000040c7811 */ /* 0x000fe200078eb8ff */
[----:B------:R-:W-:Y:S01]  /*6720*/  VIADD R15, R15, 0xffffff81 ;  /* 0xffffff810f0f7836 */ /* 0x000fe20000000000 */
[----:B------:R-:W-:Y:S02]  /*6730*/  BSSY.RECONVERGENT B3, `(.L_x_200) ;  /* 0x0000035000037945 */ /* 0x000fe40003800200 */
[----:B------:R-:W-:Y:S01]  /*6740*/  IADD3 R17, PT, PT, -R12, R3, RZ ;  /* 0x000000030c117210 */ /* 0x000fe20007ffe1ff */
[----:B------:R-:W-:-:S03]  /*6750*/  IMAD R0, R15, -0x800000, R0 ;  /* 0xff8000000f007824 */ /* 0x000fc600078e0200 */
[----:B------:R-:W0:Y:S01]  /*6760*/  MUFU.RCP R3, R17 ;  /* 0x0000001100037308 */ /* 0x000e220000001000 */
[----:B------:R-:W-:-:S04]  /*6770*/  FADD.FTZ R19, -R17, -RZ ;  /* 0x800000ff11137221 */ /* 0x000fc80000010100 */
[----:B0-----:R-:W-:-:S04]  /*6780*/  FFMA R12, R3, R19, 1 ;  /* 0x3f800000030c7423 */ /* 0x001fc80000000013 */
[----:B------:R-:W-:-:S04]  /*6790*/  FFMA R3, R3, R12, R3 ;  /* 0x0000000c03037223 */ /* 0x000fc80000000003 */
[----:B------:R-:W-:-:S04]  /*67a0*/  FFMA R12, R0, R3, RZ ;  /* 0x00000003000c7223 */ /* 0x000fc800000000ff */
[----:B------:R-:W-:-:S04]  /*67b0*/  FFMA R18, R19, R12, R0 ;  /* 0x0000000c13127223 */ /* 0x000fc80000000000 */
[----:B------:R-:W-:Y:S01]  /*67c0*/  FFMA R12, R3, R18, R12 ;  /* 0x00000012030c7223 */ /* 0x000fe2000000000c */
[----:B------:R-:W-:-:S03]  /*67d0*/  IADD3 R18, PT, PT, R15, 0x7f, -R4 ;  /* 0x0000007f0f127810 */ /* 0x000fc60007ffe804 */
[----:B------:R-:W-:Y:S02]  /*67e0*/  FFMA R19, R19, R12, R0 ;  /* 0x0000000c13137223 */ /* 0x000fe40000000000 */
[----:B------:R-:W-:Y:S02]  /*67f0*/  IMAD.IADD R5, R18, 0x1, R5 ;  /* 0x0000000112057824 */ /* 0x000fe400078e0205 */
        /* <DEDUP_REMOVED lines=20> */
[----:B------:R-:W-:Y:S01]  /*6940*/  VIADD R12, R15, 0x20 ;  /* 0x000000200f0c7836 */ /* 0x000fe20000000000 */
        /* <DEDUP_REMOVED lines=15> */
.L_x_202:
[----:B------:R-:W-:-:S04]  /*6a40*/  LOP3.LUT R0, R0, 0x80000000, RZ, 0xc0, !PT ;  /* 0x8000000000007812 */ /* 0x000fc800078ec0ff */
[----:B------:R-:W-:Y:S01]  /*6a50*/  LOP3.LUT R0, R0, 0x7f800000, RZ, 0xfc, !PT ;  /* 0x7f80000000007812 */ /* 0x000fe200078efcff */
[----:B------:R-:W-:Y:S06]  /*6a60*/  BRA `(.L_x_203) ;  /* 0x0000000000047947 */ /* 0x000fec0003800000 */
.L_x_201:
[----:B------:R-:W-:-:S07]  /*6a70*/  IMAD R0, R5, 0x800000, R0 ;  /* 0x0080000005007824 */ /* 0x000fce00078e0200 */
.L_x_203:
[----:B------:R-:W-:Y:S05]  /*6a80*/  BSYNC.RECONVERGENT B3 ;  /* 0x0000000000037941 */ /* 0x000fea0003800200 */
.L_x_200:
[----:B------:R-:W-:Y:S05]  /*6a90*/  BRA `(.L_x_204) ;  /* 0x0000000000207947 */ /* 0x000fea0003800000 */
.L_x_199:
[----:B------:R-:W-:-:S04]  /*6aa0*/  LOP3.LUT R0, R3, 0x80000000, R0, 0x48, !PT ;  /* 0x8000000003007812 */ /* 0x000fc800078e4800 */
[----:B------:R-:W-:Y:S01]  /*6ab0*/  LOP3.LUT R0, R0, 0x7f800000, RZ, 0xfc, !PT ;  /* 0x7f80000000007812 */ /* 0x000fe200078efcff */
[----:B------:R-:W-:Y:S06]  /*6ac0*/  BRA `(.L_x_204) ;  /* 0x0000000000147947 */ /* 0x000fec0003800000 */
.L_x_198:
[----:B------:R-:W-:Y:S01]  /*6ad0*/  LOP3.LUT R0, R3, 0x80000000, R0, 0x48, !PT ;  /* 0x8000000003007812 */ /* 0x000fe200078e4800 */
[----:B------:R-:W-:Y:S06]  /*6ae0*/  BRA `(.L_x_204) ;  /* 0x00000000000c7947 */ /* 0x000fec0003800000 */
.L_x_197:
[----:B------:R-:W0:Y:S01]  /*6af0*/  MUFU.RSQ R0, -QNAN ;  /* 0xffc0000000007908 */ /* 0x000e220000001400 */
[----:B------:R-:W-:Y:S05]  /*6b00*/  BRA `(.L_x_204) ;  /* 0x0000000000047947 */ /* 0x000fea0003800000 */
.L_x_196:
[----:B------:R-:W-:-:S07]  /*6b10*/  FADD.FTZ R0, R0, R3 ;  /* 0x0000000300007221 */ /* 0x000fce0000010000 */
.L_x_204:
[----:B------:R-:W-:Y:S05]  /*6b20*/  BSYNC.RECONVERGENT B2 ;  /* 0x0000000000027941 */ /* 0x000fea0003800200 */
.L_x_194:
[----:B------:R-:W-:Y:S01]  /*6b30*/  IMAD.MOV.U32 R3, RZ, RZ, 0x0 ;  /* 0x00000000ff037424 */ /* 0x000fe200078e00ff */
[----:B0-----:R-:W-:-:S03]  /*6b40*/  MOV R4, R0 ;  /* 0x0000000000047202 */ /* 0x001fc60000000f00 */
[----:B------:R-:W-:Y:S05]  /*6b50*/  RET.REL.NODEC R2 `(_Z24eval_prefix_kernel_batchPKiPKfS2_iiiPf) ;  /* 0xffffff9402287950 */ /* 0x000fea0003c3ffff */
.L_x_205:
        /* <DEDUP_REMOVED lines=10> */
.L_x_339:


//--------------------- .nv.global.init           --------------------------
	.section	.nv.global.init,"aw",@progbits
	.align	4
.nv.global.init:
	.type		__cudart_i2opi_f,@object
	.size		__cudart_i2opi_f,(.L_0 - __cudart_i2opi_f)
__cudart_i2opi_f:
        /*0000*/ 	.byte	0x41, 0x90, 0x43, 0x3c, 0x99, 0x95, 0x62, 0xdb, 0xc0, 0xdd, 0x34, 0xf5, 0xd1, 0x57, 0x27, 0xfc
        /*0010*/ 	.byte	0x29, 0x15, 0x44, 0x4e, 0x6e, 0x83, 0xf9, 0xa2
.L_0:


//--------------------- .nv.shared._Z18eval_prefix_kernelPKiPKfS2_iiPf --------------------------
	.section	.nv.shared._Z18eval_prefix_kernelPKiPKfS2_iiPf,"aw",@nobits
	.sectionflags	@""
	.align	16
	.zero		1024


//--------------------- .nv.shared.reserved.0     --------------------------
	.section	.nv.shared.reserved.0,"aw",@nobits
	.weak		__nv_reservedSMEM_offset_0_alias
	.size		__nv_reservedSMEM_offset_0_alias, 0, 64
	.other		__nv_reservedSMEM_offset_0_alias,@"STO_CUDA_RESERVED_SHARED STV_DEFAULT"
__nv_reservedSMEM_offset_0_alias:
	.zero		0
	.zero		64


//--------------------- .nv.shared._Z24eval_prefix_kernel_batchPKiPKfS2_iiiPf --------------------------
	.section	.nv.shared._Z24eval_prefix_kernel_batchPKiPKfS2_iiiPf,"aw",@nobits
	.sectionflags	@""
	.align	16
	.zero		1024


//--------------------- .nv.constant0._Z18eval_prefix_kernelPKiPKfS2_iiPf --------------------------
	.section	.nv.constant0._Z18eval_prefix_kernelPKiPKfS2_iiPf,"a",@progbits
	.sectionflags	@""
	.align	4
.nv.constant0._Z18eval_prefix_kernelPKiPKfS2_iiPf:
	.zero		936


//--------------------- .nv.constant0._Z24eval_prefix_kernel_batchPKiPKfS2_iiiPf --------------------------
	.section	.nv.constant0._Z24eval_prefix_kernel_batchPKiPKfS2_iiiPf,"a",@progbits
	.sectionflags	@""
	.align	4
.nv.constant0._Z24eval_prefix_kernel_batchPKiPKfS2_iiiPf:
	.zero		944


//--------------------- SYMBOLS --------------------------

	.type		.nv.reservedSmem.offset0,@object
	.size		.nv.reservedSmem.offset0,0x4
	.type		.nv.reservedSmem.cap,@object
	.size		.nv.reservedSmem.cap,0x4
